def attn_fwd(
    Q,
    K,
    V,
    Out,
    Lse,
    sm_scale,
    stride_qz,
    stride_qh,
    stride_qm,
    stride_qk,
    stride_kz,
    stride_kh,
    stride_kn,
    stride_kk,
    stride_vz,
    stride_vh,
    stride_vn,
    stride_vk,
    stride_oz,
    stride_oh,
    stride_om,
    stride_ok,
    seqlen_q,
    seqlen_k,
    BLOCK_M: tl.constexpr,
    BLOCK_N: tl.constexpr,
    HEAD_DIM: tl.constexpr,
    CAUSAL: tl.constexpr,
):
    start_m = tl.program_id(0)
    off_hz = tl.program_id(1)
    q_off = off_hz * stride_qh
    k_off = off_hz * stride_kh
    v_off = off_hz * stride_vh
    offs_m = start_m * BLOCK_M + tl.arange(0, BLOCK_M)
    offs_d = tl.arange(0, HEAD_DIM)
    offs_n = tl.arange(0, BLOCK_N)
    q_ptrs = Q + q_off + offs_m[:, None] * stride_qm + offs_d[None, :] * stride_qk
    k_ptrs = K + k_off + offs_d[:, None] * stride_kk + offs_n[None, :] * stride_kn
    v_ptrs = V + v_off + offs_n[:, None] * stride_vn + offs_d[None, :] * stride_vk
    m_i = tl.full([BLOCK_M], float("-inf"), dtype=tl.float32)
    l_i = tl.zeros([BLOCK_M], dtype=tl.float32) + 1.0
    acc = tl.zeros([BLOCK_M, HEAD_DIM], dtype=tl.float32)
    q = tl.load(q_ptrs)
    acc, l_i, m_i = _attn_fwd_inner(
        acc,
        l_i,
        m_i,
        q,
        k_ptrs,
        v_ptrs,
        sm_scale,
        stride_kn,
        stride_vn,
        start_m,
        seqlen_k,
        BLOCK_M,
        BLOCK_N,
        HEAD_DIM,
        CAUSAL,
    )
    acc = acc / l_i[:, None]
    lse = m_i + tl.math.log2(l_i) / 1.4426950408889634
    o_ptrs = (
        Out
        + off_hz * stride_oh
        + offs_m[:, None] * stride_om
        + offs_d[None, :] * stride_ok
    )
    tl.store(o_ptrs, acc.to(Out.dtype.element_ty))
    tl.store(Lse + off_hz * seqlen_q + offs_m, lse)

# config = {"BLOCK_M": 128, "BLOCK_N": 32, "HEAD_DIM": 512, "arch": "sm_80", "causal": false, "dtype": "fp16", "num_stages": 2, "num_warps": 4}
# arch = sm_80


// ===== COMPILED SASS (sm_80) =====

	.target	sm_80

	.elftype	@"ET_EXEC"


//--------------------- .note.nv.tkinfo           --------------------------
	.section	.note.nv.tkinfo,"",@"SHT_NOTE"
	.sectionflags	@"SHF_NOTE_NV_TKINFO"
	.tkinfo
        /*0018*/ 	.word	0x00000002
        /*0030*/ 	.string	""
        /*0030*/ 	.string	"ptxas"
        /*0030*/ 	.string	"Cuda compilation tools, release 13.0, V13.0.88"
        /*0030*/ 	.string	"Build cuda_13.0.r13.0/compiler.36424714_0"
        /*0030*/ 	.string	"-v  -suppress-debug-info  -lineinfo  -arch sm_80 "



//--------------------- .note.nv.cuinfo           --------------------------
	.section	.note.nv.cuinfo,"",@"SHT_NOTE"
	.sectionflags	@"SHF_NOTE_NV_CUINFO"
        /*0018*/ 	.short	0x0002
        /*001a*/ 	.short	0x0050
        /*001c*/ 	.short	0x0082
	.zero		2


//--------------------- .nv.info                  --------------------------
	.section	.nv.info,"",@"SHT_CUDA_INFO"
	.align	4


	//----- nvinfo : EIATTR_REGCOUNT
	.align		4
        /*0000*/ 	.byte	0x04, 0x2f
        /*0002*/ 	.short	(.L_2 - .L_1)
	.align		4
.L_1:
        /*0004*/ 	.word	index@(attn_fwd)
        /*0008*/ 	.word	0x00000020


	//----- nvinfo : EIATTR_FRAME_SIZE
	.align		4
.L_2:
        /*000c*/ 	.byte	0x04, 0x11
        /*000e*/ 	.short	(.L_4 - .L_3)
	.align		4
.L_3:
        /*0010*/ 	.word	index@(attn_fwd)
        /*0014*/ 	.word	0x00003cd0


	//----- nvinfo : EIATTR_MIN_STACK_SIZE
	.align		4
.L_4:
        /*0018*/ 	.byte	0x04, 0x12
        /*001a*/ 	.short	(.L_6 - .L_5)
	.align		4
.L_5:
        /*001c*/ 	.word	index@(attn_fwd)
        /*0020*/ 	.word	0x00003cd0
.L_6:


//--------------------- .nv.info.attn_fwd         --------------------------
	.section	.nv.info.attn_fwd,"",@"SHT_CUDA_INFO"
	.sectionflags	@""
	.align	4


	//----- nvinfo : EIATTR_CUDA_API_VERSION
	.align		4
        /*0000*/ 	.byte	0x04, 0x37
        /*0002*/ 	.short	(.L_8 - .L_7)
.L_7:
        /*0004*/ 	.word	0x00000082


	//----- nvinfo : EIATTR_SW2861232_WAR
	.align		4
.L_8:
        /*0008*/ 	.byte	0x01, 0x35
	.zero		2


	//----- nvinfo : EIATTR_PARAM_CBANK
	.align		4
        /*000c*/ 	.byte	0x04, 0x0a
        /*000e*/ 	.short	(.L_10 - .L_9)
	.align		4
.L_9:
        /*0010*/ 	.word	index@(.nv.constant0.attn_fwd)
        /*0014*/ 	.short	0x0160
        /*0016*/ 	.short	0x0088


	//----- nvinfo : EIATTR_CBANK_PARAM_SIZE
	.align		4
.L_10:
        /*0018*/ 	.byte	0x03, 0x19
        /*001a*/ 	.short	0x0088


	//----- nvinfo : EIATTR_KPARAM_INFO
	.align		4
        /*001c*/ 	.byte	0x04, 0x17
        /*001e*/ 	.short	(.L_12 - .L_11)
.L_11:
        /*0020*/ 	.word	0x00000000
        /*0024*/ 	.short	0x0019
        /*0026*/ 	.short	0x0080
        /*0028*/ 	.byte	0x00, 0xf4, 0x21, 0x00


	//----- nvinfo : EIATTR_KPARAM_INFO
	.align		4
.L_12:
        /*002c*/ 	.byte	0x04, 0x17
        /*002e*/ 	.short	(.L_14 - .L_13)
.L_13:
        /*0030*/ 	.word	0x00000000
        /*0034*/ 	.short	0x0018
        /*0036*/ 	.short	0x0078
        /*0038*/ 	.byte	0x00, 0xf4, 0x21, 0x00


	//----- nvinfo : EIATTR_KPARAM_INFO
	.align		4
.L_14:
        /*003c*/ 	.byte	0x04, 0x17
        /*003e*/ 	.short	(.L_16 - .L_15)
.L_15:
        /*0040*/ 	.word	0x00000000
        /*0044*/ 	.short	0x0017
        /*0046*/ 	.short	0x0070
        /*0048*/ 	.byte	0x00, 0xf0, 0x11, 0x00


	//----- nvinfo : EIATTR_KPARAM_INFO
	.align		4
.L_16:
        /*004c*/ 	.byte	0x04, 0x17
        /*004e*/ 	.short	(.L_18 - .L_17)
.L_17:
        /*0050*/ 	.word	0x00000000
        /*0054*/ 	.short	0x0016
        /*0056*/ 	.short	0x006c
        /*0058*/ 	.byte	0x00, 0xf0, 0x11, 0x00


	//----- nvinfo : EIATTR_KPARAM_INFO
	.align		4
.L_18:
        /*005c*/ 	.byte	0x04, 0x17
        /*005e*/ 	.short	(.L_20 - .L_19)
.L_19:
        /*0060*/ 	.word	0x00000000
        /*0064*/ 	.short	0x0015
        /*0066*/ 	.short	0x0068
        /*0068*/ 	.byte	0x00, 0xf0, 0x11, 0x00


	//----- nvinfo : EIATTR_KPARAM_INFO
	.align		4
.L_20:
        /*006c*/ 	.byte	0x04, 0x17
        /*006e*/ 	.short	(.L_22 - .L_21)
.L_21:
        /*0070*/ 	.word	0x00000000
        /*0074*/ 	.short	0x0014
        /*0076*/ 	.short	0x0064
        /*0078*/ 	.byte	0x00, 0xf0, 0x11, 0x00


	//----- nvinfo : EIATTR_KPARAM_INFO
	.align		4
.L_22:
        /*007c*/ 	.byte	0x04, 0x17
        /*007e*/ 	.short	(.L_24 - .L_23)
.L_23:
        /*0080*/ 	.word	0x00000000
        /*0084*/ 	.short	0x0013
        /*0086*/ 	.short	0x0060
        /*0088*/ 	.byte	0x00, 0xf0, 0x11, 0x00


	//----- nvinfo : EIATTR_KPARAM_INFO
	.align		4
.L_24:
        /*008c*/ 	.byte	0x04, 0x17
        /*008e*/ 	.short	(.L_26 - .L_25)
.L_25:
        /*0090*/ 	.word	0x00000000
        /*0094*/ 	.short	0x0012
        /*0096*/ 	.short	0x005c
        /*0098*/ 	.byte	0x00, 0xf0, 0x11, 0x00


	//----- nvinfo : EIATTR_KPARAM_INFO
	.align		4
.L_26:
        /*009c*/ 	.byte	0x04, 0x17
        /*009e*/ 	.short	(.L_28 - .L_27)
.L_27:
        /*00a0*/ 	.word	0x00000000
        /*00a4*/ 	.short	0x0011
        /*00a6*/ 	.short	0x0058
        /*00a8*/ 	.byte	0x00, 0xf0, 0x11, 0x00


	//----- nvinfo : EIATTR_KPARAM_INFO
	.align		4
.L_28:
        /*00ac*/ 	.byte	0x04, 0x17
        /*00ae*/ 	.short	(.L_30 - .L_29)
.L_29:
        /*00b0*/ 	.word	0x00000000
        /*00b4*/ 	.short	0x0010
        /*00b6*/ 	.short	0x0054
        /*00b8*/ 	.byte	0x00, 0xf0, 0x11, 0x00


	//----- nvinfo : EIATTR_KPARAM_INFO
	.align		4
.L_30:
        /*00bc*/ 	.byte	0x04, 0x17
        /*00be*/ 	.short	(.L_32 - .L_31)
.L_31:
        /*00c0*/ 	.word	0x00000000
        /*00c4*/ 	.short	0x000f
        /*00c6*/ 	.short	0x0050
        /*00c8*/ 	.byte	0x00, 0xf0, 0x11, 0x00


	//----- nvinfo : EIATTR_KPARAM_INFO
	.align		4
.L_32:
        /*00cc*/ 	.byte	0x04, 0x17
        /*00ce*/ 	.short	(.L_34 - .L_33)
.L_33:
        /*00d0*/ 	.word	0x00000000
        /*00d4*/ 	.short	0x000e
        /*00d6*/ 	.short	0x004c
        /*00d8*/ 	.byte	0x00, 0xf0, 0x11, 0x00


	//----- nvinfo : EIATTR_KPARAM_INFO
	.align		4
.L_34:
        /*00dc*/ 	.byte	0x04, 0x17
        /*00de*/ 	.short	(.L_36 - .L_35)
.L_35:
        /*00e0*/ 	.word	0x00000000
        /*00e4*/ 	.short	0x000d
        /*00e6*/ 	.short	0x0048
        /*00e8*/ 	.byte	0x00, 0xf0, 0x11, 0x00


	//----- nvinfo : EIATTR_KPARAM_INFO
	.align		4
.L_36:
        /*00ec*/ 	.byte	0x04, 0x17
        /*00ee*/ 	.short	(.L_38 - .L_37)
.L_37:
        /*00f0*/ 	.word	0x00000000
        /*00f4*/ 	.short	0x000c
        /*00f6*/ 	.short	0x0044
        /*00f8*/ 	.byte	0x00, 0xf0, 0x11, 0x00


	//----- nvinfo : EIATTR_KPARAM_INFO
	.align		4
.L_38:
        /*00fc*/ 	.byte	0x04, 0x17
        /*00fe*/ 	.short	(.L_40 - .L_39)
.L_39:
        /*0100*/ 	.word	0x00000000
        /*0104*/ 	.short	0x000b
        /*0106*/ 	.short	0x0040
        /*0108*/ 	.byte	0x00, 0xf0, 0x11, 0x00


	//----- nvinfo : EIATTR_KPARAM_INFO
	.align		4
.L_40:
        /*010c*/ 	.byte	0x04, 0x17
        /*010e*/ 	.short	(.L_42 - .L_41)
.L_41:
        /*0110*/ 	.word	0x00000000
        /*0114*/ 	.short	0x000a
        /*0116*/ 	.short	0x003c
        /*0118*/ 	.byte	0x00, 0xf0, 0x11, 0x00


	//----- nvinfo : EIATTR_KPARAM_INFO
	.align		4
.L_42:
        /*011c*/ 	.byte	0x04, 0x17
        /*011e*/ 	.short	(.L_44 - .L_43)
.L_43:
        /*0120*/ 	.word	0x00000000
        /*0124*/ 	.short	0x0009
        /*0126*/ 	.short	0x0038
        /*0128*/ 	.byte	0x00, 0xf0, 0x11, 0x00


	//----- nvinfo : EIATTR_KPARAM_INFO
	.align		4
.L_44:
        /*012c*/ 	.byte	0x04, 0x17
        /*012e*/ 	.short	(.L_46 - .L_45)
.L_45:
        /*0130*/ 	.word	0x00000000
        /*0134*/ 	.short	0x0008
        /*0136*/ 	.short	0x0034
        /*0138*/ 	.byte	0x00, 0xf0, 0x11, 0x00


	//----- nvinfo : EIATTR_KPARAM_INFO
	.align		4
.L_46:
        /*013c*/ 	.byte	0x04, 0x17
        /*013e*/ 	.short	(.L_48 - .L_47)
.L_47:
        /*0140*/ 	.word	0x00000000
        /*0144*/ 	.short	0x0007
        /*0146*/ 	.short	0x0030
        /*0148*/ 	.byte	0x00, 0xf0, 0x11, 0x00


	//----- nvinfo : EIATTR_KPARAM_INFO
	.align		4
.L_48:
        /*014c*/ 	.byte	0x04, 0x17
        /*014e*/ 	.short	(.L_50 - .L_49)
.L_49:
        /*0150*/ 	.word	0x00000000
        /*0154*/ 	.short	0x0006
        /*0156*/ 	.short	0x002c
        /*0158*/ 	.byte	0x00, 0xf0, 0x11, 0x00


	//----- nvinfo : EIATTR_KPARAM_INFO
	.align		4
.L_50:
        /*015c*/ 	.byte	0x04, 0x17
        /*015e*/ 	.short	(.L_52 - .L_51)
.L_51:
        /*0160*/ 	.word	0x00000000
        /*0164*/ 	.short	0x0005
        /*0166*/ 	.short	0x0028
        /*0168*/ 	.byte	0x00, 0xf0, 0x11, 0x00


	//----- nvinfo : EIATTR_KPARAM_INFO
	.align		4
.L_52:
        /*016c*/ 	.byte	0x04, 0x17
        /*016e*/ 	.short	(.L_54 - .L_53)
.L_53:
        /*0170*/ 	.word	0x00000000
        /*0174*/ 	.short	0x0004
        /*0176*/ 	.short	0x0020
        /*0178*/ 	.byte	0x00, 0xf4, 0x21, 0x00


	//----- nvinfo : EIATTR_KPARAM_INFO
	.align		4
.L_54:
        /*017c*/ 	.byte	0x04, 0x17
        /*017e*/ 	.short	(.L_56 - .L_55)
.L_55:
        /*0180*/ 	.word	0x00000000
        /*0184*/ 	.short	0x0003
        /*0186*/ 	.short	0x0018
        /*0188*/ 	.byte	0x00, 0xf4, 0x21, 0x00


	//----- nvinfo : EIATTR_KPARAM_INFO
	.align		4
.L_56:
        /*018c*/ 	.byte	0x04, 0x17
        /*018e*/ 	.short	(.L_58 - .L_57)
.L_57:
        /*0190*/ 	.word	0x00000000
        /*0194*/ 	.short	0x0002
        /*0196*/ 	.short	0x0010
        /*0198*/ 	.byte	0x00, 0xf4, 0x21, 0x00


	//----- nvinfo : EIATTR_KPARAM_INFO
	.align		4
.L_58:
        /*019c*/ 	.byte	0x04, 0x17
        /*019e*/ 	.short	(.L_60 - .L_59)
.L_59:
        /*01a0*/ 	.word	0x00000000
        /*01a4*/ 	.short	0x0001
        /*01a6*/ 	.short	0x0008
        /*01a8*/ 	.byte	0x00, 0xf4, 0x21, 0x00


	//----- nvinfo : EIATTR_KPARAM_INFO
	.align		4
.L_60:
        /*01ac*/ 	.byte	0x04, 0x17
        /*01ae*/ 	.short	(.L_62 - .L_61)
.L_61:
        /*01b0*/ 	.word	0x00000000
        /*01b4*/ 	.short	0x0000
        /*01b6*/ 	.short	0x0000
        /*01b8*/ 	.byte	0x00, 0xf4, 0x21, 0x00


	//----- nvinfo : EIATTR_MAXREG_COUNT
	.align		4
.L_62:
        /*01bc*/ 	.byte	0x03, 0x1b
        /*01be*/ 	.short	0x00ff


	//----- nvinfo : EIATTR_NUM_BARRIERS
	.align		4
        /*01c0*/ 	.byte	0x02, 0x4c
        /*01c2*/ 	.byte	0x01
	.zero		1


	//----- nvinfo : EIATTR_ANNOTATIONS
	.align		4
        /*01c4*/ 	.byte	0x04, 0x55
        /*01c6*/ 	.short	(.L_64 - .L_63)


	//   ....[0]....
.L_63:
        /*01c8*/ 	.word	0x00000001
        /*01cc*/ 	.byte	0xb0, 0x01, 0x00, 0x00, 0x01, 0x00, 0x00, 0x00, 0xc0, 0x02, 0x00, 0x00, 0x01, 0x00, 0x00, 0x00
        /* <DEDUP_REMOVED lines=770> */
        /*31fc*/ 	.byte	0xa0, 0x0e, 0x01, 0x00, 0x01, 0x00, 0x00, 0x00, 0xc0, 0x0e, 0x01, 0x00


	//----- nvinfo : EIATTR_MERCURY_ISA_VERSION
	.align		4
.L_64:
        /*3208*/ 	.byte	0x03, 0x5f
        /*320a*/ 	.short	0x0000


	//----- nvinfo : EIATTR_COOP_GROUP_MASK_REGIDS
	.align		4
        /*320c*/ 	.byte	0x04, 0x29
        /*320e*/ 	.short	(.L_66 - .L_65)


	//   ....[0]....
.L_65:
        /*3210*/ 	.word	0xffffffff


	//   ....[1]....
        /*3214*/ 	.word	0xffffffff


	//   ....[2]....
        /*3218*/ 	.word	0xffffffff


	//   ....[3]....
        /*321c*/ 	.word	0xffffffff


	//   ....[4]....
        /*3220*/ 	.word	0xffffffff


	//   ....[5]....
        /*3224*/ 	.word	0xffffffff


	//   ....[6]....
        /*3228*/ 	.word	0xffffffff


	//   ....[7]....
        /*322c*/ 	.word	0xffffffff


	//   ....[8]....
        /*3230*/ 	.word	0xffffffff


	//   ....[9]....
        /*3234*/ 	.word	0xffffffff


	//   ....[10]....
        /*3238*/ 	.word	0xffffffff


	//   ....[11]....
        /*323c*/ 	.word	0xffffffff


	//   ....[12]....
        /*3240*/ 	.word	0xffffffff


	//   ....[13]....
        /*3244*/ 	.word	0xffffffff


	//   ....[14]....
        /*3248*/ 	.word	0xffffffff


	//   ....[15]....
        /*324c*/ 	.word	0xffffffff


	//   ....[16]....
        /*3250*/ 	.word	0xffffffff


	//   ....[17]....
        /*3254*/ 	.word	0xffffffff


	//   ....[18]....
        /*3258*/ 	.word	0xffffffff


	//   ....[19]....
        /*325c*/ 	.word	0xffffffff


	//   ....[20]....
        /*3260*/ 	.word	0xffffffff


	//   ....[21]....
        /*3264*/ 	.word	0xffffffff


	//   ....[22]....
        /*3268*/ 	.word	0xffffffff


	//   ....[23]....
        /*326c*/ 	.word	0xffffffff


	//   ....[24]....
        /*3270*/ 	.word	0xffffffff


	//   ....[25]....
        /*3274*/ 	.word	0xffffffff


	//   ....[26]....
        /*3278*/ 	.word	0xffffffff


	//   ....[27]....
        /*327c*/ 	.word	0xffffffff


	//   ....[28]....
        /*3280*/ 	.word	0xffffffff


	//   ....[29]....
        /*3284*/ 	.word	0xffffffff


	//   ....[30]....
        /*3288*/ 	.word	0xffffffff


	//   ....[31]....
        /*328c*/ 	.word	0xffffffff


	//   ....[32]....
        /*3290*/ 	.word	0xffffffff


	//   ....[33]....
        /*3294*/ 	.word	0xffffffff


	//   ....[34]....
        /*3298*/ 	.word	0xffffffff


	//   ....[35]....
        /*329c*/ 	.word	0xffffffff


	//   ....[36]....
        /*32a0*/ 	.word	0xffffffff


	//   ....[37]....
        /*32a4*/ 	.word	0xffffffff


	//   ....[38]....
        /*32a8*/ 	.word	0xffffffff


	//   ....[39]....
        /*32ac*/ 	.word	0xffffffff


	//   ....[40]....
        /*32b0*/ 	.word	0xffffffff


	//   ....[41]....
        /*32b4*/ 	.word	0xffffffff


	//   ....[42]....
        /*32b8*/ 	.word	0xffffffff


	//   ....[43]....
        /*32bc*/ 	.word	0xffffffff


	//   ....[44]....
        /*32c0*/ 	.word	0xffffffff


	//   ....[45]....
        /*32c4*/ 	.word	0xffffffff


	//   ....[46]....
        /*32c8*/ 	.word	0xffffffff


	//   ....[47]....
        /*32cc*/ 	.word	0xffffffff


	//   ....[48]....
        /*32d0*/ 	.word	0xffffffff


	//   ....[49]....
        /*32d4*/ 	.word	0xffffffff


	//   ....[50]....
        /*32d8*/ 	.word	0xffffffff


	//   ....[51]....
        /*32dc*/ 	.word	0xffffffff


	//   ....[52]....
        /*32e0*/ 	.word	0xffffffff


	//   ....[53]....
        /*32e4*/ 	.word	0xffffffff


	//   ....[54]....
        /*32e8*/ 	.word	0xffffffff


	//   ....[55]....
        /*32ec*/ 	.word	0xffffffff


	//   ....[56]....
        /*32f0*/ 	.word	0xffffffff


	//   ....[57]....
        /*32f4*/ 	.word	0xffffffff


	//   ....[58]....
        /*32f8*/ 	.word	0xffffffff


	//   ....[59]....
        /*32fc*/ 	.word	0xffffffff


	//   ....[60]....
        /*3300*/ 	.word	0xffffffff


	//   ....[61]....
        /*3304*/ 	.word	0xffffffff


	//   ....[62]....
        /*3308*/ 	.word	0xffffffff


	//   ....[63]....
        /*330c*/ 	.word	0xffffffff


	//   ....[64]....
        /*3310*/ 	.word	0xffffffff


	//   ....[65]....
        /*3314*/ 	.word	0xffffffff


	//   ....[66]....
        /*3318*/ 	.word	0xffffffff


	//   ....[67]....
        /*331c*/ 	.word	0xffffffff


	//   ....[68]....
        /*3320*/ 	.word	0xffffffff


	//   ....[69]....
        /*3324*/ 	.word	0xffffffff


	//   ....[70]....
        /*3328*/ 	.word	0xffffffff


	//   ....[71]....
        /*332c*/ 	.word	0xffffffff


	//   ....[72]....
        /*3330*/ 	.word	0xffffffff


	//   ....[73]....
        /*3334*/ 	.word	0xffffffff


	//   ....[74]....
        /*3338*/ 	.word	0xffffffff


	//   ....[75]....
        /*333c*/ 	.word	0xffffffff


	//   ....[76]....
        /*3340*/ 	.word	0xffffffff


	//   ....[77]....
        /*3344*/ 	.word	0xffffffff


	//   ....[78]....
        /*3348*/ 	.word	0xffffffff


	//   ....[79]....
        /*334c*/ 	.word	0xffffffff


	//   ....[80]....
        /*3350*/ 	.word	0xffffffff


	//   ....[81]....
        /*3354*/ 	.word	0xffffffff


	//   ....[82]....
        /*3358*/ 	.word	0xffffffff


	//   ....[83]....
        /*335c*/ 	.word	0xffffffff


	//   ....[84]....
        /*3360*/ 	.word	0xffffffff


	//   ....[85]....
        /*3364*/ 	.word	0xffffffff


	//   ....[86]....
        /*3368*/ 	.word	0xffffffff


	//   ....[87]....
        /*336c*/ 	.word	0xffffffff


	//   ....[88]....
        /*3370*/ 	.word	0xffffffff


	//   ....[89]....
        /*3374*/ 	.word	0xffffffff


	//   ....[90]....
        /*3378*/ 	.word	0xffffffff


	//   ....[91]....
        /*337c*/ 	.word	0xffffffff


	//----- nvinfo : EIATTR_COOP_GROUP_INSTR_OFFSETS
	.align		4
.L_66:
        /*3380*/ 	.byte	0x04, 0x28
        /*3382*/ 	.short	(.L_68 - .L_67)


	//   ....[0]....
.L_67:
        /*3384*/ 	.word	0x000341f0


	//   ....[1]....
        /*3388*/ 	.word	0x00034200


	//   ....[2]....
        /*338c*/ 	.word	0x000342c0


	//   ....[3]....
        /*3390*/ 	.word	0x000342d0


	//   ....[4]....
        /*3394*/ 	.word	0x000342e0


	//   ....[5]....
        /*3398*/ 	.word	0x000342f0


	//   ....[6]....
        /*339c*/ 	.word	0x00034300


	//   ....[7]....
        /*33a0*/ 	.word	0x00034310


	//   ....[8]....
        /*33a4*/ 	.word	0x00034320


	//   ....[9]....
        /*33a8*/ 	.word	0x00034330


	//   ....[10]....
        /*33ac*/ 	.word	0x00034360


	//   ....[11]....
        /*33b0*/ 	.word	0x00034370


	//   ....[12]....
        /*33b4*/ 	.word	0x00034380


	//   ....[13]....
        /*33b8*/ 	.word	0x00034390


	//   ....[14]....
        /*33bc*/ 	.word	0x00034430


	//   ....[15]....
        /*33c0*/ 	.word	0x00034440


	//   ....[16]....
        /*33c4*/ 	.word	0x00034450


	//   ....[17]....
        /*33c8*/ 	.word	0x00034480


	//   ....[18]....
        /*33cc*/ 	.word	0x00034490


	//   ....[19]....
        /*33d0*/ 	.word	0x000344a0


	//   ....[20]....
        /*33d4*/ 	.word	0x000344b0


	//   ....[21]....
        /*33d8*/ 	.word	0x000344e0


	//   ....[22]....
        /*33dc*/ 	.word	0x000344f0


	//   ....[23]....
        /*33e0*/ 	.word	0x00034500


	//   ....[24]....
        /*33e4*/ 	.word	0x00034510


	//   ....[25]....
        /*33e8*/ 	.word	0x00034520


	//   ....[26]....
        /*33ec*/ 	.word	0x00034590


	//   ....[27]....
        /*33f0*/ 	.word	0x000345a0


	//   ....[28]....
        /*33f4*/ 	.word	0x000345c0


	//   ....[29]....
        /*33f8*/ 	.word	0x000345e0


	//   ....[30]....
        /*33fc*/ 	.word	0x00034610


	//   ....[31]....
        /*3400*/ 	.word	0x00034620


	//   ....[32]....
        /*3404*/ 	.word	0x00034640


	//   ....[33]....
        /*3408*/ 	.word	0x00034650


	//   ....[34]....
        /*340c*/ 	.word	0x00034660


	//   ....[35]....
        /*3410*/ 	.word	0x00034670


	//   ....[36]....
        /*3414*/ 	.word	0x000346c0


	//   ....[37]....
        /*3418*/ 	.word	0x000346d0


	//   ....[38]....
        /*341c*/ 	.word	0x00034a10


	//   ....[39]....
        /*3420*/ 	.word	0x00034a20


	//   ....[40]....
        /*3424*/ 	.word	0x00034a40


	//   ....[41]....
        /*3428*/ 	.word	0x00034ac0


	//   ....[42]....
        /*342c*/ 	.word	0x00034ad0


	//   ....[43]....
        /*3430*/ 	.word	0x00034b00


	//   ....[44]....
        /*3434*/ 	.word	0x00034b10


	//   ....[45]....
        /*3438*/ 	.word	0x00034b20


	//   ....[46]....
        /*343c*/ 	.word	0x00035b30


	//   ....[47]....
        /*3440*/ 	.word	0x00035b40


	//   ....[48]....
        /*3444*/ 	.word	0x00035b50


	//   ....[49]....
        /*3448*/ 	.word	0x00035b60


	//   ....[50]....
        /*344c*/ 	.word	0x00035ba0


	//   ....[51]....
        /*3450*/ 	.word	0x00035bb0


	//   ....[52]....
        /*3454*/ 	.word	0x00035c00


	//   ....[53]....
        /*3458*/ 	.word	0x00035c10


	//   ....[54]....
        /*345c*/ 	.word	0x00035c30


	//   ....[55]....
        /*3460*/ 	.word	0x00035c40


	//   ....[56]....
        /*3464*/ 	.word	0x00035cb0


	//   ....[57]....
        /*3468*/ 	.word	0x00035cc0


	//   ....[58]....
        /*346c*/ 	.word	0x00035cd0


	//   ....[59]....
        /*3470*/ 	.word	0x00035cf0


	//   ....[60]....
        /*3474*/ 	.word	0x00035d10


	//   ....[61]....
        /*3478*/ 	.word	0x00035d20


	//   ....[62]....
        /*347c*/ 	.word	0x00035d60


	//   ....[63]....
        /*3480*/ 	.word	0x00035d70


	//   ....[64]....
        /*3484*/ 	.word	0x00035d80


	//   ....[65]....
        /*3488*/ 	.word	0x00035e00


	//   ....[66]....
        /*348c*/ 	.word	0x00035e10


	//   ....[67]....
        /*3490*/ 	.word	0x00035e20


	//   ....[68]....
        /*3494*/ 	.word	0x00035e30


	//   ....[69]....
        /*3498*/ 	.word	0x00035e40


	//   ....[70]....
        /*349c*/ 	.word	0x00035e50


	//   ....[71]....
        /*34a0*/ 	.word	0x00035e60


	//   ....[72]....
        /*34a4*/ 	.word	0x00035e70


	//   ....[73]....
        /*34a8*/ 	.word	0x00035e80


	//   ....[74]....
        /*34ac*/ 	.word	0x00035e90


	//   ....[75]....
        /*34b0*/ 	.word	0x00035ee0


	//   ....[76]....
        /*34b4*/ 	.word	0x00035ef0


	//   ....[77]....
        /*34b8*/ 	.word	0x00035f10


	//   ....[78]....
        /*34bc*/ 	.word	0x00035f50


	//   ....[79]....
        /*34c0*/ 	.word	0x00035f60


	//   ....[80]....
        /*34c4*/ 	.word	0x00035f70


	//   ....[81]....
        /*34c8*/ 	.word	0x00035f80


	//   ....[82]....
        /*34cc*/ 	.word	0x00035f90


	//   ....[83]....
        /*34d0*/ 	.word	0x00035fa0


	//   ....[84]....
        /*34d4*/ 	.word	0x000362f0


	//   ....[85]....
        /*34d8*/ 	.word	0x00036300


	//   ....[86]....
        /*34dc*/ 	.word	0x00036330


	//   ....[87]....
        /*34e0*/ 	.word	0x00036360


	//   ....[88]....
        /*34e4*/ 	.word	0x00036370


	//   ....[89]....
        /*34e8*/ 	.word	0x00036380


	//   ....[90]....
        /*34ec*/ 	.word	0x000363b0


	//   ....[91]....
        /*34f0*/ 	.word	0x000363c0


	//----- nvinfo : EIATTR_EXIT_INSTR_OFFSETS
	.align		4
.L_68:
        /*34f4*/ 	.byte	0x04, 0x1c
        /*34f6*/ 	.short	(.L_70 - .L_69)


	//   ....[0]....
.L_69:
        /*34f8*/ 	.word	0x0007cd50


	//----- nvinfo : EIATTR_REQNTID
	.align		4
.L_70:
        /*34fc*/ 	.byte	0x04, 0x10
        /*34fe*/ 	.short	(.L_72 - .L_71)
.L_71:
        /*3500*/ 	.word	0x00000080
        /*3504*/ 	.word	0x00000001
        /*3508*/ 	.word	0x00000001
.L_72:


//--------------------- .nv.callgraph             --------------------------
	.section	.nv.callgraph,"",@"SHT_CUDA_CALLGRAPH"
	.align	4
	.sectionentsize	8
	.align		4
        /*0000*/ 	.word	0x00000000
	.align		4
        /*0004*/ 	.word	0xffffffff
	.align		4
        /*0008*/ 	.word	0x00000000
	.align		4
        /*000c*/ 	.word	0xfffffffe
	.align		4
        /*0010*/ 	.word	0x00000000
	.align		4
        /*0014*/ 	.word	0xfffffffd
	.align		4
        /*0018*/ 	.word	0x00000000
	.align		4
        /*001c*/ 	.word	0xfffffffc


//--------------------- .nv.rel.action            --------------------------
	.section	.nv.rel.action,"",@"SHT_CUDA_RELOCINFO"
	.align	8
	.sectionentsize	8
        /*0000*/ 	.byte	0x73, 0x00, 0x00, 0x00, 0x00, 0x00, 0x00, 0x00, 0x00, 0x00, 0x00, 0x11, 0x25, 0x00, 0x05, 0x36


//--------------------- .nv.constant4             --------------------------
	.section	.nv.constant4,"a",@progbits
	.align	8
	.align		8
.nv.constant4:
        /*0000*/ 	.dword	_$_str


//--------------------- .nv.constant0.attn_fwd    --------------------------
	.section	.nv.constant0.attn_fwd,"a",@progbits
	.sectionflags	@""
	.align	4
.nv.constant0.attn_fwd:
	.zero		488


//--------------------- .text.attn_fwd            --------------------------
	.section	.text.attn_fwd,"ax",@progbits
	.sectioninfo	@"SHI_REGISTERS=32"
	.align	128
        .global         attn_fwd
        .type           attn_fwd,@function
        .size           attn_fwd,(.L_x_3 - attn_fwd)
        .other          attn_fwd,@"STO_CUDA_ENTRY STV_DEFAULT"
attn_fwd:
.text.attn_fwd:
[----:B------:R-:W-:Y:S02]  /*0000*/  MOV R1, c[0x0][0x28] ;  /* 0x00000a0000017a02 */ /* 0x000fe40000000f00 */
[----:B------:R-:W0:Y:S01]  /*0010*/  S2R R8, SR_TID.X ;  /* 0x0000000000087919 */ /* 0x000e220000002100 */
[----:B------:R-:W-:Y:S01]  /*0020*/  MOV R6, c[0x0][0x1d0] ;  /* 0x0000740000067a02 */ /* 0x000fe20000000f00 */
[----:B------:R-:W-:Y:S01]  /*0030*/  ULDC.64 UR4, c[0x0][0x118] ;  /* 0x0000460000047ab9 */ /* 0x000fe20000000a00 */
[----:B------:R-:W-:Y:S01]  /*0040*/  IADD3 R1, R1, -0x3cd0, RZ ;  /* 0xffffc33001017810 */ /* 0x000fe20007ffe0ff */
[----:B------:R-:W1:Y:S01]  /*0050*/  S2R R0, SR_CTAID.X ;  /* 0x0000000000007919 */ /* 0x000e620000002500 */
[----:B------:R-:W-:-:S03]  /*0060*/  ISETP.GE.AND P0, PT, R6, 0x1, PT ;  /* 0x000000010600780c */ /* 0x000fc60003f06270 */
[----:B------:R-:W2:Y:S01]  /*0070*/  S2R R10, SR_CTAID.Y ;  /* 0x00000000000a7919 */ /* 0x000ea20000002600 */
[C---:B0-----:R-:W-:Y:S02]  /*0080*/  LOP3.LUT R3, R8.reuse, 0x7f, RZ, 0xc0, !PT ;  /* 0x0000007f08037812 */ /* 0x041fe400078ec0ff */
[C---:B------:R-:W-:Y:S02]  /*0090*/  SHF.L.U32 R2, R8.reuse, 0x5, RZ ;  /* 0x0000000508027819 */ /* 0x040fe400000006ff */
[----:B------:R-:W-:Y:S01]  /*00a0*/  LOP3.LUT R9, R8, 0x60, RZ, 0xc0, !PT ;  /* 0x0000006008097812 */ /* 0x000fe200078ec0ff */
[----:B-1----:R-:W-:Y:S01]  /*00b0*/  IMAD R7, R0, 0x80, R3 ;  /* 0x0000008000077824 */ /* 0x002fe200078e0203 */
[C---:B------:R-:W-:Y:S02]  /*00c0*/  SHF.L.U32 R11, R8.reuse, 0x2, RZ ;  /* 0x00000002080b7819 */ /* 0x040fe400000006ff */
[----:B------:R-:W-:Y:S01]  /*00d0*/  LOP3.LUT R0, R8, 0x18, RZ, 0xc0, !PT ;  /* 0x0000001808007812 */ /* 0x000fe200078ec0ff */
[----:B------:R-:W-:Y:S01]  /*00e0*/  IMAD R3, R7, c[0x0][0x194], RZ ;  /* 0x0000650007037a24 */ /* 0x000fe200078e02ff */
[----:B------:R-:W-:Y:S01]  /*00f0*/  LOP3.LUT R4, R2, 0x60, RZ, 0xc0, !PT ;  /* 0x0000006002047812 */ /* 0x000fe200078ec0ff */
[----:B--2---:R-:W-:Y:S01]  /*0100*/  IMAD R2, R10, c[0x0][0x190], RZ ;  /* 0x000064000a027a24 */ /* 0x004fe200078e02ff */
[----:B------:R-:W-:Y:S01]  /*0110*/  LEA R5, R0, R9, 0x4 ;  /* 0x0000000900057211 */ /* 0x000fe200078e20ff */
[C---:B------:R-:W-:Y:S01]  /*0120*/  IMAD.SHL.U32 R27, R3.reuse, 0x2, RZ ;  /* 0x00000002031b7824 */ /* 0x040fe200078e00ff */
[----:B------:R-:W-:Y:S01]  /*0130*/  LOP3.LUT R4, R4, 0x70, R11, 0x78, !PT ;  /* 0x0000007004047812 */ /* 0x000fe200078e780b */
[----:B------:R-:W-:Y:S01]  /*0140*/  IMAD.HI R3, R3, 0x2, RZ ;  /* 0x0000000203037827 */ /* 0x000fe200078e02ff */
[----:B------:R-:W-:-:S02]  /*0150*/  SHF.L.U32 R26, R2, 0x1, RZ ;  /* 0x00000001021a7819 */ /* 0x000fc400000006ff */
[----:B------:R-:W-:Y:S01]  /*0160*/  LEA R6, R5, R4, 0x6 ;  /* 0x0000000405067211 */ /* 0x000fe200078e30ff */
[----:B------:R-:W-:Y:S01]  /*0170*/  IMAD R4, R10, c[0x0][0x1c0], RZ ;  /* 0x000070000a047a24 */ /* 0x000fe200078e02ff */
[----:B------:R-:W-:Y:S01]  /*0180*/  SHF.L.U32 R5, R8, 0x4, RZ ;  /* 0x0000000408057819 */ /* 0x000fe200000006ff */
[----:B------:R-:W-:Y:S01]  /*0190*/  IMAD.HI R2, R2, 0x2, RZ ;  /* 0x0000000202027827 */ /* 0x000fe200078e02ff */
[----:B------:R-:W-:Y:S01]  /*01a0*/  IADD3 R26, P1, P2, R27, c[0x0][0x160], R26 ;  /* 0x000058001b1a7a10 */ /* 0x000fe20007a3e01a */
[----:B------:R0:W-:Y:S03]  /*01b0*/  STL [R1+0xf8c], R6 ;  /* 0x000f8c0601007387 */ /* 0x0001e60000100800 */
[----:B------:R-:W-:Y:S01]  /*01c0*/  IADD3.X R27, R3, c[0x0][0x164], R2, P1, P2 ;  /* 0x00005900031b7a10 */ /* 0x000fe20000fe4402 */
[----:B0-----:R-:W-:Y:S01]  /*01d0*/  IMAD R6, R7, c[0x0][0x1c4], RZ ;  /* 0x0000710007067a24 */ /* 0x001fe200078e02ff */
[----:B------:R-:W-:-:S02]  /*01e0*/  LOP3.LUT R7, R5, 0x70, RZ, 0xc0, !PT ;  /* 0x0000007005077812 */ /* 0x000fc400078ec0ff */
[----:B------:R-:W-:Y:S01]  /*01f0*/  SHF.L.U32 R5, R4, 0x1, RZ ;  /* 0x0000000104057819 */ /* 0x000fe200000006ff */
[----:B------:R-:W-:Y:S01]  /*0200*/  IMAD.SHL.U32 R8, R6, 0x2, RZ ;  /* 0x0000000206087824 */ /* 0x000fe200078e00ff */
[----:B------:R-:W-:Y:S01]  /*0210*/  LEA R9, R9, R7, 0x2 ;  /* 0x0000000709097211 */ /* 0x000fe200078e10ff */
[----:B------:R-:W-:-:S03]  /*0220*/  IMAD.HI R4, R4, 0x2, RZ ;  /* 0x0000000204047827 */ /* 0x000fc600078e02ff */
[----:B------:R-:W-:Y:S01]  /*0230*/  IADD3 R10, P3, P4, R8, c[0x0][0x178], R5 ;  /* 0x00005e00080a7a10 */ /* 0x000fe20007c7e005 */
[----:B------:R-:W-:Y:S01]  /*0240*/  IMAD.HI R7, R6, 0x2, RZ ;  /* 0x0000000206077827 */ /* 0x000fe200078e02ff */
[----:B------:R-:W-:Y:S02]  /*0250*/  LEA.HI R5, R0, R9, RZ, 0x1f ;  /* 0x0000000900057211 */ /* 0x000fe400078ff8ff */
[----:B------:R-:W-:Y:S02]  /*0260*/  MOV R0, c[0x0][0x198] ;  /* 0x0000660000007a02 */ /* 0x000fe40000000f00 */
[----:B------:R-:W-:Y:S02]  /*0270*/  IADD3.X R11, R7, c[0x0][0x17c], R4, P3, P4 ;  /* 0x00005f00070b7a10 */ /* 0x000fe40001fe8404 */
[C---:B------:R-:W-:Y:S01]  /*0280*/  SHF.L.U32 R18, R0.reuse, 0x5, RZ ;  /* 0x0000000500127819 */ /* 0x040fe200000006ff */
[C---:B------:R-:W-:Y:S01]  /*0290*/  IMAD R6, R0.reuse, 0x44, RZ ;  /* 0x0000004400067824 */ /* 0x040fe200078e02ff */
[C---:B------:R-:W-:Y:S01]  /*02a0*/  SHF.L.U32 R28, R0.reuse, 0x6, RZ ;  /* 0x00000006001c7819 */ /* 0x040fe200000006ff */
[C---:B------:R-:W-:Y:S01]  /*02b0*/  IMAD R7, R0.reuse, 0x88, RZ ;  /* 0x0000008800077824 */ /* 0x040fe200078e02ff */
[----:B------:R0:W-:Y:S01]  /*02c0*/  STL.64 [R1+0x540], R10 ;  /* 0x0005400a01007387 */ /* 0x0001e20000100a00 */
[----:B------:R-:W-:-:S02]  /*02d0*/  IMAD R23, R0, 0x210, RZ ;  /* 0x0000021000177824 */ /* 0x000fc400078e02ff */
[C---:B------:R-:W-:Y:S01]  /*02e0*/  IMAD R14, R0.reuse, 0x12, RZ ;  /* 0x00000012000e7824 */ /* 0x040fe200078e02ff */
[----:B------:R1:W-:Y:S01]  /*02f0*/  STL.64 [R1+0x2060], R6 ;  /* 0x0020600601007387 */ /* 0x0003e20000100a00 */
[C---:B------:R-:W-:Y:S02]  /*0300*/  IMAD R15, R0.reuse, 0x24, RZ ;  /* 0x00000024000f7824 */ /* 0x040fe400078e02ff */
[C---:B------:R-:W-:Y:S02]  /*0310*/  IMAD R24, R0.reuse, 0x94, RZ ;  /* 0x0000009400187824 */ /* 0x040fe400078e02ff */
[C---:B------:R-:W-:Y:S01]  /*0320*/  IMAD R25, R0.reuse, 0x128, RZ ;  /* 0x0000012800197824 */ /* 0x040fe200078e02ff */
[----:B------:R-:W-:Y:S01]  /*0330*/  STL.64 [R1+0x2048], R14 ;  /* 0x0020480e01007387 */ /* 0x000fe20000100a00 */
[C---:B------:R-:W-:Y:S01]  /*0340*/  IMAD R17, R0.reuse, 0x230, RZ ;  /* 0x0000023000117824 */ /* 0x040fe200078e02ff */
[C---:B0-----:R-:W-:Y:S01]  /*0350*/  SHF.L.U32 R11, R0.reuse, 0x3, RZ ;  /* 0x00000003000b7819 */ /* 0x041fe200000006ff */
[C---:B------:R-:W-:Y:S01]  /*0360*/  IMAD R22, R0.reuse, 0x4a, RZ ;  /* 0x0000004a00167824 */ /* 0x040fe200078e02ff */
[----:B------:R0:W-:Y:S01]  /*0370*/  STL.64 [R1+0x2038], R24 ;  /* 0x0020381801007387 */ /* 0x0001e20000100a00 */
[C---:B------:R-:W-:Y:S01]  /*0380*/  IMAD R20, R0.reuse, 0x120, RZ ;  /* 0x0000012000147824 */ /* 0x040fe200078e02ff */
[----:B-1----:R-:W-:Y:S01]  /*0390*/  IADD3 R6, P6, R23, R26, RZ ;  /* 0x0000001a17067210 */ /* 0x002fe20007fde0ff */
[C---:B------:R-:W-:Y:S01]  /*03a0*/  IMAD R21, R0.reuse, 0x220, RZ ;  /* 0x0000022000157824 */ /* 0x040fe200078e02ff */
[----:B------:R1:W-:Y:S01]  /*03b0*/  STL [R1+0x2040], R22 ;  /* 0x0020401601007387 */ /* 0x0003e20000100800 */
[C---:B------:R-:W-:Y:S01]  /*03c0*/  IMAD R16, R0.reuse, 0x48, RZ ;  /* 0x0000004800107824 */ /* 0x040fe200078e02ff */
[C---:B------:R-:W-:Y:S01]  /*03d0*/  SHF.L.U32 R23, R0.reuse, 0x7, RZ ;  /* 0x0000000700177819 */ /* 0x040fe200000006ff */
[C---:B------:R-:W-:Y:S01]  /*03e0*/  IMAD.SHL.U32 R12, R0.reuse, 0x10, RZ ;  /* 0x00000010000c7824 */ /* 0x040fe200078e00ff */
[----:B------:R2:W-:Y:S01]  /*03f0*/  STL [R1+0x2054], R20 ;  /* 0x0020541401007387 */ /* 0x0005e20000100800 */
[----:B------:R-:W-:-:S02]  /*0400*/  IMAD R2, R0, 0x42, RZ ;  /* 0x0000004200027824 */ /* 0x000fc400078e02ff */
[C---:B------:R-:W-:Y:S01]  /*0410*/  IMAD R3, R0.reuse, 0x84, RZ ;  /* 0x0000008400037824 */ /* 0x040fe200078e02ff */
[-C--:B0-----:R-:W-:Y:S01]  /*0420*/  IADD3 R24, P3, R17, R26.reuse, RZ ;  /* 0x0000001a11187210 */ /* 0x081fe20007f7e0ff */
[----:B------:R0:W-:Y:S01]  /*0430*/  STL [R1+0x388], R6 ;  /* 0x0003880601007387 */ /* 0x0001e20000100800 */
[----:B-1----:R-:W-:Y:S01]  /*0440*/  IADD3 R22, P5, R21, R26, RZ ;  /* 0x0000001a15167210 */ /* 0x002fe20007fbe0ff */
[----:B------:R-:W-:Y:S02]  /*0450*/  IMAD.MOV.U32 R21, RZ, RZ, R7 ;  /* 0x000000ffff157224 */ /* 0x000fe400078e0007 */
[----:B------:R1:W-:Y:S01]  /*0460*/  STL [R1+0x2058], R24 ;  /* 0x0020581801007387 */ /* 0x0003e20000100800 */
[----:B--2---:R-:W-:Y:S01]  /*0470*/  MOV R20, R6 ;  /* 0x0000000600147202 */ /* 0x004fe20000000f00 */
[C---:B------:R-:W-:Y:S01]  /*0480*/  IMAD R4, R0.reuse, 0x108, RZ ;  /* 0x0000010800047824 */ /* 0x040fe200078e02ff */
[----:B------:R-:W-:Y:S01]  /*0490*/  MOV R17, R21 ;  /* 0x0000001500117202 */ /* 0x000fe20000000f00 */
[----:B------:R2:W-:Y:S01]  /*04a0*/  STL [R1+0x2050], R16 ;  /* 0x0020501001007387 */ /* 0x0005e20000100800 */
[C---:B------:R-:W-:Y:S01]  /*04b0*/  IMAD.SHL.U32 R17, R0.reuse, 0x100, RZ ;  /* 0x0000010000117824 */ /* 0x040fe200078e00ff */
[C---:B0-----:R-:W-:Y:S01]  /*04c0*/  LEA R6, P4, R0.reuse, R26, 0x4 ;  /* 0x0000001a00067211 */ /* 0x041fe200078820ff */
[----:B------:R-:W-:-:S02]  /*04d0*/  IMAD R14, R0, 0x240, RZ ;  /* 0x00000240000e7824 */ /* 0x000fc400078e02ff */
[C---:B------:R-:W-:Y:S01]  /*04e0*/  IMAD R5, R0.reuse, 0x22, RZ ;  /* 0x0000002200057824 */ /* 0x040fe200078e02ff */
[-C--:B------:R-:W-:Y:S01]  /*04f0*/  LEA.HI.X.SX32 R7, R11, R27.reuse, 0x1, P4 ;  /* 0x0000001b0b077211 */ /* 0x080fe200020f0eff */
[C---:B------:R-:W-:Y:S01]  /*0500*/  IMAD R8, R0.reuse, 0x110, RZ ;  /* 0x0000011000087824 */ /* 0x040fe200078e02ff */
[C---:B-1----:R-:W-:Y:S01]  /*0510*/  LEA R24, P1, R0.reuse, R26, 0x6 ;  /* 0x0000001a00187211 */ /* 0x042fe200078230ff */
[C---:B------:R-:W-:Y:S01]  /*0520*/  IMAD R9, R0.reuse, 0x46, RZ ;  /* 0x0000004600097824 */ /* 0x040fe200078e02ff */
[----:B--2---:R-:W-:Y:S01]  /*0530*/  MOV R16, R20 ;  /* 0x0000001400107202 */ /* 0x004fe20000000f00 */
[----:B------:R0:W-:Y:S01]  /*0540*/  STL.64 [R1+0xad8], R6 ;  /* 0x000ad80601007387 */ /* 0x0001e20000100a00 */
[C---:B------:R-:W-:Y:S01]  /*0550*/  LEA R20, P2, R0.reuse, R26, 0x5 ;  /* 0x0000001a00147211 */ /* 0x040fe200078428ff */
[----:B------:R-:W-:Y:S01]  /*0560*/  IMAD R10, R0, 0x8c, RZ ;  /* 0x0000008c000a7824 */ /* 0x000fe200078e02ff */
[-C--:B------:R-:W-:Y:S01]  /*0570*/  LEA.HI.X.SX32 R25, R18, R27.reuse, 0x1, P1 ;  /* 0x0000001b12197211 */ /* 0x080fe200008f0eff */
[----:B------:R-:W-:Y:S01]  /*0580*/  IMAD R13, R0, 0x118, RZ ;  /* 0x00000118000d7824 */ /* 0x000fe200078e02ff */
[----:B------:R-:W-:Y:S01]  /*0590*/  LEA.HI.X.SX32 R21, R12, R27, 0x1, P2 ;  /* 0x0000001b0c157211 */ /* 0x000fe200010f0eff */
[----:B------:R-:W-:-:S02]  /*05a0*/  IMAD R19, R0, 0x90, RZ ;  /* 0x0000009000137824 */ /* 0x000fc400078e02ff */
[C---:B------:R-:W-:Y:S02]  /*05b0*/  IMAD R29, R0.reuse, 0x26, RZ ;  /* 0x00000026001d7824 */ /* 0x040fe400078e02ff */
[----:B------:R1:W-:Y:S01]  /*05c0*/  STL.64 [R1+0xa98], R20 ;  /* 0x000a981401007387 */ /* 0x0003e20000100a00 */
[----:B0-----:R-:W-:-:S03]  /*05d0*/  LEA R6, P4, R0, R26, 0x7 ;  /* 0x0000001a00067211 */ /* 0x001fc600078838ff */
[----:B------:R0:W-:Y:S01]  /*05e0*/  STL.64 [R1+0xa18], R24 ;  /* 0x000a181801007387 */ /* 0x0001e20000100a00 */
[----:B------:R-:W-:-:S05]  /*05f0*/  LEA.HI.X.SX32 R7, R28, R27, 0x1, P4 ;  /* 0x0000001b1c077211 */ /* 0x000fca00020f0eff */
[----:B------:R2:W-:Y:S01]  /*0600*/  STL.64 [R1+0x918], R6 ;  /* 0x0009180601007387 */ /* 0x0005e20000100a00 */
[----:B-1----:R-:W-:-:S04]  /*0610*/  LEA R20, P2, R0, R26, 0x8 ;  /* 0x0000001a00147211 */ /* 0x002fc800078440ff */
[----:B------:R-:W-:Y:S01]  /*0620*/  LEA.HI.X.SX32 R21, R23, R27, 0x1, P2 ;  /* 0x0000001b17157211 */ /* 0x000fe200010f0eff */
[C---:B------:R-:W-:Y:S01]  /*0630*/  IMAD R23, R0.reuse, 0x21, RZ ;  /* 0x0000002100177824 */ /* 0x040fe200078e02ff */
[----:B0-----:R-:W-:-:S03]  /*0640*/  LEA R24, P1, R0, R26, 0x9 ;  /* 0x0000001a00187211 */ /* 0x001fc600078248ff */
[----:B------:R0:W-:Y:S01]  /*0650*/  STL.64 [R1+0x748], R20 ;  /* 0x0007481401007387 */ /* 0x0001e20000100a00 */
[----:B------:R-:W-:Y:S02]  /*0660*/  LEA.HI.X.SX32 R25, R17, R27, 0x1, P1 ;  /* 0x0000001b11197211 */ /* 0x000fe400008f0eff */
[----:B--2---:R-:W-:-:S03]  /*0670*/  IADD3 R6, P4, R2, R26, RZ ;  /* 0x0000001a02067210 */ /* 0x004fc60007f9e0ff */
[----:B------:R1:W-:Y:S01]  /*0680*/  STL.64 [R1+0x3c8], R24 ;  /* 0x0003c81801007387 */ /* 0x0003e20000100a00 */
[----:B------:R-:W-:-:S05]  /*0690*/  LEA.HI.X.SX32 R7, R23, R27, 0x1, P4 ;  /* 0x0000001b17077211 */ /* 0x000fca00020f0eff */
[----:B------:R2:W-:Y:S01]  /*06a0*/  STL.64 [R1+0xa10], R6 ;  /* 0x000a100601007387 */ /* 0x0005e20000100a00 */
[CC--:B0-----:R-:W-:Y:S02]  /*06b0*/  IADD3 R20, P2, R3.reuse, R26.reuse, RZ ;  /* 0x0000001a03147210 */ /* 0x0c1fe40007f5e0ff */
[-C--:B-1----:R-:W-:Y:S01]  /*06c0*/  IADD3 R24, P1, R4, R26.reuse, RZ ;  /* 0x0000001a04187210 */ /* 0x082fe20007f3e0ff */
[----:B--2---:R-:W2:Y:S01]  /*06d0*/  LDL.LU.64 R6, [R1+0x2060] ;  /* 0x0020600001067983 */ /* 0x004ea20000300a00 */
[-C--:B------:R-:W-:Y:S01]  /*06e0*/  LEA.HI.X.SX32 R21, R2, R27.reuse, 0x1, P2 ;  /* 0x0000001b02157211 */ /* 0x080fe200010f0eff */
[----:B------:R-:W-:Y:S01]  /*06f0*/  IMAD R12, R0, 0x11, RZ ;  /* 0x00000011000c7824 */ /* 0x000fe200078e02ff */
[----:B------:R-:W-:Y:S01]  /*0700*/  IADD3 R14, P4, R14, R26, RZ ;  /* 0x0000001a0e0e7210 */ /* 0x000fe20007f9e0ff */
[----:B------:R-:W-:Y:S01]  /*0710*/  IMAD R23, R0, 0x250, RZ ;  /* 0x0000025000177824 */ /* 0x000fe200078e02ff */
[-C--:B------:R-:W-:Y:S01]  /*0720*/  LEA.HI.X.SX32 R25, R3, R27.reuse, 0x1, P1 ;  /* 0x0000001b03197211 */ /* 0x080fe200008f0eff */
[----:B------:R0:W-:Y:S01]  /*0730*/  STL.64 [R1+0x908], R20 ;  /* 0x0009081401007387 */ /* 0x0001e20000100a00 */
[----:B------:R-:W-:-:S03]  /*0740*/  LEA.HI.X.SX32 R17, R4, R27, 0x1, P6 ;  /* 0x0000001b04117211 */ /* 0x000fc600030f0eff */
[----:B------:R-:W-:Y:S04]  /*0750*/  STL [R1+0x320], R14 ;  /* 0x0003200e01007387 */ /* 0x000fe80000100800 */
[----:B------:R-:W-:Y:S01]  /*0760*/  STL.64 [R1+0x730], R24 ;  /* 0x0007301801007387 */ /* 0x000fe20000100a00 */
[----:B0-----:R-:W-:-:S03]  /*0770*/  IADD3 R20, P2, R5, R26, RZ ;  /* 0x0000001a05147210 */ /* 0x001fc60007f5e0ff */
[----:B------:R-:W-:Y:S01]  /*0780*/  STL [R1+0x38c], R17 ;  /* 0x00038c1101007387 */ /* 0x000fe20000100800 */
[----:B------:R-:W-:-:S05]  /*0790*/  LEA.HI.X.SX32 R21, R12, R27, 0x1, P2 ;  /* 0x0000001b0c157211 */ /* 0x000fca00010f0eff */
[----:B------:R0:W-:Y:S02]  /*07a0*/  STL.64 [R1+0xa90], R20 ;  /* 0x000a901401007387 */ /* 0x0001e40000100a00 */
[-C--:B0-----:R-:W-:Y:S02]  /*07b0*/  IADD3 R20, P2, R8, R26.reuse, RZ ;  /* 0x0000001a08147210 */ /* 0x081fe40007f5e0ff */
[-C--:B--2---:R-:W-:Y:S02]  /*07c0*/  IADD3 R24, P1, R6, R26.reuse, RZ ;  /* 0x0000001a06187210 */ /* 0x084fe40007f3e0ff */
[----:B------:R-:W-:Y:S02]  /*07d0*/  IADD3 R16, P6, R7, R26, RZ ;  /* 0x0000001a07107210 */ /* 0x000fe40007fde0ff */
[----:B------:R-:W-:-:S05]  /*07e0*/  LEA.HI.X.SX32 R25, R5, R27, 0x1, P1 ;  /* 0x0000001b05197211 */ /* 0x000fca00008f0eff */
[----:B------:R0:W-:Y:S04]  /*07f0*/  STL.64 [R1+0xa08], R24 ;  /* 0x000a081801007387 */ /* 0x0001e80000100a00 */
[----:B0-----:R-:W2:Y:S01]  /*0800*/  LDL.LU R24, [R1+0x2058] ;  /* 0x0020580001187983 */ /* 0x001ea20000300800 */
[-C--:B------:R-:W-:Y:S01]  /*0810*/  LEA.HI.X.SX32 R17, R6, R27.reuse, 0x1, P6 ;  /* 0x0000001b06117211 */ /* 0x080fe200030f0eff */
[----:B------:R-:W-:Y:S01]  /*0820*/  IMAD R25, R0, 0x23, RZ ;  /* 0x0000002300197824 */ /* 0x000fe200078e02ff */
[----:B------:R-:W-:Y:S02]  /*0830*/  LEA.HI.X.SX32 R21, R7, R27, 0x1, P2 ;  /* 0x0000001b07157211 */ /* 0x000fe400010f0eff */
[----:B------:R-:W-:Y:S01]  /*0840*/  IADD3 R4, P1, R23, R26, RZ ;  /* 0x0000001a17047210 */ /* 0x000fe20007f3e0ff */
[----:B------:R0:W-:Y:S01]  /*0850*/  STL.64 [R1+0x8f8], R16 ;  /* 0x0008f81001007387 */ /* 0x0001e20000100a00 */
[----:B------:R-:W-:-:S02]  /*0860*/  MOV R6, R14 ;  /* 0x0000000e00067202 */ /* 0x000fc40000000f00 */
[-C--:B------:R-:W-:Y:S01]  /*0870*/  IADD3 R14, P2, R10, R26.reuse, RZ ;  /* 0x0000001a0a0e7210 */ /* 0x080fe20007f5e0ff */
[----:B------:R1:W-:Y:S01]  /*0880*/  STL.64 [R1+0x710], R20 ;  /* 0x0007101401007387 */ /* 0x0003e20000100a00 */
[----:B------:R-:W-:Y:S02]  /*0890*/  LEA.HI.X.SX32 R23, R8, R27, 0x1, P5 ;  /* 0x0000001b08177211 */ /* 0x000fe400028f0eff */
[----:B------:R-:W-:Y:S02]  /*08a0*/  MOV R7, R15 ;  /* 0x0000000f00077202 */ /* 0x000fe40000000f00 */
[C---:B0-----:R-:W-:Y:S02]  /*08b0*/  IADD3 R16, P6, R9.reuse, R26, RZ ;  /* 0x0000001a09107210 */ /* 0x041fe40007fde0ff */
[-C--:B------:R-:W-:Y:S02]  /*08c0*/  LEA.HI.X.SX32 R15, R9, R27.reuse, 0x1, P2 ;  /* 0x0000001b090f7211 */ /* 0x080fe400010f0eff */
[----:B------:R-:W-:Y:S01]  /*08d0*/  LEA.HI.X.SX32 R17, R25, R27, 0x1, P6 ;  /* 0x0000001b19117211 */ /* 0x000fe200030f0eff */
[----:B-1----:R-:W3:Y:S01]  /*08e0*/  LDL.LU R20, [R1+0x2054] ;  /* 0x0020540001147983 */ /* 0x002ee20000300800 */
[----:B------:R-:W-:-:S03]  /*08f0*/  IMAD R21, R0, 0x260, RZ ;  /* 0x0000026000157824 */ /* 0x000fc600078e02ff */
[----:B------:R0:W-:Y:S04]  /*0900*/  STL.64 [R1+0x360], R22 ;  /* 0x0003601601007387 */ /* 0x0001e80000100a00 */
[----:B------:R1:W-:Y:S01]  /*0910*/  STL.64 [R1+0xa00], R16 ;  /* 0x000a001001007387 */ /* 0x0003e20000100a00 */
[-C--:B------:R-:W-:Y:S02]  /*0920*/  IADD3 R2, P6, R21, R26.reuse, RZ ;  /* 0x0000001a15027210 */ /* 0x080fe40007fde0ff */
[----:B0-----:R-:W-:Y:S01]  /*0930*/  IADD3 R22, P5, R13, R26, RZ ;  /* 0x0000001a0d167210 */ /* 0x001fe20007fbe0ff */
[----:B-1----:R-:W4:Y:S04]  /*0940*/  LDL.LU R16, [R1+0x2050] ;  /* 0x0020500001107983 */ /* 0x002f280000300800 */
[----:B------:R0:W-:Y:S04]  /*0950*/  STL.64 [R1+0x8f0], R14 ;  /* 0x0008f00e01007387 */ /* 0x0001e80000100a00 */
[----:B0-----:R-:W5:Y:S01]  /*0960*/  LDL.LU.64 R14, [R1+0x2048] ;  /* 0x00204800010e7983 */ /* 0x001f620000300a00 */
[----:B------:R-:W-:-:S02]  /*0970*/  LEA.HI.X.SX32 R23, R10, R27, 0x1, P5 ;  /* 0x0000001b0a177211 */ /* 0x000fc400028f0eff */
[----:B------:R-:W-:-:S03]  /*0980*/  LEA.HI.X.SX32 R25, R13, R27, 0x1, P3 ;  /* 0x0000001b0d197211 */ /* 0x000fc600018f0eff */
[----:B------:R0:W-:Y:S04]  /*0990*/  STL.64 [R1+0x6f8], R22 ;  /* 0x0006f81601007387 */ /* 0x0001e80000100a00 */
[----:B0-----:R-:W4:Y:S04]  /*09a0*/  LDL.LU R22, [R1+0x2040] ;  /* 0x0020400001167983 */ /* 0x001f280000300800 */
[----:B------:R-:W-:Y:S04]  /*09b0*/  STL [R1+0x2e0], R2 ;  /* 0x0002e00201007387 */ /* 0x000fe80000100800 */
[----:B--2---:R0:W-:Y:S04]  /*09c0*/  STL.64 [R1+0x340], R24 ;  /* 0x0003401801007387 */ /* 0x0041e80000100a00 */
[----:B0-----:R-:W2:Y:S01]  /*09d0*/  LDL.LU.64 R24, [R1+0x2038] ;  /* 0x0020380001187983 */ /* 0x001ea20000300a00 */
[----:B------:R-:W-:-:S02]  /*09e0*/  IMAD R23, R0, 0x9, RZ ;  /* 0x0000000900177824 */ /* 0x000fc400078e02ff */
[----:B------:R-:W-:Y:S02]  /*09f0*/  IMAD.MOV.U32 R13, RZ, RZ, R11 ;  /* 0x000000ffff0d7224 */ /* 0x000fe400078e000b */
[----:B------:R-:W-:Y:S01]  /*0a00*/  IMAD R21, R0, 0x25, RZ ;  /* 0x0000002500157824 */ /* 0x000fe200078e02ff */
[-C--:B---3--:R-:W-:Y:S01]  /*0a10*/  LEA.HI.X.SX32 R7, R20, R27.reuse, 0x1, P4 ;  /* 0x0000001b14077211 */ /* 0x088fe200020f0eff */
[----:B------:R-:W-:Y:S01]  /*0a20*/  IMAD R28, R0, 0x98, RZ ;  /* 0x00000098001c7824 */ /* 0x000fe200078e02ff */
[CC--:B-----5:R-:W-:Y:S02]  /*0a30*/  IADD3 R8, P2, R14.reuse, R26.reuse, RZ ;  /* 0x0000001a0e087210 */ /* 0x0e0fe40007f5e0ff */
[----:B------:R-:W-:Y:S02]  /*0a40*/  IADD3 R10, P5, R15, R26, RZ ;  /* 0x0000001a0f0a7210 */ /* 0x000fe40007fbe0ff */
[-C--:B------:R-:W-:Y:S02]  /*0a50*/  LEA.HI.X.SX32 R9, R23, R27.reuse, 0x1, P2 ;  /* 0x0000001b17097211 */ /* 0x080fe400010f0eff */
[----:B------:R-:W-:Y:S01]  /*0a60*/  MOV R12, R10 ;  /* 0x0000000a000c7202 */ /* 0x000fe20000000f00 */
[----:B------:R4:W-:Y:S01]  /*0a70*/  STL [R1+0xa88], R10 ;  /* 0x000a880a01007387 */ /* 0x0009e20000100800 */
[----:B------:R-:W-:-:S03]  /*0a80*/  LEA.HI.X.SX32 R13, R14, R27, 0x1, P5 ;  /* 0x0000001b0e0d7211 */ /* 0x000fc600028f0eff */
[----:B------:R0:W-:Y:S01]  /*0a90*/  STL.64 [R1+0xad0], R8 ;  /* 0x000ad00801007387 */ /* 0x0001e20000100a00 */
[-C--:B------:R-:W-:Y:S02]  /*0aa0*/  IADD3 R12, P5, R20, R26.reuse, RZ ;  /* 0x0000001a140c7210 */ /* 0x080fe40007fbe0ff */
[----:B----4-:R-:W-:Y:S01]  /*0ab0*/  IADD3 R10, P3, R16, R26, RZ ;  /* 0x0000001a100a7210 */ /* 0x010fe20007f7e0ff */
[----:B------:R1:W-:Y:S01]  /*0ac0*/  STL [R1+0xa8c], R13 ;  /* 0x000a8c0d01007387 */ /* 0x0003e20000100800 */
[----:B0-----:R-:W-:Y:S02]  /*0ad0*/  MOV R8, R2 ;  /* 0x0000000200087202 */ /* 0x001fe40000000f00 */
[----:B------:R-:W-:Y:S02]  /*0ae0*/  IADD3 R2, P2, R19, R26, RZ ;  /* 0x0000001a13027210 */ /* 0x000fe40007f5e0ff */
[----:B------:R-:W-:Y:S02]  /*0af0*/  MOV R9, R3 ;  /* 0x0000000300097202 */ /* 0x000fe40000000f00 */
[----:B------:R-:W-:-:S02]  /*0b00*/  LEA.HI.X.SX32 R11, R15, R27, 0x1, P3 ;  /* 0x0000001b0f0b7211 */ /* 0x000fc400018f0eff */
[-C--:B------:R-:W-:Y:S02]  /*0b10*/  LEA.HI.X.SX32 R3, R16, R27.reuse, 0x1, P2 ;  /* 0x0000001b10037211 */ /* 0x080fe400010f0eff */
[----:B-1----:R-:W-:Y:S01]  /*0b20*/  LEA.HI.X.SX32 R13, R19, R27, 0x1, P5 ;  /* 0x0000001b130d7211 */ /* 0x002fe200028f0eff */
[----:B------:R-:W-:Y:S01]  /*0b30*/  STL.64 [R1+0x9f8], R10 ;  /* 0x0009f80a01007387 */ /* 0x000fe20000100a00 */
[----:B------:R-:W-:-:S03]  /*0b40*/  IMAD R23, R0, 0x270, RZ ;  /* 0x0000027000177824 */ /* 0x000fc600078e02ff */
[----:B------:R0:W-:Y:S04]  /*0b50*/  STL.64 [R1+0x8e0], R2 ;  /* 0x0008e00201007387 */ /* 0x0001e80000100a00 */
[----:B------:R-:W-:Y:S01]  /*0b60*/  STL.64 [R1+0x6d8], R12 ;  /* 0x0006d80c01007387 */ /* 0x000fe20000100a00 */
[-C--:B0-----:R-:W-:Y:S02]  /*0b70*/  IADD3 R2, P2, R22, R26.reuse, RZ ;  /* 0x0000001a16027210 */ /* 0x081fe40007f5e0ff */
[----:B------:R-:W-:Y:S02]  /*0b80*/  IADD3 R10, P3, R23, R26, RZ ;  /* 0x0000001a170a7210 */ /* 0x000fe40007f7e0ff */
[----:B------:R-:W-:Y:S01]  /*0b90*/  LEA.HI.X.SX32 R3, R21, R27, 0x1, P2 ;  /* 0x0000001b15037211 */ /* 0x000fe200010f0eff */
[C---:B------:R-:W-:Y:S01]  /*0ba0*/  IMAD R23, R0.reuse, 0x280, RZ ;  /* 0x0000028000177824 */ /* 0x040fe200078e02ff */
[----:B------:R-:W-:Y:S01]  /*0bb0*/  STL [R1+0x324], R7 ;  /* 0x0003240701007387 */ /* 0x000fe20000100800 */
[----:B------:R-:W-:-:S03]  /*0bc0*/  IMAD R21, R0, 0x13, RZ ;  /* 0x0000001300157824 */ /* 0x000fc600078e02ff */
[----:B------:R0:W-:Y:S01]  /*0bd0*/  STL.64 [R1+0x9f0], R2 ;  /* 0x0009f00201007387 */ /* 0x0001e20000100a00 */
[C---:B------:R-:W-:Y:S01]  /*0be0*/  IMAD R18, R0.reuse, 0x130, RZ ;  /* 0x0000013000127824 */ /* 0x040fe200078e02ff */
[-C--:B0-----:R-:W-:Y:S01]  /*0bf0*/  IADD3 R2, P2, R23, R26.reuse, RZ ;  /* 0x0000001a17027210 */ /* 0x081fe20007f5e0ff */
[C---:B------:R-:W-:Y:S02]  /*0c00*/  IMAD R23, R0.reuse, 0x4c, RZ ;  /* 0x0000004c00177824 */ /* 0x040fe400078e02ff */
[----:B------:R-:W-:Y:S01]  /*0c10*/  IMAD R17, R0, 0x290, RZ ;  /* 0x0000029000117824 */ /* 0x000fe200078e02ff */
[----:B------:R-:W-:Y:S02]  /*0c20*/  LEA.HI.X.SX32 R9, R18, R27, 0x1, P6 ;  /* 0x0000001b12097211 */ /* 0x000fe400030f0eff */
[----:B--2---:R-:W-:-:S04]  /*0c30*/  IADD3 R12, P5, R24, R26, RZ ;  /* 0x0000001a180c7210 */ /* 0x004fc80007fbe0ff */
[----:B------:R-:W-:Y:S02]  /*0c40*/  LEA.HI.X.SX32 R13, R22, R27, 0x1, P5 ;  /* 0x0000001b160d7211 */ /* 0x000fe400028f0eff */
[----:B------:R-:W-:-:S03]  /*0c50*/  IADD3 R6, P4, R25, R26, RZ ;  /* 0x0000001a19067210 */ /* 0x000fc60007f9e0ff */
[----:B------:R0:W-:Y:S01]  /*0c60*/  STL.64 [R1+0x8d0], R12 ;  /* 0x0008d00c01007387 */ /* 0x0001e20000100a00 */
[-C--:B------:R-:W-:Y:S02]  /*0c70*/  LEA.HI.X.SX32 R7, R24, R27.reuse, 0x1, P4 ;  /* 0x0000001b18077211 */ /* 0x080fe400020f0eff */
[----:B------:R-:W-:-:S03]  /*0c80*/  LEA.HI.X.SX32 R5, R25, R27, 0x1, P1 ;  /* 0x0000001b19057211 */ /* 0x000fc600008f0eff */
[----:B------:R1:W-:Y:S01]  /*0c90*/  STL.64 [R1+0x6c0], R6 ;  /* 0x0006c00601007387 */ /* 0x0003e20000100a00 */
[----:B0-----:R-:W-:-:S03]  /*0ca0*/  IADD3 R12, P5, R29, R26, RZ ;  /* 0x0000001a1d0c7210 */ /* 0x001fc60007fbe0ff */
[----:B------:R0:W-:Y:S01]  /*0cb0*/  STL.64 [R1+0x300], R4 ;  /* 0x0003000401007387 */ /* 0x0001e20000100a00 */
[----:B------:R-:W-:Y:S02]  /*0cc0*/  LEA.HI.X.SX32 R13, R21, R27, 0x1, P5 ;  /* 0x0000001b150d7211 */ /* 0x000fe400028f0eff */
[----:B-1----:R-:W-:-:S03]  /*0cd0*/  IADD3 R6, P4, R23, R26, RZ ;  /* 0x0000001a17067210 */ /* 0x002fc60007f9e0ff */
[----:B------:R1:W-:Y:S01]  /*0ce0*/  STL.64 [R1+0xa80], R12 ;  /* 0x000a800c01007387 */ /* 0x0003e20000100a00 */
[----:B------:R-:W-:Y:S02]  /*0cf0*/  LEA.HI.X.SX32 R7, R29, R27, 0x1, P4 ;  /* 0x0000001b1d077211 */ /* 0x000fe400020f0eff */
[----:B0-----:R-:W-:Y:S01]  /*0d00*/  IADD3 R4, P1, R28, R26, RZ ;  /* 0x0000001a1c047210 */ /* 0x001fe20007f3e0ff */
[----:B------:R-:W-:-:S03]  /*0d10*/  IMAD R21, R0, 0x4e, RZ ;  /* 0x0000004e00157824 */ /* 0x000fc600078e02ff */
[-C--:B------:R-:W-:Y:S02]  /*0d20*/  LEA.HI.X.SX32 R5, R23, R27.reuse, 0x1, P1 ;  /* 0x0000001b17057211 */ /* 0x080fe400008f0eff */
[-C--:B-1----:R-:W-:Y:S01]  /*0d30*/  IADD3 R12, P5, R18, R26.reuse, RZ ;  /* 0x0000001a120c7210 */ /* 0x082fe20007fbe0ff */
[----:B------:R-:W-:Y:S01]  /*0d40*/  IMAD R23, R0, 0x9c, RZ ;  /* 0x0000009c00177824 */ /* 0x000fe200078e02ff */
[----:B------:R0:W-:Y:S02]  /*0d50*/  STL.64 [R1+0x9e8], R6 ;  /* 0x0009e80601007387 */ /* 0x0001e40000100a00 */
[----:B------:R-:W-:Y:S01]  /*0d60*/  LEA.HI.X.SX32 R13, R28, R27, 0x1, P5 ;  /* 0x0000001b1c0d7211 */ /* 0x000fe200028f0eff */
[C---:B------:R-:W-:Y:S01]  /*0d70*/  IMAD R28, R0.reuse, 0x27, RZ ;  /* 0x00000027001c7824 */ /* 0x040fe200078e02ff */
[----:B------:R1:W-:Y:S04]  /*0d80*/  STL.64 [R1+0x8c0], R4 ;  /* 0x0008c00401007387 */ /* 0x0003e80000100a00 */
[----:B------:R2:W-:Y:S01]  /*0d90*/  STL.64 [R1+0x6a0], R12 ;  /* 0x0006a00c01007387 */ /* 0x0005e20000100a00 */
[-C--:B0-----:R-:W-:Y:S01]  /*0da0*/  IADD3 R6, P4, R17, R26.reuse, RZ ;  /* 0x0000001a11067210 */ /* 0x081fe20007f9e0ff */
[C---:B------:R-:W-:Y:S01]  /*0db0*/  IMAD R17, R0.reuse, 0x138, RZ ;  /* 0x0000013800117824 */ /* 0x040fe200078e02ff */
[-C--:B-1----:R-:W-:Y:S01]  /*0dc0*/  IADD3 R4, P1, R21, R26.reuse, RZ ;  /* 0x0000001a15047210 */ /* 0x082fe20007f3e0ff */
[----:B------:R-:W-:Y:S01]  /*0dd0*/  IMAD R18, R0, 0x2a0, RZ ;  /* 0x000002a000127824 */ /* 0x000fe200078e02ff */
[----:B--2---:R-:W-:-:S02]  /*0de0*/  IADD3 R12, P5, R23, R26, RZ ;  /* 0x0000001a170c7210 */ /* 0x004fc40007fbe0ff */
[-C--:B------:R-:W-:Y:S01]  /*0df0*/  LEA.HI.X.SX32 R5, R28, R27.reuse, 0x1, P1 ;  /* 0x0000001b1c057211 */ /* 0x080fe200008f0eff */
[C---:B------:R-:W-:Y:S01]  /*0e00*/  IMAD R28, R0.reuse, 0xa, RZ ;  /* 0x0000000a001c7824 */ /* 0x040fe200078e02ff */
[-C--:B------:R-:W-:Y:S02]  /*0e10*/  IADD3 R8, P6, R17, R26.reuse, RZ ;  /* 0x0000001a11087210 */ /* 0x080fe40007fde0ff */
[-C--:B------:R-:W-:Y:S01]  /*0e20*/  LEA.HI.X.SX32 R13, R21, R27.reuse, 0x1, P5 ;  /* 0x0000001b150d7211 */ /* 0x080fe200028f0eff */
[----:B------:R0:W-:Y:S01]  /*0e30*/  STL [R1+0x2e4], R9 ;  /* 0x0002e40901007387 */ /* 0x0001e20000100800 */
[C---:B------:R-:W-:Y:S01]  /*0e40*/  IMAD R21, R0.reuse, 0x5, RZ ;  /* 0x0000000500157824 */ /* 0x040fe200078e02ff */
[-C--:B------:R-:W-:Y:S02]  /*0e50*/  LEA.HI.X.SX32 R11, R17, R27.reuse, 0x1, P3 ;  /* 0x0000001b110b7211 */ /* 0x080fe400018f0eff */
[----:B------:R1:W-:Y:S04]  /*0e60*/  STL.64 [R1+0x9e0], R4 ;  /* 0x0009e00401007387 */ /* 0x0003e80000100a00 */
[----:B------:R2:W-:Y:S01]  /*0e70*/  STL.64 [R1+0x8b8], R12 ;  /* 0x0008b80c01007387 */ /* 0x0005e20000100a00 */
[-C--:B0-----:R-:W-:Y:S01]  /*0e80*/  LEA.HI.X.SX32 R9, R23, R27.reuse, 0x1, P6 ;  /* 0x0000001b17097211 */ /* 0x081fe200030f0eff */
[----:B------:R-:W-:Y:S01]  /*0e90*/  IMAD R23, R0, 0x28, RZ ;  /* 0x0000002800177824 */ /* 0x000fe200078e02ff */
[-C--:B-1----:R-:W-:Y:S01]  /*0ea0*/  IADD3 R4, P1, R18, R26.reuse, RZ ;  /* 0x0000001a12047210 */ /* 0x082fe20007f3e0ff */
[----:B------:R-:W-:Y:S01]  /*0eb0*/  IMAD R18, R0, 0x14, RZ ;  /* 0x0000001400127824 */ /* 0x000fe200078e02ff */
[----:B--2---:R-:W-:Y:S01]  /*0ec0*/  IADD3 R12, P5, R28, R26, RZ ;  /* 0x0000001a1c0c7210 */ /* 0x004fe20007fbe0ff */
[----:B------:R0:W-:Y:S03]  /*0ed0*/  STL.64 [R1+0x688], R8 ;  /* 0x0006880801007387 */ /* 0x0001e60000100a00 */
[----:B------:R-:W-:Y:S01]  /*0ee0*/  LEA.HI.X.SX32 R13, R21, R27, 0x1, P5 ;  /* 0x0000001b150d7211 */ /* 0x000fe200028f0eff */
[----:B------:R1:W-:Y:S01]  /*0ef0*/  STL.64 [R1+0x2c0], R10 ;  /* 0x0002c00a01007387 */ /* 0x0003e20000100a00 */
[----:B------:R-:W-:-:S02]  /*0f00*/  IMAD R17, R0, 0x50, RZ ;  /* 0x0000005000117824 */ /* 0x000fc400078e02ff */
[----:B------:R-:W-:Y:S01]  /*0f10*/  IMAD R21, R0, 0xa0, RZ ;  /* 0x000000a000157824 */ /* 0x000fe200078e02ff */
[-C--:B0-----:R-:W-:Y:S02]  /*0f20*/  IADD3 R8, P6, R18, R26.reuse, RZ ;  /* 0x0000001a12087210 */ /* 0x081fe40007fde0ff */
[-C--:B-1----:R-:W-:Y:S01]  /*0f30*/  IADD3 R10, P3, R23, R26.reuse, RZ ;  /* 0x0000001a170a7210 */ /* 0x082fe20007f7e0ff */
[----:B------:R0:W-:Y:S01]  /*0f40*/  STL.64 [R1+0xaf0], R12 ;  /* 0x000af00c01007387 */ /* 0x0001e20000100a00 */
[-C--:B------:R-:W-:Y:S02]  /*0f50*/  LEA.HI.X.SX32 R9, R28, R27.reuse, 0x1, P6 ;  /* 0x0000001b1c097211 */ /* 0x080fe400030f0eff */
[----:B------:R-:W-:Y:S02]  /*0f60*/  LEA.HI.X.SX32 R11, R18, R27, 0x1, P3 ;  /* 0x0000001b120b7211 */ /* 0x000fe400018f0eff */
[----:B------:R-:W-:Y:S01]  /*0f70*/  IADD3 R14, P5, R17, R26, RZ ;  /* 0x0000001a110e7210 */ /* 0x000fe20007fbe0ff */
[----:B------:R1:W-:Y:S01]  /*0f80*/  STL.64 [R1+0xac8], R8 ;  /* 0x000ac80801007387 */ /* 0x0003e20000100a00 */
[----:B0-----:R-:W-:-:S03]  /*0f90*/  IMAD R12, R0, 0x140, RZ ;  /* 0x00000140000c7824 */ /* 0x001fc600078e02ff */
[----:B------:R0:W-:Y:S01]  /*0fa0*/  STL.64 [R1+0xa78], R10 ;  /* 0x000a780a01007387 */ /* 0x0001e20000100a00 */
[----:B------:R-:W-:Y:S02]  /*0fb0*/  LEA.HI.X.SX32 R15, R23, R27, 0x1, P5 ;  /* 0x0000001b170f7211 */ /* 0x000fe400028f0eff */
[----:B-1----:R-:W-:Y:S01]  /*0fc0*/  IADD3 R8, P6, R21, R26, RZ ;  /* 0x0000001a15087210 */ /* 0x002fe20007fde0ff */
[----:B------:R-:W-:-:S03]  /*0fd0*/  IMAD R23, R0, 0x52, RZ ;  /* 0x0000005200177824 */ /* 0x000fc600078e02ff */
[----:B------:R-:W-:Y:S02]  /*0fe0*/  LEA.HI.X.SX32 R9, R17, R27, 0x1, P6 ;  /* 0x0000001b11097211 */ /* 0x000fe400030f0eff */
[----:B0-----:R-:W-:Y:S01]  /*0ff0*/  IADD3 R10, P3, R12, R26, RZ ;  /* 0x0000001a0c0a7210 */ /* 0x001fe20007f7e0ff */
[----:B------:R-:W-:-:S03]  /*1000*/  IMAD R17, R0, 0xa4, RZ ;  /* 0x000000a400117824 */ /* 0x000fc600078e02ff */
[-C--:B------:R-:W-:Y:S01]  /*1010*/  LEA.HI.X.SX32 R11, R21, R27.reuse, 0x1, P3 ;  /* 0x0000001b150b7211 */ /* 0x080fe200018f0eff */
[----:B------:R-:W-:Y:S01]  /*1020*/  STL.64 [R1+0x9d8], R14 ;  /* 0x0009d80e01007387 */ /* 0x000fe20000100a00 */
[----:B------:R-:W-:Y:S01]  /*1030*/  IMAD R21, R0, 0x29, RZ ;  /* 0x0000002900157824 */ /* 0x000fe200078e02ff */
[----:B------:R-:W-:Y:S01]  /*1040*/  LEA.HI.X.SX32 R3, R12, R27, 0x1, P2 ;  /* 0x0000001b0c037211 */ /* 0x000fe200010f0eff */
[----:B------:R-:W-:Y:S01]  /*1050*/  IMAD R28, R0, 0x148, RZ ;  /* 0x00000148001c7824 */ /* 0x000fe200078e02ff */
[----:B------:R0:W-:Y:S04]  /*1060*/  STL.64 [R1+0x8a8], R8 ;  /* 0x0008a80801007387 */ /* 0x0001e80000100a00 */
[----:B------:R1:W-:Y:S04]  /*1070*/  STL.64 [R1+0x668], R10 ;  /* 0x0006680a01007387 */ /* 0x0003e80000100a00 */
[----:B------:R2:W-:Y:S01]  /*1080*/  STL.64 [R1+0x2a0], R2 ;  /* 0x0002a00201007387 */ /* 0x0005e20000100a00 */
[----:B0-----:R-:W-:-:S02]  /*1090*/  IADD3 R8, P6, R23, R26, RZ ;  /* 0x0000001a17087210 */ /* 0x001fc40007fde0ff */
[-C--:B-1----:R-:W-:Y:S02]  /*10a0*/  IADD3 R10, P3, R17, R26.reuse, RZ ;  /* 0x0000001a110a7210 */ /* 0x082fe40007f7e0ff */
[-C--:B------:R-:W-:Y:S01]  /*10b0*/  LEA.HI.X.SX32 R9, R21, R27.reuse, 0x1, P6 ;  /* 0x0000001b15097211 */ /* 0x080fe200030f0eff */
[----:B------:R-:W-:Y:S01]  /*10c0*/  IMAD R21, R0, 0x2a, RZ ;  /* 0x0000002a00157824 */ /* 0x000fe200078e02ff */
[----:B--2---:R-:W-:Y:S02]  /*10d0*/  IADD3 R2, P2, R28, R26, RZ ;  /* 0x0000001a1c027210 */ /* 0x004fe40007f5e0ff */
[-C--:B------:R-:W-:Y:S01]  /*10e0*/  LEA.HI.X.SX32 R11, R23, R27.reuse, 0x1, P3 ;  /* 0x0000001b170b7211 */ /* 0x080fe200018f0eff */
[C---:B------:R-:W-:Y:S01]  /*10f0*/  IMAD R12, R0.reuse, 0x2c0, RZ ;  /* 0x000002c0000c7824 */ /* 0x040fe200078e02ff */
[----:B------:R0:W-:Y:S01]  /*1100*/  STL.64 [R1+0x9d0], R8 ;  /* 0x0009d00801007387 */ /* 0x0001e20000100a00 */
[----:B------:R-:W-:Y:S01]  /*1110*/  LEA.HI.X.SX32 R3, R17, R27, 0x1, P2 ;  /* 0x0000001b11037211 */ /* 0x000fe200010f0eff */
[----:B------:R-:W-:-:S02]  /*1120*/  IMAD R18, R0, 0x2b0, RZ ;  /* 0x000002b000127824 */ /* 0x000fc400078e02ff */
[----:B------:R1:W-:Y:S01]  /*1130*/  STL.64 [R1+0x898], R10 ;  /* 0x0008980a01007387 */ /* 0x0003e20000100a00 */
[C---:B------:R-:W-:Y:S02]  /*1140*/  IMAD R17, R0.reuse, 0x15, RZ ;  /* 0x0000001500117824 */ /* 0x040fe400078e02ff */
[----:B------:R-:W-:Y:S01]  /*1150*/  IMAD R23, R0, 0x54, RZ ;  /* 0x0000005400177824 */ /* 0x000fe200078e02ff */
[----:B------:R-:W-:Y:S01]  /*1160*/  LEA.HI.X.SX32 R7, R28, R27, 0x1, P4 ;  /* 0x0000001b1c077211 */ /* 0x000fe200020f0eff */
[----:B------:R2:W-:Y:S01]  /*1170*/  STL.64 [R1+0x650], R2 ;  /* 0x0006500201007387 */ /* 0x0005e20000100a00 */
[-C--:B------:R-:W-:Y:S02]  /*1180*/  IADD3 R14, P5, R18, R26.reuse, RZ ;  /* 0x0000001a120e7210 */ /* 0x080fe40007fbe0ff */
[-C--:B0-----:R-:W-:Y:S02]  /*1190*/  IADD3 R8, P6, R12, R26.reuse, RZ ;  /* 0x0000001a0c087210 */ /* 0x081fe40007fde0ff */
[----:B-1----:R-:W-:Y:S01]  /*11a0*/  IADD3 R10, P3, R21, R26, RZ ;  /* 0x0000001a150a7210 */ /* 0x002fe20007f7e0ff */
[----:B------:R-:W-:-:S02]  /*11b0*/  IMAD R12, R0, 0xa8, RZ ;  /* 0x000000a8000c7824 */ /* 0x000fc400078e02ff */
[C---:B------:R-:W-:Y:S01]  /*11c0*/  IMAD R18, R0.reuse, 0x150, RZ ;  /* 0x0000015000127824 */ /* 0x040fe200078e02ff */
[-C--:B------:R-:W-:Y:S02]  /*11d0*/  LEA.HI.X.SX32 R11, R17, R27.reuse, 0x1, P3 ;  /* 0x0000001b110b7211 */ /* 0x080fe400018f0eff */
[-C--:B--2---:R-:W-:Y:S01]  /*11e0*/  IADD3 R2, P2, R23, R26.reuse, RZ ;  /* 0x0000001a17027210 */ /* 0x084fe20007f5e0ff */
[----:B------:R0:W-:Y:S01]  /*11f0*/  STL.64 [R1+0x280], R6 ;  /* 0x0002800601007387 */ /* 0x0001e20000100a00 */
[C---:B------:R-:W-:Y:S02]  /*1200*/  IMAD R17, R0.reuse, 0x2d0, RZ ;  /* 0x000002d000117824 */ /* 0x040fe400078e02ff */
[----:B------:R-:W-:Y:S01]  /*1210*/  LEA.HI.X.SX32 R3, R21, R27, 0x1, P2 ;  /* 0x0000001b15037211 */ /* 0x000fe200010f0eff */
[----:B------:R1:W-:Y:S01]  /*1220*/  STL.64 [R1+0xa70], R10 ;  /* 0x000a700a01007387 */ /* 0x0003e20000100a00 */
[----:B------:R-:W-:Y:S01]  /*1230*/  IMAD R21, R0, 0x56, RZ ;  /* 0x0000005600157824 */ /* 0x000fe200078e02ff */
[----:B0-----:R-:W-:-:S02]  /*1240*/  IADD3 R6, P4, R12, R26, RZ ;  /* 0x0000001a0c067210 */ /* 0x001fc40007f9e0ff */
[----:B-1----:R-:W-:Y:S02]  /*1250*/  IADD3 R10, P3, R18, R26, RZ ;  /* 0x0000001a120a7210 */ /* 0x002fe40007f7e0ff */
[-C--:B------:R-:W-:Y:S01]  /*1260*/  LEA.HI.X.SX32 R7, R23, R27.reuse, 0x1, P4 ;  /* 0x0000001b17077211 */ /* 0x080fe200020f0eff */
[----:B------:R0:W-:Y:S01]  /*1270*/  STL.64 [R1+0x9c8], R2 ;  /* 0x0009c80201007387 */ /* 0x0001e20000100a00 */
[-C--:B------:R-:W-:Y:S01]  /*1280*/  LEA.HI.X.SX32 R11, R12, R27.reuse, 0x1, P3 ;  /* 0x0000001b0c0b7211 */ /* 0x080fe200018f0eff */
[----:B------:R-:W-:Y:S01]  /*1290*/  IMAD R23, R0, 0xac, RZ ;  /* 0x000000ac00177824 */ /* 0x000fe200078e02ff */
[----:B------:R-:W-:Y:S01]  /*12a0*/  LEA.HI.X.SX32 R5, R18, R27, 0x1, P1 ;  /* 0x0000001b12057211 */ /* 0x000fe200008f0eff */
[----:B------:R1:W-:Y:S01]  /*12b0*/  STL.64 [R1+0x888], R6 ;  /* 0x0008880601007387 */ /* 0x0003e20000100a00 */
[----:B------:R-:W-:-:S03]  /*12c0*/  IMAD R12, R0, 0x2b, RZ ;  /* 0x0000002b000c7824 */ /* 0x000fc600078e02ff */
[----:B------:R2:W-:Y:S01]  /*12d0*/  STL.64 [R1+0x630], R10 ;  /* 0x0006300a01007387 */ /* 0x0005e20000100a00 */
[-C--:B0-----:R-:W-:Y:S01]  /*12e0*/  IADD3 R2, P2, R17, R26.reuse, RZ ;  /* 0x0000001a11027210 */ /* 0x081fe20007f5e0ff */
[----:B------:R-:W-:Y:S02]  /*12f0*/  IMAD R17, R0, 0x158, RZ ;  /* 0x0000015800117824 */ /* 0x000fe400078e02ff */
[----:B------:R0:W-:Y:S01]  /*1300*/  STL.64 [R1+0x260], R4 ;  /* 0x0002600401007387 */ /* 0x0001e20000100a00 */
[-C--:B-1----:R-:W-:Y:S02]  /*1310*/  IADD3 R6, P4, R21, R26.reuse, RZ ;  /* 0x0000001a15067210 */ /* 0x082fe40007f9e0ff */
[----:B--2---:R-:W-:Y:S02]  /*1320*/  IADD3 R10, P3, R23, R26, RZ ;  /* 0x0000001a170a7210 */ /* 0x004fe40007f7e0ff */
[-C--:B------:R-:W-:Y:S01]  /*1330*/  LEA.HI.X.SX32 R7, R12, R27.reuse, 0x1, P4 ;  /* 0x0000001b0c077211 */ /* 0x080fe200020f0eff */
[----:B------:R-:W-:Y:S01]  /*1340*/  IMAD R12, R0, 0x16, RZ ;  /* 0x00000016000c7824 */ /* 0x000fe200078e02ff */
[----:B------:R-:W-:-:S02]  /*1350*/  LEA.HI.X.SX32 R11, R21, R27, 0x1, P3 ;  /* 0x0000001b150b7211 */ /* 0x000fc400018f0eff */
[-C--:B0-----:R-:W-:Y:S01]  /*1360*/  IADD3 R4, P1, R17, R26.reuse, RZ ;  /* 0x0000001a11047210 */ /* 0x081fe20007f3e0ff */
[C---:B------:R-:W-:Y:S01]  /*1370*/  IMAD R21, R0.reuse, 0x2c, RZ ;  /* 0x0000002c00157824 */ /* 0x040fe200078e02ff */
[----:B------:R0:W-:Y:S02]  /*1380*/  STL.64 [R1+0x9c0], R6 ;  /* 0x0009c00601007387 */ /* 0x0001e40000100a00 */
[-C--:B------:R-:W-:Y:S01]  /*1390*/  LEA.HI.X.SX32 R5, R23, R27.reuse, 0x1, P1 ;  /* 0x0000001b17057211 */ /* 0x080fe200008f0eff */
[C---:B------:R-:W-:Y:S01]  /*13a0*/  IMAD R18, R0.reuse, 0x2e0, RZ ;  /* 0x000002e000127824 */ /* 0x040fe200078e02ff */
[----:B------:R1:W-:Y:S01]  /*13b0*/  STL.64 [R1+0x880], R10 ;  /* 0x0008800a01007387 */ /* 0x0003e20000100a00 */
[C---:B------:R-:W-:Y:S01]  /*13c0*/  IMAD R28, R0.reuse, 0xb, RZ ;  /* 0x0000000b001c7824 */ /* 0x040fe200078e02ff */
[----:B------:R-:W-:Y:S02]  /*13d0*/  LEA.HI.X.SX32 R15, R17, R27, 0x1, P5 ;  /* 0x0000001b110f7211 */ /* 0x000fe400028f0eff */
[----:B------:R2:W-:Y:S01]  /*13e0*/  STL.64 [R1+0x618], R4 ;  /* 0x0006180401007387 */ /* 0x0005e20000100a00 */
[----:B------:R-:W-:Y:S01]  /*13f0*/  IMAD R23, R0, 0x58, RZ ;  /* 0x0000005800177824 */ /* 0x000fe200078e02ff */
[----:B0-----:R-:W-:-:S02]  /*1400*/  IADD3 R6, P4, R18, R26, RZ ;  /* 0x0000001a12067210 */ /* 0x001fc40007f9e0ff */
[-C--:B-1----:R-:W-:Y:S01]  /*1410*/  IADD3 R10, P3, R12, R26.reuse, RZ ;  /* 0x0000001a0c0a7210 */ /* 0x082fe20007f7e0ff */
[----:B------:R-:W-:Y:S01]  /*1420*/  IMAD R18, R0, 0xb0, RZ ;  /* 0x000000b000127824 */ /* 0x000fe200078e02ff */
[-C--:B--2---:R-:W-:Y:S02]  /*1430*/  IADD3 R4, P1, R21, R26.reuse, RZ ;  /* 0x0000001a15047210 */ /* 0x084fe40007f3e0ff */
[-C--:B------:R-:W-:Y:S01]  /*1440*/  LEA.HI.X.SX32 R11, R28, R27.reuse, 0x1, P3 ;  /* 0x0000001b1c0b7211 */ /* 0x080fe200018f0eff */
[----:B------:R-:W-:Y:S01]  /*1450*/  IMAD R17, R0, 0x160, RZ ;  /* 0x0000016000117824 */ /* 0x000fe200078e02ff */
[----:B------:R-:W-:Y:S01]  /*1460*/  LEA.HI.X.SX32 R5, R12, R27, 0x1, P1 ;  /* 0x0000001b0c057211 */ /* 0x000fe200008f0eff */
[----:B------:R0:W-:Y:S04]  /*1470*/  STL.64 [R1+0x248], R14 ;  /* 0x0002480e01007387 */ /* 0x0001e80000100a00 */
[----:B------:R1:W-:Y:S04]  /*1480*/  STL.64 [R1+0xac0], R10 ;  /* 0x000ac00a01007387 */ /* 0x0003e80000100a00 */
[----:B------:R2:W-:Y:S01]  /*1490*/  STL.64 [R1+0xa68], R4 ;  /* 0x000a680401007387 */ /* 0x0005e20000100a00 */
[----:B0-----:R-:W-:-:S02]  /*14a0*/  IADD3 R14, P5, R23, R26, RZ ;  /* 0x0000001a170e7210 */ /* 0x001fc40007fbe0ff */
[-C--:B-1----:R-:W-:Y:S02]  /*14b0*/  IADD3 R10, P3, R18, R26.reuse, RZ ;  /* 0x0000001a120a7210 */ /* 0x082fe40007f7e0ff */
[-C--:B------:R-:W-:Y:S02]  /*14c0*/  LEA.HI.X.SX32 R15, R21, R27.reuse, 0x1, P5 ;  /* 0x0000001b150f7211 */ /* 0x080fe400028f0eff */
[----:B--2---:R-:W-:Y:S01]  /*14d0*/  IADD3 R4, P1, R17, R26, RZ ;  /* 0x0000001a11047210 */ /* 0x004fe20007f3e0ff */
[C---:B------:R-:W-:Y:S01]  /*14e0*/  IMAD R21, R0.reuse, 0x5a, RZ ;  /* 0x0000005a00157824 */ /* 0x040fe200078e02ff */
[-C--:B------:R-:W-:Y:S01]  /*14f0*/  LEA.HI.X.SX32 R11, R23, R27.reuse, 0x1, P3 ;  /* 0x0000001b170b7211 */ /* 0x080fe200018f0eff */
[----:B------:R-:W-:Y:S01]  /*1500*/  IMAD R23, R0, 0xb4, RZ ;  /* 0x000000b400177824 */ /* 0x000fe200078e02ff */
[-C--:B------:R-:W-:Y:S01]  /*1510*/  LEA.HI.X.SX32 R5, R18, R27.reuse, 0x1, P1 ;  /* 0x0000001b12057211 */ /* 0x080fe200008f0eff */
[----:B------:R0:W-:Y:S01]  /*1520*/  STL.64 [R1+0x9b8], R14 ;  /* 0x0009b80e01007387 */ /* 0x0001e20000100a00 */
[----:B------:R-:W-:Y:S01]  /*1530*/  IMAD R18, R0, 0x2d, RZ ;  /* 0x0000002d00127824 */ /* 0x000fe200078e02ff */
[----:B------:R-:W-:-:S02]  /*1540*/  LEA.HI.X.SX32 R9, R17, R27, 0x1, P6 ;  /* 0x0000001b11097211 */ /* 0x000fc400030f0eff */
[----:B------:R1:W-:Y:S04]  /*1550*/  STL.64 [R1+0x870], R10 ;  /* 0x0008700a01007387 */ /* 0x0003e80000100a00 */
[----:B------:R2:W-:Y:S01]  /*1560*/  STL.64 [R1+0x5f8], R4 ;  /* 0x0005f80401007387 */ /* 0x0005e20000100a00 */
[C---:B0-----:R-:W-:Y:S01]  /*1570*/  IMAD R14, R0.reuse, 0x168, RZ ;  /* 0x00000168000e7824 */ /* 0x041fe200078e02ff */
[-C--:B-1----:R-:W-:Y:S01]  /*1580*/  IADD3 R10, P3, R21, R26.reuse, RZ ;  /* 0x0000001a150a7210 */ /* 0x082fe20007f7e0ff */
[----:B------:R-:W-:Y:S01]  /*1590*/  IMAD R17, R0, 0x300, RZ ;  /* 0x0000030000117824 */ /* 0x000fe200078e02ff */
[----:B--2---:R-:W-:Y:S01]  /*15a0*/  IADD3 R4, P1, R23, R26, RZ ;  /* 0x0000001a17047210 */ /* 0x004fe20007f3e0ff */
[----:B------:R0:W-:Y:S01]  /*15b0*/  STL.64 [R1+0x230], R8 ;  /* 0x0002300801007387 */ /* 0x0001e20000100a00 */
[-C--:B------:R-:W-:Y:S01]  /*15c0*/  LEA.HI.X.SX32 R11, R18, R27.reuse, 0x1, P3 ;  /* 0x0000001b120b7211 */ /* 0x080fe200018f0eff */
[C---:B------:R-:W-:Y:S01]  /*15d0*/  IMAD R18, R0.reuse, 0x2e, RZ ;  /* 0x0000002e00127824 */ /* 0x040fe200078e02ff */
[----:B------:R-:W-:Y:S01]  /*15e0*/  LEA.HI.X.SX32 R5, R21, R27, 0x1, P1 ;  /* 0x0000001b15057211 */ /* 0x000fe200008f0eff */
[----:B------:R-:W-:-:S02]  /*15f0*/  IMAD R21, R0, 0x5c, RZ ;  /* 0x0000005c00157824 */ /* 0x000fc400078e02ff */
[----:B------:R1:W-:Y:S01]  /*1600*/  STL.64 [R1+0x9b0], R10 ;  /* 0x0009b00a01007387 */ /* 0x0003e20000100a00 */
[----:B0-----:R-:W-:-:S03]  /*1610*/  IADD3 R8, P6, R14, R26, RZ ;  /* 0x0000001a0e087210 */ /* 0x001fc60007fde0ff */
[----:B------:R0:W-:Y:S01]  /*1620*/  STL.64 [R1+0x860], R4 ;  /* 0x0008600401007387 */ /* 0x0001e20000100a00 */
[-C--:B------:R-:W-:Y:S02]  /*1630*/  LEA.HI.X.SX32 R9, R23, R27.reuse, 0x1, P6 ;  /* 0x0000001b17097211 */ /* 0x080fe400030f0eff */
[-C--:B-1----:R-:W-:Y:S01]  /*1640*/  IADD3 R10, P3, R17, R26.reuse, RZ ;  /* 0x0000001a110a7210 */ /* 0x082fe20007f7e0ff */
[----:B------:R-:W-:Y:S01]  /*1650*/  IMAD R17, R0, 0x17, RZ ;  /* 0x0000001700117824 */ /* 0x000fe200078e02ff */
[-C--:B------:R-:W-:Y:S01]  /*1660*/  LEA.HI.X.SX32 R3, R14, R27.reuse, 0x1, P2 ;  /* 0x0000001b0e037211 */ /* 0x080fe200010f0eff */
[----:B------:R1:W-:Y:S01]  /*1670*/  STL.64 [R1+0x5e0], R8 ;  /* 0x0005e00801007387 */ /* 0x0003e20000100a00 */
[----:B0-----:R-:W-:Y:S01]  /*1680*/  IADD3 R4, P1, R18, R26, RZ ;  /* 0x0000001a12047210 */ /* 0x001fe20007f3e0ff */
[C---:B------:R-:W-:Y:S02]  /*1690*/  IMAD R23, R0.reuse, 0xb8, RZ ;  /* 0x000000b800177824 */ /* 0x040fe400078e02ff */
[----:B------:R-:W-:Y:S01]  /*16a0*/  IMAD R28, R0, 0x170, RZ ;  /* 0x00000170001c7824 */ /* 0x000fe200078e02ff */
[----:B------:R-:W-:-:S02]  /*16b0*/  LEA.HI.X.SX32 R5, R17, R27, 0x1, P1 ;  /* 0x0000001b11057211 */ /* 0x000fc400008f0eff */
[----:B-1----:R-:W-:Y:S01]  /*16c0*/  IADD3 R8, P6, R21, R26, RZ ;  /* 0x0000001a15087210 */ /* 0x002fe20007fde0ff */
[----:B------:R0:W-:Y:S01]  /*16d0*/  STL.64 [R1+0x218], R2 ;  /* 0x0002180201007387 */ /* 0x0001e20000100a00 */
[----:B------:R-:W-:Y:S02]  /*16e0*/  IMAD R17, R0, 0x310, RZ ;  /* 0x0000031000117824 */ /* 0x000fe400078e02ff */
[----:B------:R-:W-:Y:S01]  /*16f0*/  LEA.HI.X.SX32 R9, R18, R27, 0x1, P6 ;  /* 0x0000001b12097211 */ /* 0x000fe200030f0eff */
[----:B------:R1:W-:Y:S01]  /*1700*/  STL.64 [R1+0xa60], R4 ;  /* 0x000a600401007387 */ /* 0x0003e20000100a00 */
[----:B------:R-:W-:-:S03]  /*1710*/  IMAD R18, R0, 0x5e, RZ ;  /* 0x0000005e00127824 */ /* 0x000fc600078e02ff */
[----:B------:R2:W-:Y:S01]  /*1720*/  STL.64 [R1+0x9a8], R8 ;  /* 0x0009a80801007387 */ /* 0x0005e20000100a00 */
[-C--:B0-----:R-:W-:Y:S02]  /*1730*/  IADD3 R2, P2, R23, R26.reuse, RZ ;  /* 0x0000001a17027210 */ /* 0x081fe40007f5e0ff */
[-C--:B-1----:R-:W-:Y:S02]  /*1740*/  IADD3 R4, P1, R28, R26.reuse, RZ ;  /* 0x0000001a1c047210 */ /* 0x082fe40007f3e0ff */
[-C--:B------:R-:W-:Y:S02]  /*1750*/  LEA.HI.X.SX32 R3, R21, R27.reuse, 0x1, P2 ;  /* 0x0000001b15037211 */ /* 0x080fe400010f0eff */
[----:B--2---:R-:W-:Y:S01]  /*1760*/  IADD3 R8, P6, R17, R26, RZ ;  /* 0x0000001a11087210 */ /* 0x004fe20007fde0ff */
[C---:B------:R-:W-:Y:S01]  /*1770*/  IMAD R17, R0.reuse, 0xbc, RZ ;  /* 0x000000bc00117824 */ /* 0x040fe200078e02ff */
[-C--:B------:R-:W-:Y:S01]  /*1780*/  LEA.HI.X.SX32 R5, R23, R27.reuse, 0x1, P1 ;  /* 0x0000001b17057211 */ /* 0x080fe200008f0eff */
[----:B------:R0:W-:Y:S01]  /*1790*/  STL.64 [R1+0x850], R2 ;  /* 0x0008500201007387 */ /* 0x0001e20000100a00 */
[----:B------:R-:W-:Y:S01]  /*17a0*/  IMAD R23, R0, 0x2f, RZ ;  /* 0x0000002f00177824 */ /* 0x000fe200078e02ff */
[----:B------:R-:W-:Y:S01]  /*17b0*/  LEA.HI.X.SX32 R7, R28, R27, 0x1, P4 ;  /* 0x0000001b1c077211 */ /* 0x000fe200020f0eff */
[C---:B------:R-:W-:Y:S01]  /*17c0*/  IMAD R21, R0.reuse, 0x178, RZ ;  /* 0x0000017800157824 */ /* 0x040fe200078e02ff */
[----:B------:R1:W-:Y:S01]  /*17d0*/  STL.64 [R1+0x5c0], R4 ;  /* 0x0005c00401007387 */ /* 0x0003e20000100a00 */
[----:B------:R-:W-:-:S03]  /*17e0*/  IMAD R12, R0, 0x2f0, RZ ;  /* 0x000002f0000c7824 */ /* 0x000fc600078e02ff */
[----:B------:R2:W-:Y:S01]  /*17f0*/  STL.64 [R1+0x200], R6 ;  /* 0x0002000601007387 */ /* 0x0005e20000100a00 */
[-C--:B0-----:R-:W-:Y:S02]  /*1800*/  IADD3 R2, P2, R18, R26.reuse, RZ ;  /* 0x0000001a12027210 */ /* 0x081fe40007f5e0ff */
[-C--:B-1----:R-:W-:Y:S02]  /*1810*/  IADD3 R4, P1, R17, R26.reuse, RZ ;  /* 0x0000001a11047210 */ /* 0x082fe40007f3e0ff */
[-C--:B------:R-:W-:Y:S01]  /*1820*/  LEA.HI.X.SX32 R3, R23, R27.reuse, 0x1, P2 ;  /* 0x0000001b17037211 */ /* 0x080fe200010f0eff */
[----:B------:R-:W-:Y:S01]  /*1830*/  IMAD R23, R0, 0x6, RZ ;  /* 0x0000000600177824 */ /* 0x000fe200078e02ff */
[-C--:B--2---:R-:W-:Y:S02]  /*1840*/  IADD3 R6, P4, R21, R26.reuse, RZ ;  /* 0x0000001a15067210 */ /* 0x084fe40007f9e0ff */
[-C--:B------:R-:W-:Y:S01]  /*1850*/  LEA.HI.X.SX32 R5, R18, R27.reuse, 0x1, P1 ;  /* 0x0000001b12057211 */ /* 0x080fe200008f0eff */
[C---:B------:R-:W-:Y:S01]  /*1860*/  IMAD R28, R0.reuse, 0x320, RZ ;  /* 0x00000320001c7824 */ /* 0x040fe200078e02ff */
[----:B------:R0:W-:Y:S01]  /*1870*/  STL.64 [R1+0x9a0], R2 ;  /* 0x0009a00201007387 */ /* 0x0001e20000100a00 */
[----:B------:R-:W-:Y:S01]  /*1880*/  LEA.HI.X.SX32 R7, R17, R27, 0x1, P4 ;  /* 0x0000001b11077211 */ /* 0x000fe200020f0eff */
[----:B------:R-:W-:Y:S01]  /*1890*/  IMAD R17, R0, 0x3, RZ ;  /* 0x0000000300117824 */ /* 0x000fe200078e02ff */
[----:B------:R-:W-:Y:S01]  /*18a0*/  IADD3 R12, P5, R12, R26, RZ ;  /* 0x0000001a0c0c7210 */ /* 0x000fe20007fbe0ff */
[----:B------:R1:W-:Y:S01]  /*18b0*/  STL.64 [R1+0x848], R4 ;  /* 0x0008480401007387 */ /* 0x0003e20000100a00 */
[----:B------:R-:W-:-:S02]  /*18c0*/  IMAD R18, R0, 0x18, RZ ;  /* 0x0000001800127824 */ /* 0x000fc400078e02ff */
[-C--:B------:R-:W-:Y:S01]  /*18d0*/  LEA.HI.X.SX32 R13, R21, R27.reuse, 0x1, P5 ;  /* 0x0000001b150d7211 */ /* 0x080fe200028f0eff */
[----:B------:R-:W-:Y:S01]  /*18e0*/  IMAD R21, R0, 0x30, RZ ;  /* 0x0000003000157824 */ /* 0x000fe200078e02ff */
[-C--:B0-----:R-:W-:Y:S01]  /*18f0*/  IADD3 R2, P2, R28, R26.reuse, RZ ;  /* 0x0000001a1c027210 */ /* 0x081fe20007f5e0ff */
[----:B------:R-:W-:Y:S01]  /*1900*/  IMAD R28, R0, 0xc, RZ ;  /* 0x0000000c001c7824 */ /* 0x000fe200078e02ff */
[-C--:B-1----:R-:W-:Y:S01]  /*1910*/  IADD3 R4, P1, R23, R26.reuse, RZ ;  /* 0x0000001a17047210 */ /* 0x082fe20007f3e0ff */
[----:B------:R0:W-:Y:S03]  /*1920*/  STL.64 [R1+0x5a8], R6 ;  /* 0x0005a80601007387 */ /* 0x0001e60000100a00 */
[----:B------:R-:W-:Y:S01]  /*1930*/  LEA.HI.X.SX32 R5, R17, R27, 0x1, P1 ;  /* 0x0000001b11057211 */ /* 0x000fe200008f0eff */
[----:B------:R-:W-:Y:S01]  /*1940*/  STL.64 [R1+0x1e8], R12 ;  /* 0x0001e80c01007387 */ /* 0x000fe20000100a00 */
[----:B------:R-:W-:-:S03]  /*1950*/  IADD3 R14, P5, R18, R26, RZ ;  /* 0x0000001a120e7210 */ /* 0x000fc60007fbe0ff */
[----:B------:R1:W-:Y:S01]  /*1960*/  STL.64 [R1+0xb00], R4 ;  /* 0x000b000401007387 */ /* 0x0003e20000100a00 */
[-C--:B0-----:R-:W-:Y:S01]  /*1970*/  IADD3 R6, P4, R28, R26.reuse, RZ ;  /* 0x0000001a1c067210 */ /* 0x081fe20007f9e0ff */
[----:B------:R-:W-:Y:S01]  /*1980*/  IMAD R17, R0, 0x60, RZ ;  /* 0x0000006000117824 */ /* 0x000fe200078e02ff */
[-C--:B------:R-:W-:Y:S02]  /*1990*/  LEA.HI.X.SX32 R15, R28, R27.reuse, 0x1, P5 ;  /* 0x0000001b1c0f7211 */ /* 0x080fe400028f0eff */
[-C--:B------:R-:W-:Y:S02]  /*19a0*/  LEA.HI.X.SX32 R7, R23, R27.reuse, 0x1, P4 ;  /* 0x0000001b17077211 */ /* 0x080fe400020f0eff */
[-C--:B-1----:R-:W-:Y:S01]  /*19b0*/  IADD3 R4, P1, R21, R26.reuse, RZ ;  /* 0x0000001a15047210 */ /* 0x082fe20007f3e0ff */
[C---:B------:R-:W-:Y:S02]  /*19c0*/  IMAD R23, R0.reuse, 0xc0, RZ ;  /* 0x000000c000177824 */ /* 0x040fe400078e02ff */
        /* <DEDUP_REMOVED lines=11> */
[C---:B------:R-:W-:Y:S01]  /*1a80*/  IMAD R17, R0.reuse, 0xc4, RZ ;  /* 0x000000c400117824 */ /* 0x040fe200078e02ff */
[----:B------:R-:W-:Y:S01]  /*1a90*/  LEA.HI.X.SX32 R5, R23, R27, 0x1, P1 ;  /* 0x0000001b17057211 */ /* 0x000fe200008f0eff */
[----:B------:R-:W-:Y:S01]  /*1aa0*/  STL.64 [R1+0x998], R6 ;  /* 0x0009980601007387 */ /* 0x000fe20000100a00 */
[----:B------:R-:W-:-:S02]  /*1ab0*/  IMAD R23, R0, 0x31, RZ ;  /* 0x0000003100177824 */ /* 0x000fc400078e02ff */
[----:B------:R-:W-:Y:S01]  /*1ac0*/  IMAD R28, R0, 0x188, RZ ;  /* 0x00000188001c7824 */ /* 0x000fe200078e02ff */
[----:B------:R0:W-:Y:S01]  /*1ad0*/  STL.64 [R1+0x838], R14 ;  /* 0x0008380e01007387 */ /* 0x0001e20000100a00 */
[----:B------:R-:W-:-:S03]  /*1ae0*/  LEA.HI.X.SX32 R11, R12, R27, 0x1, P3 ;  /* 0x0000001b0c0b7211 */ /* 0x000fc600018f0eff */
[----:B------:R1:W-:Y:S01]  /*1af0*/  STL.64 [R1+0x588], R4 ;  /* 0x0005880401007387 */ /* 0x0003e20000100a00 */
[-C--:B------:R-:W-:Y:S02]  /*1b00*/  IADD3 R12, P3, R28, R26.reuse, RZ ;  /* 0x0000001a1c0c7210 */ /* 0x080fe40007f7e0ff */
[-C--:B0-----:R-:W-:Y:S02]  /*1b10*/  IADD3 R14, P5, R21, R26.reuse, RZ ;  /* 0x0000001a150e7210 */ /* 0x081fe40007fbe0ff */
[----:B-1----:R-:W-:Y:S02]  /*1b20*/  IADD3 R4, P1, R17, R26, RZ ;  /* 0x0000001a11047210 */ /* 0x002fe40007f3e0ff */
[-C--:B------:R-:W-:Y:S01]  /*1b30*/  LEA.HI.X.SX32 R15, R23, R27.reuse, 0x1, P5 ;  /* 0x0000001b170f7211 */ /* 0x080fe200028f0eff */
[C---:B------:R-:W-:Y:S01]  /*1b40*/  IMAD R23, R0.reuse, 0x32, RZ ;  /* 0x0000003200177824 */ /* 0x040fe200078e02ff */
[-C--:B------:R-:W-:Y:S01]  /*1b50*/  LEA.HI.X.SX32 R5, R21, R27.reuse, 0x1, P1 ;  /* 0x0000001b15057211 */ /* 0x080fe200008f0eff */
[----:B------:R-:W-:Y:S01]  /*1b60*/  STL.64 [R1+0x1d0], R10 ;  /* 0x0001d00a01007387 */ /* 0x000fe20000100a00 */
[C---:B------:R-:W-:Y:S01]  /*1b70*/  IMAD R18, R0.reuse, 0x330, RZ ;  /* 0x0000033000127824 */ /* 0x040fe200078e02ff */
[----:B------:R-:W-:Y:S01]  /*1b80*/  LEA.HI.X.SX32 R13, R17, R27, 0x1, P3 ;  /* 0x0000001b110d7211 */ /* 0x000fe200018f0eff */
[C---:B------:R-:W-:Y:S01]  /*1b90*/  IMAD R17, R0.reuse, 0x19, RZ ;  /* 0x0000001900117824 */ /* 0x040fe200078e02ff */
[----:B------:R-:W-:Y:S01]  /*1ba0*/  STL.64 [R1+0x990], R14 ;  /* 0x0009900e01007387 */ /* 0x000fe20000100a00 */
[----:B------:R-:W-:-:S03]  /*1bb0*/  IMAD R21, R0, 0x64, RZ ;  /* 0x0000006400157824 */ /* 0x000fc600078e02ff */
[----:B------:R0:W-:Y:S01]  /*1bc0*/  STL.64 [R1+0x828], R4 ;  /* 0x0008280401007387 */ /* 0x0001e20000100a00 */
[-C--:B------:R-:W-:Y:S01]  /*1bd0*/  IADD3 R6, P4, R18, R26.reuse, RZ ;  /* 0x0000001a12067210 */ /* 0x080fe20007f9e0ff */
[----:B------:R-:W-:Y:S01]  /*1be0*/  IMAD R18, R0, 0xc8, RZ ;  /* 0x000000c800127824 */ /* 0x000fe200078e02ff */
[-C--:B------:R-:W-:Y:S01]  /*1bf0*/  LEA.HI.X.SX32 R9, R28, R27.reuse, 0x1, P6 ;  /* 0x0000001b1c097211 */ /* 0x080fe200030f0eff */
[----:B------:R1:W-:Y:S01]  /*1c00*/  STL.64 [R1+0x570], R12 ;  /* 0x0005700c01007387 */ /* 0x0003e20000100a00 */
[-C--:B0-----:R-:W-:Y:S02]  /*1c10*/  IADD3 R4, P1, R23, R26.reuse, RZ ;  /* 0x0000001a17047210 */ /* 0x081fe40007f3e0ff */
[----:B------:R-:W-:Y:S02]  /*1c20*/  IADD3 R14, P3, R21, R26, RZ ;  /* 0x0000001a150e7210 */ /* 0x000fe40007f7e0ff */
[-C--:B------:R-:W-:Y:S01]  /*1c30*/  LEA.HI.X.SX32 R5, R17, R27.reuse, 0x1, P1 ;  /* 0x0000001b11057211 */ /* 0x080fe200008f0eff */
[C---:B-1----:R-:W-:Y:S01]  /*1c40*/  IMAD R12, R0.reuse, 0x190, RZ ;  /* 0x00000190000c7824 */ /* 0x042fe200078e02ff */
[----:B------:R0:W-:Y:S01]  /*1c50*/  STL.64 [R1+0x1b8], R8 ;  /* 0x0001b80801007387 */ /* 0x0001e20000100a00 */
[----:B------:R-:W-:Y:S01]  /*1c60*/  LEA.HI.X.SX32 R15, R23, R27, 0x1, P3 ;  /* 0x0000001b170f7211 */ /* 0x000fe200018f0eff */
[----:B------:R-:W-:-:S02]  /*1c70*/  IMAD R17, R0, 0x350, RZ ;  /* 0x0000035000117824 */ /* 0x000fc400078e02ff */
[----:B------:R1:W-:Y:S01]  /*1c80*/  STL.64 [R1+0xa50], R4 ;  /* 0x000a500401007387 */ /* 0x0003e20000100a00 */
[----:B------:R-:W-:Y:S01]  /*1c90*/  IMAD R23, R0, 0x66, RZ ;  /* 0x0000006600177824 */ /* 0x000fe200078e02ff */
[-C--:B------:R-:W-:Y:S02]  /*1ca0*/  LEA.HI.X.SX32 R3, R12, R27.reuse, 0x1, P2 ;  /* 0x0000001b0c037211 */ /* 0x080fe400010f0eff */
[-C--:B0-----:R-:W-:Y:S02]  /*1cb0*/  IADD3 R8, P6, R18, R26.reuse, RZ ;  /* 0x0000001a12087210 */ /* 0x081fe40007fde0ff */
[----:B-1----:R-:W-:Y:S01]  /*1cc0*/  IADD3 R4, P1, R12, R26, RZ ;  /* 0x0000001a0c047210 */ /* 0x002fe20007f3e0ff */
[----:B------:R0:W-:Y:S01]  /*1cd0*/  STL.64 [R1+0x988], R14 ;  /* 0x0009880e01007387 */ /* 0x0001e20000100a00 */
[-C--:B------:R-:W-:Y:S01]  /*1ce0*/  LEA.HI.X.SX32 R9, R21, R27.reuse, 0x1, P6 ;  /* 0x0000001b15097211 */ /* 0x080fe200030f0eff */
[----:B------:R-:W-:Y:S01]  /*1cf0*/  IMAD R21, R0, 0xcc, RZ ;  /* 0x000000cc00157824 */ /* 0x000fe200078e02ff */
[----:B------:R-:W-:Y:S01]  /*1d00*/  LEA.HI.X.SX32 R5, R18, R27, 0x1, P1 ;  /* 0x0000001b12057211 */ /* 0x000fe200008f0eff */
[----:B------:R-:W-:-:S02]  /*1d10*/  IMAD R18, R0, 0x33, RZ ;  /* 0x0000003300127824 */ /* 0x000fc400078e02ff */
[----:B------:R1:W-:Y:S01]  /*1d20*/  STL.64 [R1+0x818], R8 ;  /* 0x0008180801007387 */ /* 0x0003e20000100a00 */
[-C--:B0-----:R-:W-:Y:S01]  /*1d30*/  IADD3 R14, P3, R17, R26.reuse, RZ ;  /* 0x0000001a110e7210 */ /* 0x081fe20007f7e0ff */
[----:B------:R-:W-:Y:S02]  /*1d40*/  IMAD R17, R0, 0x198, RZ ;  /* 0x0000019800117824 */ /* 0x000fe400078e02ff */
[----:B------:R0:W-:Y:S01]  /*1d50*/  STL.64 [R1+0x550], R4 ;  /* 0x0005500401007387 */ /* 0x0001e20000100a00 */
[----:B-1----:R-:W-:-:S03]  /*1d60*/  IADD3 R8, P6, R23, R26, RZ ;  /* 0x0000001a17087210 */ /* 0x002fc60007fde0ff */
[----:B------:R1:W-:Y:S01]  /*1d70*/  STL.64 [R1+0x1a0], R2 ;  /* 0x0001a00201007387 */ /* 0x0003e20000100a00 */
[-C--:B------:R-:W-:Y:S02]  /*1d80*/  LEA.HI.X.SX32 R9, R18, R27.reuse, 0x1, P6 ;  /* 0x0000001b12097211 */ /* 0x080fe400030f0eff */
[-C--:B0-----:R-:W-:Y:S01]  /*1d90*/  IADD3 R4, P1, R21, R26.reuse, RZ ;  /* 0x0000001a15047210 */ /* 0x081fe20007f3e0ff */
[C---:B------:R-:W-:Y:S01]  /*1da0*/  IMAD R18, R0.reuse, 0x1a, RZ ;  /* 0x0000001a00127824 */ /* 0x040fe200078e02ff */
[----:B-1----:R-:W-:Y:S02]  /*1db0*/  IADD3 R2, P2, R17, R26, RZ ;  /* 0x0000001a11027210 */ /* 0x002fe40007f5e0ff */
[-C--:B------:R-:W-:Y:S01]  /*1dc0*/  LEA.HI.X.SX32 R5, R23, R27.reuse, 0x1, P1 ;  /* 0x0000001b17057211 */ /* 0x080fe200008f0eff */
[C---:B------:R-:W-:Y:S01]  /*1dd0*/  IMAD R23, R0.reuse, 0x34, RZ ;  /* 0x0000003400177824 */ /* 0x040fe200078e02ff */
[----:B------:R-:W-:Y:S01]  /*1de0*/  LEA.HI.X.SX32 R3, R21, R27, 0x1, P2 ;  /* 0x0000001b15037211 */ /* 0x000fe200010f0eff */
[----:B------:R0:W-:Y:S01]  /*1df0*/  STL.64 [R1+0x980], R8 ;  /* 0x0009800801007387 */ /* 0x0001e20000100a00 */
[----:B------:R-:W-:-:S02]  /*1e00*/  IMAD R12, R0, 0x360, RZ ;  /* 0x00000360000c7824 */ /* 0x000fc400078e02ff */
[----:B------:R-:W-:Y:S01]  /*1e10*/  IMAD R28, R0, 0xd, RZ ;  /* 0x0000000d001c7824 */ /* 0x000fe200078e02ff */
[----:B------:R1:W-:Y:S01]  /*1e20*/  STL.64 [R1+0x810], R4 ;  /* 0x0008100401007387 */ /* 0x0003e20000100a00 */
[----:B------:R-:W-:-:S03]  /*1e30*/  LEA.HI.X.SX32 R7, R17, R27, 0x1, P4 ;  /* 0x0000001b11077211 */ /* 0x000fc600020f0eff */
[----:B------:R2:W-:Y:S01]  /*1e40*/  STL.64 [R1+0x530], R2 ;  /* 0x0005300201007387 */ /* 0x0005e20000100a00 */
[----:B------:R-:W-:Y:S01]  /*1e50*/  IMAD R21, R0, 0x68, RZ ;  /* 0x0000006800157824 */ /* 0x000fe200078e02ff */
[-C--:B0-----:R-:W-:Y:S02]  /*1e60*/  IADD3 R8, P6, R12, R26.reuse, RZ ;  /* 0x0000001a0c087210 */ /* 0x081fe40007fde0ff */
[-C--:B-1----:R-:W-:Y:S02]  /*1e70*/  IADD3 R4, P1, R18, R26.reuse, RZ ;  /* 0x0000001a12047210 */ /* 0x082fe40007f3e0ff */
[----:B--2---:R-:W-:Y:S01]  /*1e80*/  IADD3 R2, P2, R23, R26, RZ ;  /* 0x0000001a17027210 */ /* 0x004fe20007f5e0ff */
[----:B------:R-:W-:Y:S01]  /*1e90*/  IMAD R12, R0, 0xd0, RZ ;  /* 0x000000d0000c7824 */ /* 0x000fe200078e02ff */
[-C--:B------:R-:W-:Y:S01]  /*1ea0*/  LEA.HI.X.SX32 R5, R28, R27.reuse, 0x1, P1 ;  /* 0x0000001b1c057211 */ /* 0x080fe200008f0eff */
[----:B------:R-:W-:Y:S01]  /*1eb0*/  IMAD R17, R0, 0x1a0, RZ ;  /* 0x000001a000117824 */ /* 0x000fe200078e02ff */
[----:B------:R-:W-:Y:S01]  /*1ec0*/  LEA.HI.X.SX32 R3, R18, R27, 0x1, P2 ;  /* 0x0000001b12037211 */ /* 0x000fe200010f0eff */
[----:B------:R0:W-:Y:S01]  /*1ed0*/  STL.64 [R1+0x188], R6 ;  /* 0x0001880601007387 */ /* 0x0001e20000100a00 */
[----:B------:R-:W-:-:S03]  /*1ee0*/  IMAD R11, R0, 0x340, RZ ;  /* 0x00000340000b7824 */ /* 0x000fc600078e02ff */
[----:B------:R1:W-:Y:S04]  /*1ef0*/  STL.64 [R1+0xab0], R4 ;  /* 0x000ab00401007387 */ /* 0x0003e80000100a00 */
[----:B------:R2:W-:Y:S01]  /*1f00*/  STL.64 [R1+0xa48], R2 ;  /* 0x000a480201007387 */ /* 0x0005e20000100a00 */
[-C--:B0-----:R-:W-:Y:S02]  /*1f10*/  IADD3 R6, P4, R21, R26.reuse, RZ ;  /* 0x0000001a15067210 */ /* 0x081fe40007f9e0ff */
[-C--:B-1----:R-:W-:Y:S02]  /*1f20*/  IADD3 R4, P1, R12, R26.reuse, RZ ;  /* 0x0000001a0c047210 */ /* 0x082fe40007f3e0ff */
[-C--:B------:R-:W-:Y:S02]  /*1f30*/  LEA.HI.X.SX32 R7, R23, R27.reuse, 0x1, P4 ;  /* 0x0000001b17077211 */ /* 0x080fe400020f0eff */
[-C--:B--2---:R-:W-:Y:S01]  /*1f40*/  IADD3 R2, P2, R17, R26.reuse, RZ ;  /* 0x0000001a11027210 */ /* 0x084fe20007f5e0ff */
[C---:B------:R-:W-:Y:S01]  /*1f50*/  IMAD R23, R0.reuse, 0x6a, RZ ;  /* 0x0000006a00177824 */ /* 0x040fe200078e02ff */
[----:B------:R-:W-:Y:S01]  /*1f60*/  LEA.HI.X.SX32 R5, R21, R27, 0x1, P1 ;  /* 0x0000001b15057211 */ /* 0x000fe200008f0eff */
[----:B------:R-:W-:Y:S01]  /*1f70*/  IMAD R21, R0, 0xd4, RZ ;  /* 0x000000d400157824 */ /* 0x000fe200078e02ff */
[----:B------:R-:W-:-:S02]  /*1f80*/  IADD3 R10, P5, R11, R26, RZ ;  /* 0x0000001a0b0a7210 */ /* 0x000fc40007fbe0ff */
[-C--:B------:R-:W-:Y:S01]  /*1f90*/  LEA.HI.X.SX32 R3, R12, R27.reuse, 0x1, P2 ;  /* 0x0000001b0c037211 */ /* 0x080fe200010f0eff */
[----:B------:R-:W-:Y:S01]  /*1fa0*/  STL.64 [R1+0x978], R6 ;  /* 0x0009780601007387 */ /* 0x000fe20000100a00 */
[C---:B------:R-:W-:Y:S01]  /*1fb0*/  IMAD R12, R0.reuse, 0x35, RZ ;  /* 0x00000035000c7824 */ /* 0x040fe200078e02ff */
        /* <DEDUP_REMOVED lines=15> */
[C---:B------:R-:W-:Y:S01]  /*20b0*/  IMAD R23, R0.reuse, 0x6c, RZ ;  /* 0x0000006c00177824 */ /* 0x040fe200078e02ff */
[----:B------:R1:W-:Y:S01]  /*20c0*/  STL.64 [R1+0x7f0], R2 ;  /* 0x0007f00201007387 */ /* 0x0003e20000100a00 */
[----:B------:R-:W-:Y:S01]  /*20d0*/  IMAD R21, R0, 0x1b, RZ ;  /* 0x0000001b00157824 */ /* 0x000fe200078e02ff */
[----:B------:R-:W-:Y:S02]  /*20e0*/  LEA.HI.X.SX32 R15, R28, R27, 0x1, P3 ;  /* 0x0000001b1c0f7211 */ /* 0x000fe400018f0eff */
[----:B------:R2:W-:Y:S01]  /*20f0*/  STL.64 [R1+0x4f8], R10 ;  /* 0x0004f80a01007387 */ /* 0x0005e20000100a00 */
[-C--:B------:R-:W-:Y:S02]  /*2100*/  IADD3 R6, P4, R18, R26.reuse, RZ ;  /* 0x0000001a12067210 */ /* 0x080fe40007f9e0ff */
[-C--:B0-----:R-:W-:Y:S01]  /*2110*/  IADD3 R4, P1, R17, R26.reuse, RZ ;  /* 0x0000001a11047210 */ /* 0x081fe20007f3e0ff */
[----:B------:R-:W-:Y:S01]  /*2120*/  IMAD R17, R0, 0xd8, RZ ;  /* 0x000000d800117824 */ /* 0x000fe200078e02ff */
[-C--:B-1----:R-:W-:Y:S01]  /*2130*/  IADD3 R2, P2, R12, R26.reuse, RZ ;  /* 0x0000001a0c027210 */ /* 0x082fe20007f5e0ff */
[----:B------:R-:W-:Y:S01]  /*2140*/  IMAD R18, R0, 0x1b0, RZ ;  /* 0x000001b000127824 */ /* 0x000fe200078e02ff */
[----:B--2---:R-:W-:-:S02]  /*2150*/  IADD3 R10, P5, R23, R26, RZ ;  /* 0x0000001a170a7210 */ /* 0x004fc40007fbe0ff */
[-C--:B------:R-:W-:Y:S01]  /*2160*/  LEA.HI.X.SX32 R3, R21, R27.reuse, 0x1, P2 ;  /* 0x0000001b15037211 */ /* 0x080fe200010f0eff */
[----:B------:R0:W-:Y:S01]  /*2170*/  STL.64 [R1+0x158], R14 ;  /* 0x0001580e01007387 */ /* 0x0001e20000100a00 */
[-C--:B------:R-:W-:Y:S01]  /*2180*/  LEA.HI.X.SX32 R11, R12, R27.reuse, 0x1, P5 ;  /* 0x0000001b0c0b7211 */ /* 0x080fe200028f0eff */
[----:B------:R-:W-:Y:S02]  /*2190*/  IMAD R21, R0, 0x380, RZ ;  /* 0x0000038000157824 */ /* 0x000fe400078e02ff */
[----:B------:R1:W-:Y:S01]  /*21a0*/  STL.64 [R1+0xa40], R2 ;  /* 0x000a400201007387 */ /* 0x0003e20000100a00 */
[----:B------:R-:W-:-:S03]  /*21b0*/  LEA.HI.X.SX32 R9, R18, R27, 0x1, P6 ;  /* 0x0000001b12097211 */ /* 0x000fc600030f0eff */
[----:B------:R2:W-:Y:S01]  /*21c0*/  STL.64 [R1+0x968], R10 ;  /* 0x0009680a01007387 */ /* 0x0005e20000100a00 */
[-C--:B0-----:R-:W-:Y:S02]  /*21d0*/  IADD3 R14, P3, R17, R26.reuse, RZ ;  /* 0x0000001a110e7210 */ /* 0x081fe40007f7e0ff */
[-C--:B-1----:R-:W-:Y:S02]  /*21e0*/  IADD3 R2, P2, R18, R26.reuse, RZ ;  /* 0x0000001a12027210 */ /* 0x082fe40007f5e0ff */
[-C--:B------:R-:W-:Y:S01]  /*21f0*/  LEA.HI.X.SX32 R15, R23, R27.reuse, 0x1, P3 ;  /* 0x0000001b170f7211 */ /* 0x080fe200018f0eff */
[C---:B------:R-:W-:Y:S01]  /*2200*/  IMAD R23, R0.reuse, 0xdc, RZ ;  /* 0x000000dc00177824 */ /* 0x040fe200078e02ff */
[----:B------:R-:W-:Y:S01]  /*2210*/  LEA.HI.X.SX32 R3, R17, R27, 0x1, P2 ;  /* 0x0000001b11037211 */ /* 0x000fe200010f0eff */
[C---:B--2---:R-:W-:Y:S01]  /*2220*/  IMAD R11, R0.reuse, 0x6e, RZ ;  /* 0x0000006e000b7824 */ /* 0x044fe200078e02ff */
[----:B------:R-:W-:Y:S01]  /*2230*/  IADD3 R12, P5, R21, R26, RZ ;  /* 0x0000001a150c7210 */ /* 0x000fe20007fbe0ff */
[C---:B------:R-:W-:Y:S01]  /*2240*/  IMAD R21, R0.reuse, 0x1b8, RZ ;  /* 0x000001b800157824 */ /* 0x040fe200078e02ff */
[----:B------:R0:W-:Y:S01]  /*2250*/  STL.64 [R1+0x7e0], R14 ;  /* 0x0007e00e01007387 */ /* 0x0001e20000100a00 */
[----:B------:R-:W-:-:S03]  /*2260*/  IMAD R17, R0, 0x37, RZ ;  /* 0x0000003700117824 */ /* 0x000fc600078e02ff */
[----:B------:R1:W-:Y:S04]  /*2270*/  STL.64 [R1+0x4d8], R2 ;  /* 0x0004d80201007387 */ /* 0x0003e80000100a00 */
[----:B------:R2:W-:Y:S01]  /*2280*/  STL.64 [R1+0x140], R8 ;  /* 0x0001400801007387 */ /* 0x0005e20000100a00 */
[-C--:B0-----:R-:W-:Y:S02]  /*2290*/  IADD3 R14, P3, R11, R26.reuse, RZ ;  /* 0x0000001a0b0e7210 */ /* 0x081fe40007f7e0ff */
[-C--:B-1----:R-:W-:Y:S01]  /*22a0*/  IADD3 R2, P2, R23, R26.reuse, RZ ;  /* 0x0000001a17027210 */ /* 0x082fe20007f5e0ff */
[----:B------:R-:W-:Y:S01]  /*22b0*/  IMAD R10, R0, 0xe, RZ ;  /* 0x0000000e000a7824 */ /* 0x000fe200078e02ff */
[----:B------:R-:W-:Y:S02]  /*22c0*/  LEA.HI.X.SX32 R15, R17, R27, 0x1, P3 ;  /* 0x0000001b110f7211 */ /* 0x000fe400018f0eff */
[----:B--2---:R-:W-:-:S02]  /*22d0*/  IADD3 R8, P6, R21, R26, RZ ;  /* 0x0000001a15087210 */ /* 0x004fc40007fde0ff */
[-C--:B------:R-:W-:Y:S02]  /*22e0*/  LEA.HI.X.SX32 R3, R11, R27.reuse, 0x1, P2 ;  /* 0x0000001b0b037211 */ /* 0x080fe400010f0eff */
[-C--:B------:R-:W-:Y:S01]  /*22f0*/  LEA.HI.X.SX32 R9, R23, R27.reuse, 0x1, P6 ;  /* 0x0000001b17097211 */ /* 0x080fe200030f0eff */
[C---:B------:R-:W-:Y:S01]  /*2300*/  IMAD R23, R0.reuse, 0x1ff, RZ ;  /* 0x000001ff00177824 */ /* 0x040fe200078e02ff */
[-C--:B------:R-:W-:Y:S01]  /*2310*/  LEA.HI.X.SX32 R7, R21, R27.reuse, 0x1, P4 ;  /* 0x0000001b15077211 */ /* 0x080fe200020f0eff */
[C---:B------:R-:W-:Y:S01]  /*2320*/  IMAD R17, R0.reuse, 0x3a0, RZ ;  /* 0x000003a000117824 */ /* 0x040fe200078e02ff */
[----:B------:R-:W-:Y:S01]  /*2330*/  STL.64 [R1+0x960], R14 ;  /* 0x0009600e01007387 */ /* 0x000fe20000100a00 */
[----:B------:R-:W-:Y:S01]  /*2340*/  IMAD R11, R0, 0x1c, RZ ;  /* 0x0000001c000b7824 */ /* 0x000fe200078e02ff */
[----:B------:R-:W-:Y:S01]  /*2350*/  IADD3 R16, P6, R10, R26, RZ ;  /* 0x0000001a0a107210 */ /* 0x000fe20007fde0ff */
[C---:B------:R-:W-:Y:S01]  /*2360*/  IMAD R21, R0.reuse, 0x7, RZ ;  /* 0x0000000700157824 */ /* 0x040fe200078e02ff */
[----:B------:R0:W-:Y:S01]  /*2370*/  STL.64 [R1+0x7d8], R2 ;  /* 0x0007d80201007387 */ /* 0x0001e20000100a00 */
[C---:B------:R-:W-:Y:S01]  /*2380*/  IMAD R28, R0.reuse, 0x38, RZ ;  /* 0x00000038001c7824 */ /* 0x040fe200078e02ff */
[----:B------:R-:W-:Y:S01]  /*2390*/  LEA.HI.X.SX32 R5, R23, R27, 0x1, P1 ;  /* 0x0000001b17057211 */ /* 0x000fe200008f0eff */
[C---:B------:R-:W-:Y:S01]  /*23a0*/  IMAD R18, R0.reuse, 0x390, RZ ;  /* 0x0000039000127824 */ /* 0x040fe200078e02ff */
[----:B------:R1:W-:Y:S01]  /*23b0*/  STL.64 [R1+0x4c0], R8 ;  /* 0x0004c00801007387 */ /* 0x0003e20000100a00 */
[----:B------:R-:W-:-:S03]  /*23c0*/  IMAD R23, R0, 0x70, RZ ;  /* 0x0000007000177824 */ /* 0x000fc600078e02ff */
[----:B------:R2:W-:Y:S01]  /*23d0*/  STL.64 [R1+0x128], R6 ;  /* 0x0001280601007387 */ /* 0x0005e20000100a00 */
[-C--:B0-----:R-:W-:Y:S02]  /*23e0*/  IADD3 R2, P2, R17, R26.reuse, RZ ;  /* 0x0000001a11027210 */ /* 0x081fe40007f5e0ff */
[-C--:B------:R-:W-:Y:S02]  /*23f0*/  LEA.HI.X.SX32 R17, R21, R27.reuse, 0x1, P6 ;  /* 0x0000001b15117211 */ /* 0x080fe400030f0eff */
[-C--:B-1----:R-:W-:Y:S02]  /*2400*/  IADD3 R8, P1, R28, R26.reuse, RZ ;  /* 0x0000001a1c087210 */ /* 0x082fe40007f3e0ff */
[-C--:B--2---:R-:W-:Y:S01]  /*2410*/  IADD3 R6, P4, R11, R26.reuse, RZ ;  /* 0x0000001a0b067210 */ /* 0x084fe20007f9e0ff */
[----:B------:R-:W-:Y:S01]  /*2420*/  STL.64 [R1+0x1c60], R4 ;  /* 0x001c600401007387 */ /* 0x000fe20000100a00 */
[-C--:B------:R-:W-:Y:S01]  /*2430*/  IADD3 R14, P3, R18, R26.reuse, RZ ;  /* 0x0000001a120e7210 */ /* 0x080fe20007f7e0ff */
[----:B------:R-:W-:Y:S01]  /*2440*/  IMAD R18, R0, 0xe0, RZ ;  /* 0x000000e000127824 */ /* 0x000fe200078e02ff */
[----:B------:R-:W-:Y:S01]  /*2450*/  LEA.HI.X.SX32 R7, R10, R27, 0x1, P4 ;  /* 0x0000001b0a077211 */ /* 0x000fe200020f0eff */
[----:B------:R0:W-:Y:S01]  /*2460*/  STL.64 [R1+0xae0], R16 ;  /* 0x000ae01001007387 */ /* 0x0001e20000100a00 */
[----:B------:R-:W-:-:S02]  /*2470*/  IADD3 R20, P6, R23, R26, RZ ;  /* 0x0000001a17147210 */ /* 0x000fc40007fde0ff */
[-C--:B------:R-:W-:Y:S01]  /*2480*/  LEA.HI.X.SX32 R9, R11, R27.reuse, 0x1, P1 ;  /* 0x0000001b0b097211 */ /* 0x080fe200008f0eff */
[----:B------:R1:W-:Y:S01]  /*2490*/  STL.64 [R1+0xaa8], R6 ;  /* 0x000aa80601007387 */ /* 0x0003e20000100a00 */
[----:B------:R-:W-:-:S03]  /*24a0*/  LEA.HI.X.SX32 R21, R28, R27, 0x1, P6 ;  /* 0x0000001b1c157211 */ /* 0x000fc600030f0eff */
[----:B------:R2:W-:Y:S01]  /*24b0*/  STL.64 [R1+0xa38], R8 ;  /* 0x000a380801007387 */ /* 0x0005e20000100a00 */
[----:B0-----:R-:W-:Y:S01]  /*24c0*/  IMAD R17, R0, 0x1c0, RZ ;  /* 0x000001c000117824 */ /* 0x001fe200078e02ff */
[-C--:B-1----:R-:W-:Y:S02]  /*24d0*/  IADD3 R6, P4, R18, R26.reuse, RZ ;  /* 0x0000001a12067210 */ /* 0x082fe40007f9e0ff */
[----:B------:R0:W-:Y:S02]  /*24e0*/  STL.64 [R1+0x958], R20 ;  /* 0x0009581401007387 */ /* 0x0001e40000100a00 */
[----:B--2---:R-:W-:Y:S02]  /*24f0*/  IADD3 R8, P1, R17, R26, RZ ;  /* 0x0000001a11087210 */ /* 0x004fe40007f3e0ff */
[-C--:B------:R-:W-:Y:S01]  /*2500*/  LEA.HI.X.SX32 R7, R23, R27.reuse, 0x1, P4 ;  /* 0x0000001b17077211 */ /* 0x080fe200020f0eff */
[----:B------:R-:W-:Y:S01]  /*2510*/  IMAD R23, R0, 0xe4, RZ ;  /* 0x000000e400177824 */ /* 0x000fe200078e02ff */
[----:B------:R-:W-:Y:S01]  /*2520*/  LEA.HI.X.SX32 R9, R18, R27, 0x1, P1 ;  /* 0x0000001b12097211 */ /* 0x000fe200008f0eff */
[----:B------:R-:W-:-:S02]  /*2530*/  IMAD R18, R0, 0x39, RZ ;  /* 0x0000003900127824 */ /* 0x000fc400078e02ff */
[C---:B0-----:R-:W-:Y:S01]  /*2540*/  IMAD R21, R0.reuse, 0x72, RZ ;  /* 0x0000007200157824 */ /* 0x041fe200078e02ff */
[----:B------:R0:W-:Y:S01]  /*2550*/  STL.64 [R1+0x7c8], R6 ;  /* 0x0007c80601007387 */ /* 0x0001e20000100a00 */
[----:B------:R-:W-:Y:S01]  /*2560*/  LEA.HI.X.SX32 R13, R17, R27, 0x1, P5 ;  /* 0x0000001b110d7211 */ /* 0x000fe200028f0eff */
[C---:B------:R-:W-:Y:S02]  /*2570*/  IMAD R16, R0.reuse, 0x1c8, RZ ;  /* 0x000001c800107824 */ /* 0x040fe400078e02ff */
[----:B------:R1:W-:Y:S01]  /*2580*/  STL.64 [R1+0x4a0], R8 ;  /* 0x0004a00801007387 */ /* 0x0003e20000100a00 */
[----:B------:R-:W-:Y:S01]  /*2590*/  IMAD R17, R0, 0x3c0, RZ ;  /* 0x000003c000117824 */ /* 0x000fe200078e02ff */
[-C--:B0-----:R-:W-:Y:S02]  /*25a0*/  IADD3 R6, P4, R21, R26.reuse, RZ ;  /* 0x0000001a15067210 */ /* 0x081fe40007f9e0ff */
[----:B------:R0:W-:Y:S01]  /*25b0*/  STL.64 [R1+0x110], R12 ;  /* 0x0001100c01007387 */ /* 0x0001e20000100a00 */
[----:B-1----:R-:W-:-:S02]  /*25c0*/  IADD3 R8, P1, R23, R26, RZ ;  /* 0x0000001a17087210 */ /* 0x002fc40007f3e0ff */
[-C--:B------:R-:W-:Y:S01]  /*25d0*/  LEA.HI.X.SX32 R7, R18, R27.reuse, 0x1, P4 ;  /* 0x0000001b12077211 */ /* 0x080fe200020f0eff */
[----:B------:R-:W-:Y:S01]  /*25e0*/  IMAD R18, R0, 0x3a, RZ ;  /* 0x0000003a00127824 */ /* 0x000fe200078e02ff */
[-C--:B------:R-:W-:Y:S02]  /*25f0*/  LEA.HI.X.SX32 R9, R21, R27.reuse, 0x1, P1 ;  /* 0x0000001b15097211 */ /* 0x080fe400008f0eff */
[-C--:B0-----:R-:W-:Y:S01]  /*2600*/  IADD3 R12, P5, R16, R26.reuse, RZ ;  /* 0x0000001a100c7210 */ /* 0x081fe20007fbe0ff */
[----:B------:R0:W-:Y:S01]  /*2610*/  STL.64 [R1+0x950], R6 ;  /* 0x0009500601007387 */ /* 0x0001e20000100a00 */
[----:B------:R-:W-:Y:S02]  /*2620*/  IMAD R21, R0, 0x74, RZ ;  /* 0x0000007400157824 */ /* 0x000fe400078e02ff */
[-C--:B------:R-:W-:Y:S01]  /*2630*/  LEA.HI.X.SX32 R13, R23, R27.reuse, 0x1, P5 ;  /* 0x0000001b170d7211 */ /* 0x080fe200028f0eff */
[----:B------:R1:W-:Y:S01]  /*2640*/  STL.64 [R1+0x7b8], R8 ;  /* 0x0007b80801007387 */ /* 0x0003e20000100a00 */
[----:B------:R-:W-:Y:S01]  /*2650*/  LEA.HI.X.SX32 R15, R16, R27, 0x1, P3 ;  /* 0x0000001b100f7211 */ /* 0x000fe200018f0eff */
[C---:B------:R-:W-:Y:S01]  /*2660*/  IMAD R23, R0.reuse, 0xe8, RZ ;  /* 0x000000e800177824 */ /* 0x040fe200078e02ff */
[-C--:B0-----:R-:W-:Y:S01]  /*2670*/  IADD3 R6, P4, R17, R26.reuse, RZ ;  /* 0x0000001a11067210 */ /* 0x081fe20007f9e0ff */
[----:B------:R-:W-:Y:S01]  /*2680*/  IMAD R17, R0, 0x1d, RZ ;  /* 0x0000001d00117824 */ /* 0x000fe200078e02ff */
[----:B-1----:R-:W-:Y:S01]  /*2690*/  IADD3 R8, P1, R18, R26, RZ ;  /* 0x0000001a12087210 */ /* 0x002fe20007f3e0ff */
[----:B------:R0:W-:Y:S01]  /*26a0*/  STL.64 [R1+0x488], R12 ;  /* 0x0004880c01007387 */ /* 0x0001e20000100a00 */
[----:B------:R-:W-:-:S02]  /*26b0*/  IMAD R28, R0, 0x1d0, RZ ;  /* 0x000001d0001c7824 */ /* 0x000fc400078e02ff */
[-C--:B------:R-:W-:Y:S01]  /*26c0*/  LEA.HI.X.SX32 R9, R17, R27.reuse, 0x1, P1 ;  /* 0x0000001b11097211 */ /* 0x080fe200008f0eff */
[----:B------:R1:W-:Y:S01]  /*26d0*/  STL.64 [R1+0xf8], R14 ;  /* 0x0000f80e01007387 */ /* 0x0003e20000100a00 */
[----:B------:R-:W-:Y:S01]  /*26e0*/  IMAD R17, R0, 0x3d0, RZ ;  /* 0x000003d000117824 */ /* 0x000fe200078e02ff */
[-C--:B0-----:R-:W-:Y:S02]  /*26f0*/  IADD3 R12, P5, R21, R26.reuse, RZ ;  /* 0x0000001a150c7210 */ /* 0x081fe40007fbe0ff */
[----:B------:R0:W-:Y:S02]  /*2700*/  STL.64 [R1+0xa30], R8 ;  /* 0x000a300801007387 */ /* 0x0001e40000100a00 */
[----:B------:R-:W-:Y:S02]  /*2710*/  LEA.HI.X.SX32 R13, R18, R27, 0x1, P5 ;  /* 0x0000001b120d7211 */ /* 0x000fe400028f0eff */
[----:B-1----:R-:W-:Y:S01]  /*2720*/  IADD3 R14, P3, R23, R26, RZ ;  /* 0x0000001a170e7210 */ /* 0x002fe20007f7e0ff */
[----:B------:R-:W-:-:S02]  /*2730*/  IMAD R18, R0, 0x76, RZ ;  /* 0x0000007600127824 */ /* 0x000fc400078e02ff */
[----:B------:R1:W-:Y:S01]  /*2740*/  STL.64 [R1+0x948], R12 ;  /* 0x0009480c01007387 */ /* 0x0003e20000100a00 */
[-C--:B------:R-:W-:Y:S02]  /*2750*/  LEA.HI.X.SX32 R15, R21, R27.reuse, 0x1, P3 ;  /* 0x0000001b150f7211 */ /* 0x080fe400018f0eff */
[-C--:B0-----:R-:W-:Y:S01]  /*2760*/  IADD3 R8, P1, R28, R26.reuse, RZ ;  /* 0x0000001a1c087210 */ /* 0x081fe20007f3e0ff */
[----:B------:R-:W-:Y:S01]  /*2770*/  IMAD R21, R0, 0x1d8, RZ ;  /* 0x000001d800157824 */ /* 0x000fe200078e02ff */
[-C--:B------:R-:W-:Y:S02]  /*2780*/  LEA.HI.X.SX32 R3, R28, R27.reuse, 0x1, P2 ;  /* 0x0000001b1c037211 */ /* 0x080fe400010f0eff */
[----:B------:R-:W-:Y:S02]  /*2790*/  LEA.HI.X.SX32 R9, R23, R27, 0x1, P1 ;  /* 0x0000001b17097211 */ /* 0x000fe400008f0eff */
[----:B-1----:R-:W-:Y:S01]  /*27a0*/  IADD3 R12, P5, R17, R26, RZ ;  /* 0x0000001a110c7210 */ /* 0x002fe20007fbe0ff */
[C---:B------:R-:W-:Y:S01]  /*27b0*/  IMAD R17, R0.reuse, 0xec, RZ ;  /* 0x000000ec00117824 */ /* 0x040fe200078e02ff */
[----:B------:R0:W-:Y:S01]  /*27c0*/  STL.64 [R1+0x7a8], R14 ;  /* 0x0007a80e01007387 */ /* 0x0001e20000100a00 */
[----:B------:R-:W-:-:S02]  /*27d0*/  IMAD R23, R0, 0x3b, RZ ;  /* 0x0000003b00177824 */ /* 0x000fc400078e02ff */
[C---:B------:R-:W-:Y:S01]  /*27e0*/  IMAD R28, R0.reuse, 0x3e0, RZ ;  /* 0x000003e0001c7824 */ /* 0x040fe200078e02ff */
[----:B------:R1:W-:Y:S01]  /*27f0*/  STL.64 [R1+0x468], R8 ;  /* 0x0004680801007387 */ /* 0x0003e20000100a00 */
[----:B------:R-:W-:-:S03]  /*2800*/  IMAD R11, R0, 0x3b0, RZ ;  /* 0x000003b0000b7824 */ /* 0x000fc600078e02ff */
[----:B------:R2:W-:Y:S01]  /*2810*/  STL.64 [R1+0xe0], R2 ;  /* 0x0000e00201007387 */ /* 0x0005e20000100a00 */
[-C--:B0-----:R-:W-:Y:S02]  /*2820*/  IADD3 R14, P3, R18, R26.reuse, RZ ;  /* 0x0000001a120e7210 */ /* 0x081fe40007f7e0ff */
[-C--:B-1----:R-:W-:Y:S02]  /*2830*/  IADD3 R8, P1, R17, R26.reuse, RZ ;  /* 0x0000001a11087210 */ /* 0x082fe40007f3e0ff */
[-C--:B------:R-:W-:Y:S02]  /*2840*/  LEA.HI.X.SX32 R15, R23, R27.reuse, 0x1, P3 ;  /* 0x0000001b170f7211 */ /* 0x080fe400018f0eff */
[-C--:B--2---:R-:W-:Y:S01]  /*2850*/  IADD3 R2, P2, R21, R26.reuse, RZ ;  /* 0x0000001a15027210 */ /* 0x084fe20007f5e0ff */
[----:B------:R-:W-:Y:S01]  /*2860*/  IMAD R23, R0, 0x1e, RZ ;  /* 0x0000001e00177824 */ /* 0x000fe200078e02ff */
[-C--:B------:R-:W-:Y:S02]  /*2870*/  LEA.HI.X.SX32 R9, R18, R27.reuse, 0x1, P1 ;  /* 0x0000001b12097211 */ /* 0x080fe400008f0eff */
[----:B------:R-:W-:Y:S01]  /*2880*/  IADD3 R24, P3, R28, R26, RZ ;  /* 0x0000001a1c187210 */ /* 0x000fe20007f7e0ff */
[----:B------:R-:W-:Y:S01]  /*2890*/  IMAD R28, R0, 0x3c, RZ ;  /* 0x0000003c001c7824 */ /* 0x000fe200078e02ff */
[----:B------:R-:W-:-:S02]  /*28a0*/  LEA.HI.X.SX32 R3, R17, R27, 0x1, P2 ;  /* 0x0000001b11037211 */ /* 0x000fc400010f0eff */
[-C--:B------:R-:W-:Y:S01]  /*28b0*/  IADD3 R10, P6, R11, R26.reuse, RZ ;  /* 0x0000001a0b0a7210 */ /* 0x080fe20007fde0ff */
[----:B------:R0:W-:Y:S01]  /*28c0*/  STL.64 [R1+0x940], R14 ;  /* 0x0009400e01007387 */ /* 0x0001e20000100a00 */
[C---:B------:R-:W-:Y:S02]  /*28d0*/  IMAD R17, R0.reuse, 0x78, RZ ;  /* 0x0000007800117824 */ /* 0x040fe400078e02ff */
[----:B------:R-:W-:Y:S01]  /*28e0*/  LEA.HI.X.SX32 R11, R21, R27, 0x1, P6 ;  /* 0x0000001b150b7211 */ /* 0x000fe200030f0eff */
[----:B------:R1:W-:Y:S04]  /*28f0*/  STL.64 [R1+0x798], R8 ;  /* 0x0007980801007387 */ /* 0x0003e80000100a00 */
[----:B------:R2:W-:Y:S01]  /*2900*/  STL.64 [R1+0x450], R2 ;  /* 0x0004500201007387 */ /* 0x0005e20000100a00 */
[----:B0-----:R-:W-:Y:S01]  /*2910*/  IMAD R14, R0, 0xf, RZ ;  /* 0x0000000f000e7824 */ /* 0x001fe200078e02ff */
[----:B-1----:R-:W-:-:S02]  /*2920*/  IADD3 R8, P1, R23, R26, RZ ;  /* 0x0000001a17087210 */ /* 0x002fc40007f3e0ff */
[-C--:B--2---:R-:W-:Y:S01]  /*2930*/  IADD3 R2, P2, R28, R26.reuse, RZ ;  /* 0x0000001a1c027210 */ /* 0x084fe20007f5e0ff */
[----:B------:R-:W-:Y:S01]  /*2940*/  IMAD R18, R0, 0xf0, RZ ;  /* 0x000000f000127824 */ /* 0x000fe200078e02ff */
[-C--:B------:R-:W-:Y:S01]  /*2950*/  LEA.HI.X.SX32 R9, R14, R27.reuse, 0x1, P1 ;  /* 0x0000001b0e097211 */ /* 0x080fe200008f0eff */
[----:B------:R0:W-:Y:S01]  /*2960*/  STL.64 [R1+0xc8], R10 ;  /* 0x0000c80a01007387 */ /* 0x0001e20000100a00 */
[----:B------:R-:W-:Y:S01]  /*2970*/  LEA.HI.X.SX32 R3, R23, R27, 0x1, P2 ;  /* 0x0000001b17037211 */ /* 0x000fe200010f0eff */
[----:B------:R-:W-:Y:S02]  /*2980*/  IMAD R21, R0, 0x1e0, RZ ;  /* 0x000001e000157824 */ /* 0x000fe400078e02ff */
[----:B------:R1:W-:Y:S04]  /*2990*/  STL.64 [R1+0xaa0], R8 ;  /* 0x000aa00801007387 */ /* 0x0003e80000100a00 */
[----:B------:R2:W-:Y:S01]  /*29a0*/  STL.64 [R1+0xa28], R2 ;  /* 0x000a280201007387 */ /* 0x0005e20000100a00 */
[----:B0-----:R-:W-:-:S02]  /*29b0*/  IADD3 R10, P6, R17, R26, RZ ;  /* 0x0000001a110a7210 */ /* 0x001fc40007fde0ff */
[-C--:B-1----:R-:W-:Y:S02]  /*29c0*/  IADD3 R8, P1, R18, R26.reuse, RZ ;  /* 0x0000001a12087210 */ /* 0x082fe40007f3e0ff */
[-C--:B------:R-:W-:Y:S02]  /*29d0*/  LEA.HI.X.SX32 R11, R28, R27.reuse, 0x1, P6 ;  /* 0x0000001b1c0b7211 */ /* 0x080fe400030f0eff */
[----:B--2---:R-:W-:Y:S01]  /*29e0*/  IADD3 R2, P2, R21, R26, RZ ;  /* 0x0000001a15027210 */ /* 0x004fe20007f5e0ff */
[----:B------:R-:W-:Y:S01]  /*29f0*/  IMAD R28, R0, 0x7a, RZ ;  /* 0x0000007a001c7824 */ /* 0x000fe200078e02ff */
[-C--:B------:R-:W-:Y:S01]  /*2a00*/  LEA.HI.X.SX32 R9, R17, R27.reuse, 0x1, P1 ;  /* 0x0000001b11097211 */ /* 0x080fe200008f0eff */
[----:B------:R0:W-:Y:S01]  /*2a10*/  STL.64 [R1+0x938], R10 ;  /* 0x0009380a01007387 */ /* 0x0001e20000100a00 */
[-C--:B------:R-:W-:Y:S01]  /*2a20*/  LEA.HI.X.SX32 R3, R18, R27.reuse, 0x1, P2 ;  /* 0x0000001b12037211 */ /* 0x080fe200010f0eff */
[C---:B------:R-:W-:Y:S01]  /*2a30*/  IMAD R17, R0.reuse, 0x1e8, RZ ;  /* 0x000001e800117824 */ /* 0x040fe200078e02ff */
[----:B------:R-:W-:Y:S01]  /*2a40*/  LEA.HI.X.SX32 R7, R21, R27, 0x1, P4 ;  /* 0x0000001b15077211 */ /* 0x000fe200020f0eff */
[----:B------:R1:W-:Y:S01]  /*2a50*/  STL.64 [R1+0x788], R8 ;  /* 0x0007880801007387 */ /* 0x0003e20000100a00 */
[----:B------:R-:W-:-:S03]  /*2a60*/  IMAD R18, R0, 0x3d, RZ ;  /* 0x0000003d00127824 */ /* 0x000fc600078e02ff */
[----:B------:R2:W-:Y:S01]  /*2a70*/  STL.64 [R1+0x430], R2 ;  /* 0x0004300201007387 */ /* 0x0005e20000100a00 */
[----:B0-----:R-:W-:-:S03]  /*2a80*/  IMAD R11, R0, 0xf4, RZ ;  /* 0x000000f4000b7824 */ /* 0x001fc600078e02ff */
[----:B------:R0:W-:Y:S01]  /*2a90*/  STL.64 [R1+0xb0], R6 ;  /* 0x0000b00601007387 */ /* 0x0001e20000100a00 */
[-C--:B-1----:R-:W-:Y:S02]  /*2aa0*/  IADD3 R8, P1, R28, R26.reuse, RZ ;  /* 0x0000001a1c087210 */ /* 0x082fe40007f3e0ff */
[-C--:B--2---:R-:W-:Y:S02]  /*2ab0*/  IADD3 R2, P2, R11, R26.reuse, RZ ;  /* 0x0000001a0b027210 */ /* 0x084fe40007f5e0ff */
[-C--:B------:R-:W-:Y:S02]  /*2ac0*/  LEA.HI.X.SX32 R9, R18, R27.reuse, 0x1, P1 ;  /* 0x0000001b12097211 */ /* 0x080fe400008f0eff */
[----:B0-----:R-:W-:Y:S01]  /*2ad0*/  IADD3 R6, P4, R17, R26, RZ ;  /* 0x0000001a11067210 */ /* 0x001fe20007f9e0ff */
[----:B------:R-:W-:Y:S01]  /*2ae0*/  IMAD R10, R0, 0x3e, RZ ;  /* 0x0000003e000a7824 */ /* 0x000fe200078e02ff */
        /* <DEDUP_REMOVED lines=12> */
[----:B--2---:R-:W-:Y:S02]  /*2bb0*/  IADD3 R6, P4, R18, R26, RZ ;  /* 0x0000001a12067210 */ /* 0x004fe40007f9e0ff */
[-C--:B------:R-:W-:Y:S01]  /*2bc0*/  LEA.HI.X.SX32 R3, R28, R27.reuse, 0x1, P2 ;  /* 0x0000001b1c037211 */ /* 0x080fe200010f0eff */
[----:B------:R-:W-:Y:S01]  /*2bd0*/  IMAD R28, R0, 0x212, RZ ;  /* 0x00000212001c7824 */ /* 0x000fe200078e02ff */
[-C--:B------:R-:W-:Y:S01]  /*2be0*/  LEA.HI.X.SX32 R7, R10, R27.reuse, 0x1, P4 ;  /* 0x0000001b0a077211 */ /* 0x080fe200020f0eff */
[----:B------:R-:W-:Y:S01]  /*2bf0*/  STL.64 [R1+0x1dc0], R12 ;  /* 0x001dc00c01007387 */ /* 0x000fe20000100a00 */
[----:B------:R-:W-:Y:S01]  /*2c00*/  LEA.HI.X.SX32 R9, R18, R27, 0x1, P5 ;  /* 0x0000001b12097211 */ /* 0x000fe200028f0eff */
[----:B------:R-:W-:-:S02]  /*2c10*/  IMAD R10, R0, 0x7e, RZ ;  /* 0x0000007e000a7824 */ /* 0x000fc400078e02ff */
[----:B------:R0:W-:Y:S04]  /*2c20*/  STL.64 [R1+0xa20], R2 ;  /* 0x000a200201007387 */ /* 0x0001e80000100a00 */
[----:B------:R1:W-:Y:S01]  /*2c30*/  STL.64 [R1+0x928], R6 ;  /* 0x0009280601007387 */ /* 0x0003e20000100a00 */
[----:B------:R-:W-:-:S03]  /*2c40*/  IMAD R18, R0, 0xfc, RZ ;  /* 0x000000fc00127824 */ /* 0x000fc600078e02ff */
[----:B------:R2:W-:Y:S01]  /*2c50*/  STL.64 [R1+0x768], R8 ;  /* 0x0007680801007387 */ /* 0x0005e20000100a00 */
[-C--:B0-----:R-:W-:Y:S02]  /*2c60*/  IADD3 R2, P2, R17, R26.reuse, RZ ;  /* 0x0000001a11027210 */ /* 0x081fe40007f5e0ff */
[-C--:B-1----:R-:W-:Y:S01]  /*2c70*/  IADD3 R6, P4, R28, R26.reuse, RZ ;  /* 0x0000001a1c067210 */ /* 0x082fe20007f9e0ff */
[----:B------:R-:W-:Y:S01]  /*2c80*/  IMAD R28, R0, 0x3f, RZ ;  /* 0x0000003f001c7824 */ /* 0x000fe200078e02ff */
[-C--:B------:R-:W-:Y:S02]  /*2c90*/  LEA.HI.X.SX32 R3, R11, R27.reuse, 0x1, P2 ;  /* 0x0000001b0b037211 */ /* 0x080fe400010f0eff */
[-C--:B--2---:R-:W-:Y:S02]  /*2ca0*/  IADD3 R8, P5, R10, R26.reuse, RZ ;  /* 0x0000001a0a087210 */ /* 0x084fe40007fbe0ff */
[-C--:B------:R-:W-:Y:S01]  /*2cb0*/  LEA.HI.X.SX32 R25, R17, R27.reuse, 0x1, P3 ;  /* 0x0000001b11197211 */ /* 0x080fe200018f0eff */
[----:B------:R-:W-:Y:S01]  /*2cc0*/  IMAD R17, R0, 0x222, RZ ;  /* 0x0000022200117824 */ /* 0x000fe200078e02ff */
[----:B------:R-:W-:Y:S01]  /*2cd0*/  LEA.HI.X.SX32 R9, R28, R27, 0x1, P5 ;  /* 0x0000001b1c097211 */ /* 0x000fe200028f0eff */
[----:B------:R-:W-:Y:S01]  /*2ce0*/  IMAD R11, R0, 0x1f8, RZ ;  /* 0x000001f8000b7824 */ /* 0x000fe200078e02ff */
[----:B------:R0:W-:Y:S04]  /*2cf0*/  STL.64 [R1+0x3f8], R2 ;  /* 0x0003f80201007387 */ /* 0x0001e80000100a00 */
[----:B------:R-:W-:Y:S01]  /*2d00*/  STL.64 [R1+0x1db8], R24 ;  /* 0x001db81801007387 */ /* 0x000fe20000100a00 */
[----:B------:R-:W-:-:S03]  /*2d10*/  IADD3 R12, P3, R11, R26, RZ ;  /* 0x0000001a0b0c7210 */ /* 0x000fc60007f7e0ff */
[----:B------:R1:W-:Y:S01]  /*2d20*/  STL.64 [R1+0x920], R8 ;  /* 0x0009200801007387 */ /* 0x0003e20000100a00 */
[-C--:B0-----:R-:W-:Y:S01]  /*2d30*/  IADD3 R2, P2, R18, R26.reuse, RZ ;  /* 0x0000001a12027210 */ /* 0x081fe20007f5e0ff */
[C---:B------:R-:W-:Y:S02]  /*2d40*/  IMAD R23, R0.reuse, 0x3f0, RZ ;  /* 0x000003f000177824 */ /* 0x040fe400078e02ff */
[----:B------:R-:W-:Y:S01]  /*2d50*/  IMAD R28, R0, 0x232, RZ ;  /* 0x00000232001c7824 */ /* 0x000fe200078e02ff */
[-C--:B------:R-:W-:Y:S02]  /*2d60*/  LEA.HI.X.SX32 R3, R10, R27.reuse, 0x1, P2 ;  /* 0x0000001b0a037211 */ /* 0x080fe400010f0eff */
[-C--:B-1----:R-:W-:Y:S01]  /*2d70*/  IADD3 R8, P5, R17, R26.reuse, RZ ;  /* 0x0000001a11087210 */ /* 0x082fe20007fbe0ff */
[----:B------:R-:W-:Y:S01]  /*2d80*/  IMAD R17, R0, 0x242, RZ ;  /* 0x0000024200117824 */ /* 0x000fe200078e02ff */
[----:B------:R-:W-:Y:S01]  /*2d90*/  LEA.HI.X.SX32 R13, R18, R27, 0x1, P3 ;  /* 0x0000001b120d7211 */ /* 0x000fe200018f0eff */
[----:B------:R-:W-:Y:S01]  /*2da0*/  IMAD R21, R0, 0x202, RZ ;  /* 0x0000020200157824 */ /* 0x000fe200078e02ff */
[----:B------:R0:W-:Y:S01]  /*2db0*/  STL.64 [R1+0x758], R2 ;  /* 0x0007580201007387 */ /* 0x0001e20000100a00 */
[----:B------:R-:W-:-:S02]  /*2dc0*/  IADD3 R22, P6, R23, R26, RZ ;  /* 0x0000001a17167210 */ /* 0x000fc40007fde0ff */
[-C--:B------:R-:W-:Y:S01]  /*2dd0*/  IADD3 R14, P3, R17, R26.reuse, RZ ;  /* 0x0000001a110e7210 */ /* 0x080fe20007f7e0ff */
[----:B------:R-:W-:Y:S01]  /*2de0*/  IMAD R17, R0, 0x252, RZ ;  /* 0x0000025200117824 */ /* 0x000fe200078e02ff */
[-C--:B------:R-:W-:Y:S02]  /*2df0*/  IADD3 R20, P1, R21, R26.reuse, RZ ;  /* 0x0000001a15147210 */ /* 0x080fe40007f3e0ff */
[----:B------:R-:W-:Y:S02]  /*2e00*/  LEA.HI.X.SX32 R23, R11, R27, 0x1, P6 ;  /* 0x0000001b0b177211 */ /* 0x000fe400030f0eff */
[-C--:B0-----:R-:W-:Y:S01]  /*2e10*/  IADD3 R2, P2, R28, R26.reuse, RZ ;  /* 0x0000001a1c027210 */ /* 0x081fe20007f5e0ff */
[C---:B------:R-:W-:Y:S01]  /*2e20*/  IMAD R28, R0.reuse, 0x101, RZ ;  /* 0x00000101001c7824 */ /* 0x040fe200078e02ff */
[----:B------:R-:W-:Y:S01]  /*2e30*/  IADD3 R10, P6, R17, R26, RZ ;  /* 0x0000001a110a7210 */ /* 0x000fe20007fde0ff */
[----:B------:R-:W-:-:S03]  /*2e40*/  IMAD R17, R0, 0x109, RZ ;  /* 0x0000010900117824 */ /* 0x000fc600078e02ff */
[-C--:B------:R-:W-:Y:S01]  /*2e50*/  LEA.HI.X.SX32 R21, R28, R27.reuse, 0x1, P1 ;  /* 0x0000001b1c157211 */ /* 0x080fe200008f0eff */
[----:B------:R-:W-:Y:S01]  /*2e60*/  STL.64 [R1+0x3e0], R12 ;  /* 0x0003e00c01007387 */ /* 0x000fe20000100a00 */
[----:B------:R-:W-:-:S03]  /*2e70*/  LEA.HI.X.SX32 R7, R17, R27, 0x1, P4 ;  /* 0x0000001b11077211 */ /* 0x000fc600020f0eff */
[----:B------:R-:W-:Y:S04]  /*2e80*/  STL.64 [R1+0x1dc8], R22 ;  /* 0x001dc81601007387 */ /* 0x000fe80000100a00 */
[----:B------:R0:W-:Y:S01]  /*2e90*/  STL.64 [R1+0x3c0], R20 ;  /* 0x0003c01401007387 */ /* 0x0001e20000100a00 */
[----:B------:R-:W-:-:S03]  /*2ea0*/  IMAD R17, R0, 0x111, RZ ;  /* 0x0000011100117824 */ /* 0x000fc600078e02ff */
[----:B------:R1:W-:Y:S01]  /*2eb0*/  STL.64 [R1+0x380], R6 ;  /* 0x0003800601007387 */ /* 0x0003e20000100a00 */
[----:B0-----:R-:W-:-:S05]  /*2ec0*/  IMAD R21, R0, 0x272, RZ ;  /* 0x0000027200157824 */ /* 0x001fca00078e02ff */
[----:B-1----:R-:W-:Y:S01]  /*2ed0*/  IADD3 R6, P4, R21, R26, RZ ;  /* 0x0000001a15067210 */ /* 0x002fe20007f9e0ff */
[C---:B------:R-:W-:Y:S01]  /*2ee0*/  IMAD R21, R0.reuse, 0x119, RZ ;  /* 0x0000011900157824 */ /* 0x040fe200078e02ff */
[----:B------:R-:W-:Y:S01]  /*2ef0*/  LEA.HI.X.SX32 R9, R17, R27, 0x1, P5 ;  /* 0x0000001b11097211 */ /* 0x000fe200028f0eff */
[----:B------:R-:W-:-:S03]  /*2f00*/  IMAD R17, R0, 0x292, RZ ;  /* 0x0000029200117824 */ /* 0x000fc600078e02ff */
[----:B------:R-:W-:Y:S01]  /*2f10*/  LEA.HI.X.SX32 R3, R21, R27, 0x1, P2 ;  /* 0x0000001b15037211 */ /* 0x000fe200010f0eff */
[----:B------:R-:W-:Y:S01]  /*2f20*/  STL.64 [R1+0x358], R8 ;  /* 0x0003580801007387 */ /* 0x000fe20000100a00 */
[----:B------:R-:W-:-:S03]  /*2f30*/  IMAD R21, R0, 0x121, RZ ;  /* 0x0000012100157824 */ /* 0x000fc600078e02ff */
[----:B------:R0:W-:Y:S02]  /*2f40*/  STL.64 [R1+0x338], R2 ;  /* 0x0003380201007387 */ /* 0x0001e40000100a00 */
[----:B------:R-:W-:Y:S01]  /*2f50*/  LEA.HI.X.SX32 R15, R21, R27, 0x1, P3 ;  /* 0x0000001b150f7211 */ /* 0x000fe200018f0eff */
[C---:B------:R-:W-:Y:S01]  /*2f60*/  IMAD R21, R0.reuse, 0x2b2, RZ ;  /* 0x000002b200157824 */ /* 0x040fe200078e02ff */
[----:B0-----:R-:W-:Y:S01]  /*2f70*/  IADD3 R2, P2, R17, R26, RZ ;  /* 0x0000001a11027210 */ /* 0x001fe20007f5e0ff */
[C---:B------:R-:W-:Y:S02]  /*2f80*/  IMAD R17, R0.reuse, 0x129, RZ ;  /* 0x0000012900117824 */ /* 0x040fe400078e02ff */
[----:B------:R-:W-:-:S03]  /*2f90*/  IMAD R18, R0, 0x262, RZ ;  /* 0x0000026200127824 */ /* 0x000fc600078e02ff */
[-C--:B------:R-:W-:Y:S01]  /*2fa0*/  LEA.HI.X.SX32 R11, R17, R27.reuse, 0x1, P6 ;  /* 0x0000001b110b7211 */ /* 0x080fe200030f0eff */
[----:B------:R-:W-:Y:S01]  /*2fb0*/  STL.64 [R1+0x318], R14 ;  /* 0x0003180e01007387 */ /* 0x000fe20000100a00 */
[----:B------:R-:W-:Y:S01]  /*2fc0*/  IMAD R17, R0, 0x131, RZ ;  /* 0x0000013100117824 */ /* 0x000fe200078e02ff */
[-C--:B------:R-:W-:Y:S02]  /*2fd0*/  IADD3 R12, P1, R18, R26.reuse, RZ ;  /* 0x0000001a120c7210 */ /* 0x080fe40007f3e0ff */
[----:B------:R0:W-:Y:S02]  /*2fe0*/  STL.64 [R1+0x2f8], R10 ;  /* 0x0002f80a01007387 */ /* 0x0001e40000100a00 */
[----:B------:R-:W-:Y:S01]  /*2ff0*/  LEA.HI.X.SX32 R13, R17, R27, 0x1, P1 ;  /* 0x0000001b110d7211 */ /* 0x000fe200008f0eff */
[C---:B------:R-:W-:Y:S01]  /*3000*/  IMAD R17, R0.reuse, 0x2d2, RZ ;  /* 0x000002d200117824 */ /* 0x040fe200078e02ff */
[----:B0-----:R-:W-:Y:S01]  /*3010*/  IADD3 R10, P6, R21, R26, RZ ;  /* 0x0000001a150a7210 */ /* 0x001fe20007fde0ff */
[----:B------:R-:W-:-:S02]  /*3020*/  IMAD R21, R0, 0x139, RZ ;  /* 0x0000013900157824 */ /* 0x000fc400078e02ff */
        /* <DEDUP_REMOVED lines=45> */
[----:B------:R0:W-:Y:S01]  /*3300*/  STL.64 [R1+0x1e0], R2 ;  /* 0x0001e00201007387 */ /* 0x0001e20000100a00 */
[C---:B------:R-:W-:Y:S01]  /*3310*/  IMAD R18, R0.reuse, 0x322, RZ ;  /* 0x0000032200127824 */ /* 0x040fe200078e02ff */
[----:B------:R-:W-:Y:S01]  /*3320*/  LEA.HI.X.SX32 R15, R21, R27, 0x1, P3 ;  /* 0x0000001b150f7211 */ /* 0x000fe200018f0eff */
[C---:B------:R-:W-:Y:S01]  /*3330*/  IMAD R21, R0.reuse, 0x372, RZ ;  /* 0x0000037200157824 */ /* 0x040fe200078e02ff */
[-C--:B0-----:R-:W-:Y:S01]  /*3340*/  IADD3 R2, P2, R17, R26.reuse, RZ ;  /* 0x0000001a11027210 */ /* 0x081fe20007f5e0ff */
[----:B------:R-:W-:Y:S01]  /*3350*/  IMAD R17, R0, 0x189, RZ ;  /* 0x0000018900117824 */ /* 0x000fe200078e02ff */
[----:B------:R-:W-:Y:S01]  /*3360*/  IADD3 R12, P1, R18, R26, RZ ;  /* 0x0000001a120c7210 */ /* 0x000fe20007f3e0ff */
        /* <DEDUP_REMOVED lines=14> */
[----:B------:R-:W-:Y:S01]  /*3450*/  IMAD R21, R0, 0x1a1, RZ ;  /* 0x000001a100157824 */ /* 0x000fe200078e02ff */
[----:B------:R0:W-:Y:S04]  /*3460*/  STL.64 [R1+0x198], R12 ;  /* 0x0001980c01007387 */ /* 0x0001e80000100a00 */
[----:B------:R1:W-:Y:S01]  /*3470*/  STL.64 [R1+0x180], R6 ;  /* 0x0001800601007387 */ /* 0x0003e20000100a00 */
[-C--:B------:R-:W-:Y:S02]  /*3480*/  LEA.HI.X.SX32 R9, R21, R27.reuse, 0x1, P5 ;  /* 0x0000001b15097211 */ /* 0x080fe400028f0eff */
[-C--:B0-----:R-:W-:Y:S01]  /*3490*/  IADD3 R12, P1, R18, R26.reuse, RZ ;  /* 0x0000001a120c7210 */ /* 0x081fe20007f3e0ff */
[C---:B------:R-:W-:Y:S01]  /*34a0*/  IMAD R18, R0.reuse, 0x3a2, RZ ;  /* 0x000003a200127824 */ /* 0x040fe200078e02ff */
[-C--:B-1----:R-:W-:Y:S01]  /*34b0*/  IADD3 R6, P4, R17, R26.reuse, RZ ;  /* 0x0000001a11067210 */ /* 0x082fe20007f9e0ff */
[C---:B------:R-:W-:Y:S01]  /*34c0*/  IMAD R17, R0.reuse, 0x1a9, RZ ;  /* 0x000001a900117824 */ /* 0x040fe200078e02ff */
[----:B------:R0:W-:Y:S04]  /*34d0*/  STL.64 [R1+0x168], R8 ;  /* 0x0001680801007387 */ /* 0x0001e80000100a00 */
[----:B------:R-:W-:Y:S01]  /*34e0*/  LEA.HI.X.SX32 R3, R17, R27, 0x1, P2 ;  /* 0x0000001b11037211 */ /* 0x000fe200010f0eff */
[----:B------:R-:W-:Y:S01]  /*34f0*/  IMAD R17, R0, 0x1b1, RZ ;  /* 0x000001b100117824 */ /* 0x000fe200078e02ff */
[----:B0-----:R-:W-:Y:S01]  /*3500*/  IADD3 R8, P5, R18, R26, RZ ;  /* 0x0000001a12087210 */ /* 0x001fe20007fbe0ff */
[----:B------:R-:W-:-:S03]  /*3510*/  IMAD R18, R0, 0x1b9, RZ ;  /* 0x000001b900127824 */ /* 0x000fc600078e02ff */
[-C--:B------:R-:W-:Y:S01]  /*3520*/  LEA.HI.X.SX32 R15, R17, R27.reuse, 0x1, P3 ;  /* 0x0000001b110f7211 */ /* 0x080fe200018f0eff */
[----:B------:R-:W-:Y:S01]  /*3530*/  IMAD R28, R0, 0x1c1, RZ ;  /* 0x000001c1001c7824 */ /* 0x000fe200078e02ff */
[-C--:B------:R-:W-:Y:S01]  /*3540*/  LEA.HI.X.SX32 R11, R18, R27.reuse, 0x1, P6 ;  /* 0x0000001b120b7211 */ /* 0x080fe200030f0eff */
[----:B------:R-:W-:Y:S03]  /*3550*/  STL.64 [R1+0x150], R2 ;  /* 0x0001500201007387 */ /* 0x000fe60000100a00 */
[----:B------:R-:W-:Y:S01]  /*3560*/  LEA.HI.X.SX32 R13, R28, R27, 0x1, P1 ;  /* 0x0000001b1c0d7211 */ /* 0x000fe200008f0eff */
[----:B------:R-:W-:Y:S01]  /*3570*/  STL.64 [R1+0x138], R14 ;  /* 0x0001380e01007387 */ /* 0x000fe20000100a00 */
[----:B------:R-:W-:-:S03]  /*3580*/  IMAD R28, R0, 0x3f2, RZ ;  /* 0x000003f2001c7824 */ /* 0x000fc600078e02ff */
[----:B------:R0:W-:Y:S01]  /*3590*/  STL.64 [R1+0x120], R10 ;  /* 0x0001200a01007387 */ /* 0x0001e20000100a00 */
[C---:B------:R-:W-:Y:S02]  /*35a0*/  IMAD R21, R0.reuse, 0x3b2, RZ ;  /* 0x000003b200157824 */ /* 0x040fe400078e02ff */
[----:B0-----:R-:W-:-:S03]  /*35b0*/  IMAD R11, R0, 0x1c9, RZ ;  /* 0x000001c9000b7824 */ /* 0x001fc600078e02ff */
[-C--:B------:R-:W-:Y:S02]  /*35c0*/  IADD3 R2, P2, R21, R26.reuse, RZ ;  /* 0x0000001a15027210 */ /* 0x080fe40007f5e0ff */
[----:B------:R-:W-:Y:S01]  /*35d0*/  LEA.HI.X.SX32 R7, R11, R27, 0x1, P4 ;  /* 0x0000001b0b077211 */ /* 0x000fe200020f0eff */
[----:B------:R-:W-:Y:S01]  /*35e0*/  IMAD R11, R0, 0x1d1, RZ ;  /* 0x000001d1000b7824 */ /* 0x000fe200078e02ff */
[----:B------:R-:W-:Y:S01]  /*35f0*/  IADD3 R14, P4, R28, R26, RZ ;  /* 0x0000001a1c0e7210 */ /* 0x000fe20007f9e0ff */
[----:B------:R-:W-:-:S03]  /*3600*/  IMAD R28, R0, 0x1d9, RZ ;  /* 0x000001d9001c7824 */ /* 0x000fc600078e02ff */
[-C--:B------:R-:W-:Y:S02]  /*3610*/  LEA.HI.X.SX32 R9, R11, R27.reuse, 0x1, P5 ;  /* 0x0000001b0b097211 */ /* 0x080fe400028f0eff */
[----:B------:R-:W-:Y:S01]  /*3620*/  LEA.HI.X.SX32 R3, R28, R27, 0x1, P2 ;  /* 0x0000001b1c037211 */ /* 0x000fe200010f0eff */
[C---:B------:R-:W-:Y:S01]  /*3630*/  IMAD R21, R0.reuse, 0x3c2, RZ ;  /* 0x000003c200157824 */ /* 0x040fe200078e02ff */
[----:B------:R-:W-:Y:S01]  /*3640*/  STL.64 [R1+0x108], R12 ;  /* 0x0001080c01007387 */ /* 0x000fe20000100a00 */
[----:B------:R-:W-:-:S03]  /*3650*/  IMAD R11, R0, 0x214, RZ ;  /* 0x00000214000b7824 */ /* 0x000fc600078e02ff */
[----:B------:R-:W-:Y:S01]  /*3660*/  STL.64 [R1+0xf0], R6 ;  /* 0x0000f00601007387 */ /* 0x000fe20000100a00 */
[----:B------:R-:W-:-:S03]  /*3670*/  IADD3 R20, P3, R21, R26, RZ ;  /* 0x0000001a15147210 */ /* 0x000fc60007f7e0ff */
[----:B------:R-:W-:Y:S04]  /*3680*/  STL.64 [R1+0xd8], R8 ;  /* 0x0000d80801007387 */ /* 0x000fe80000100a00 */
[----:B------:R0:W-:Y:S01]  /*3690*/  STL.64 [R1+0xc0], R2 ;  /* 0x0000c00201007387 */ /* 0x0001e20000100a00 */
[C---:B------:R-:W-:Y:S01]  /*36a0*/  IMAD R17, R0.reuse, 0x3d2, RZ ;  /* 0x000003d200117824 */ /* 0x040fe200078e02ff */
[-C--:B------:R-:W-:Y:S01]  /*36b0*/  IADD3 R4, P2, R11, R26.reuse, RZ ;  /* 0x0000001a0b047210 */ /* 0x080fe20007f5e0ff */
[C---:B------:R-:W-:Y:S02]  /*36c0*/  IMAD R28, R0.reuse, 0x224, RZ ;  /* 0x00000224001c7824 */ /* 0x040fe400078e02ff */
[C---:B------:R-:W-:Y:S02]  /*36d0*/  IMAD R11, R0.reuse, 0x1e9, RZ ;  /* 0x000001e9000b7824 */ /* 0x040fe400078e02ff */
[----:B0-----:R-:W-:Y:S01]  /*36e0*/  IMAD R2, R0, 0x1e1, RZ ;  /* 0x000001e100027824 */ /* 0x001fe200078e02ff */
[----:B------:R-:W-:-:S04]  /*36f0*/  IADD3 R18, P6, R17, R26, RZ ;  /* 0x0000001a11127210 */ /* 0x000fc80007fde0ff */
[-C--:B------:R-:W-:Y:S01]  /*3700*/  LEA.HI.X.SX32 R21, R2, R27.reuse, 0x1, P3 ;  /* 0x0000001b02157211 */ /* 0x080fe200018f0eff */
[----:B------:R-:W-:Y:S01]  /*3710*/  IMAD R17, R0, 0x3e2, RZ ;  /* 0x000003e200117824 */ /* 0x000fe200078e02ff */
[----:B------:R-:W-:Y:S01]  /*3720*/  STL [R1+0x378], R4 ;  /* 0x0003780401007387 */ /* 0x000fe20000100800 */
[----:B------:R-:W-:-:S03]  /*3730*/  LEA.HI.X.SX32 R19, R11, R27, 0x1, P6 ;  /* 0x0000001b0b137211 */ /* 0x000fc600030f0eff */
[----:B------:R0:W-:Y:S01]  /*3740*/  STL.64 [R1+0x1d48], R20 ;  /* 0x001d481401007387 */ /* 0x0001e20000100a00 */
[----:B------:R-:W-:Y:S01]  /*3750*/  IMAD R11, R0, 0x1f1, RZ ;  /* 0x000001f1000b7824 */ /* 0x000fe200078e02ff */
[-C--:B------:R-:W-:Y:S02]  /*3760*/  IADD3 R16, P1, R17, R26.reuse, RZ ;  /* 0x0000001a11107210 */ /* 0x080fe40007f3e0ff */
[----:B------:R1:W-:Y:S01]  /*3770*/  STL.64 [R1+0x1d50], R18 ;  /* 0x001d501201007387 */ /* 0x0003e20000100a00 */
[----:B0-----:R-:W-:Y:S01]  /*3780*/  IADD3 R20, P3, R28, R26, RZ ;  /* 0x0000001a1c147210 */ /* 0x001fe20007f7e0ff */
[C---:B------:R-:W-:Y:S01]  /*3790*/  IMAD R28, R0.reuse, 0x82, RZ ;  /* 0x00000082001c7824 */ /* 0x040fe200078e02ff */
[----:B------:R-:W-:Y:S01]  /*37a0*/  LEA.HI.X.SX32 R17, R11, R27, 0x1, P1 ;  /* 0x0000001b0b117211 */ /* 0x000fe200008f0eff */
[----:B------:R-:W-:-:S03]  /*37b0*/  IMAD R11, R0, 0x1f9, RZ ;  /* 0x000001f9000b7824 */ /* 0x000fc600078e02ff */
[-C--:B------:R-:W-:Y:S01]  /*37c0*/  IADD3 R2, P6, R28, R26.reuse, RZ ;  /* 0x0000001a1c027210 */ /* 0x080fe20007fde0ff */
[C---:B------:R-:W-:Y:S02]  /*37d0*/  IMAD R28, R0.reuse, 0x41, RZ ;  /* 0x00000041001c7824 */ /* 0x040fe400078e02ff */
[C---:B-1----:R-:W-:Y:S02]  /*37e0*/  IMAD R18, R0.reuse, 0x92, RZ ;  /* 0x0000009200127824 */ /* 0x042fe400078e02ff */
[----:B------:R-:W-:Y:S01]  /*37f0*/  IMAD R19, R0, 0xa2, RZ ;  /* 0x000000a200137824 */ /* 0x000fe200078e02ff */
[-C--:B------:R-:W-:Y:S01]  /*3800*/  LEA.HI.X.SX32 R3, R28, R27.reuse, 0x1, P6 ;  /* 0x0000001b1c037211 */ /* 0x080fe200030f0eff */
[----:B------:R-:W-:Y:S01]  /*3810*/  IMAD R8, R0, 0x49, RZ ;  /* 0x0000004900087824 */ /* 0x000fe200078e02ff */
[----:B------:R-:W-:Y:S01]  /*3820*/  IADD3 R4, P1, R18, R26, RZ ;  /* 0x0000001a12047210 */ /* 0x000fe20007f3e0ff */
[----:B------:R-:W-:Y:S01]  /*3830*/  IMAD R28, R0, 0x51, RZ ;  /* 0x00000051001c7824 */ /* 0x000fe200078e02ff */
[----:B------:R-:W-:-:S02]  /*3840*/  LEA.HI.X.SX32 R15, R11, R27, 0x1, P4 ;  /* 0x0000001b0b0f7211 */ /* 0x000fc400020f0eff */
[----:B------:R-:W-:Y:S01]  /*3850*/  IADD3 R10, P4, R19, R26, RZ ;  /* 0x0000001a130a7210 */ /* 0x000fe20007f9e0ff */
[----:B------:R-:W-:Y:S01]  /*3860*/  IMAD R22, R0, 0xb2, RZ ;  /* 0x000000b200167824 */ /* 0x000fe200078e02ff */
[----:B------:R-:W-:Y:S01]  /*3870*/  STL.64 [R1+0x1d58], R16 ;  /* 0x001d581001007387 */ /* 0x000fe20000100a00 */
[-C--:B------:R-:W-:Y:S02]  /*3880*/  LEA.HI.X.SX32 R5, R8, R27.reuse, 0x1, P1 ;  /* 0x0000001b08057211 */ /* 0x080fe400008f0eff */
[----:B------:R-:W-:Y:S01]  /*3890*/  LEA.HI.X.SX32 R11, R28, R27, 0x1, P4 ;  /* 0x0000001b1c0b7211 */ /* 0x000fe200020f0eff */
[----:B------:R-:W-:Y:S01]  /*38a0*/  STL.64 [R1+0x1d60], R14 ;  /* 0x001d600e01007387 */ /* 0x000fe20000100a00 */
[----:B------:R-:W-:-:S03]  /*38b0*/  IMAD R24, R0, 0xc2, RZ ;  /* 0x000000c200187824 */ /* 0x000fc600078e02ff */
[----:B------:R-:W-:Y:S01]  /*38c0*/  STL.64 [R1+0x2028], R18 ;  /* 0x0020281201007387 */ /* 0x000fe20000100a00 */
[----:B------:R-:W-:-:S03]  /*38d0*/  IMAD R28, R0, 0x59, RZ ;  /* 0x00000059001c7824 */ /* 0x000fc600078e02ff */
[----:B------:R0:W-:Y:S04]  /*38e0*/  STL.64 [R1+0x910], R2 ;  /* 0x0009100201007387 */ /* 0x0001e80000100a00 */
[----:B------:R-:W-:Y:S01]  /*38f0*/  STL [R1+0x2030], R22 ;  /* 0x0020301601007387 */ /* 0x000fe20000100800 */
[----:B------:R-:W-:-:S03]  /*3900*/  IADD3 R8, P1, R24, R26, RZ ;  /* 0x0000001a18087210 */ /* 0x000fc60007f3e0ff */
[----:B------:R1:W-:Y:S01]  /*3910*/  STL.64 [R1+0x8d8], R4 ;  /* 0x0008d80401007387 */ /* 0x0003e20000100a00 */
[----:B0-----:R-:W-:-:S03]  /*3920*/  IADD3 R2, P6, R22, R26, RZ ;  /* 0x0000001a16027210 */ /* 0x001fc60007fde0ff */
[----:B------:R0:W-:Y:S01]  /*3930*/  STL.64 [R1+0x8a0], R10 ;  /* 0x0008a00a01007387 */ /* 0x0001e20000100a00 */
[----:B------:R-:W-:Y:S01]  /*3940*/  IMAD R13, R0, 0xe2, RZ ;  /* 0x000000e2000d7824 */ /* 0x000fe200078e02ff */
[----:B------:R-:W-:Y:S01]  /*3950*/  LEA.HI.X.SX32 R3, R28, R27, 0x1, P6 ;  /* 0x0000001b1c037211 */ /* 0x000fe200030f0eff */
[C---:B-1----:R-:W-:Y:S02]  /*3960*/  IMAD R4, R0.reuse, 0xd2, RZ ;  /* 0x000000d200047824 */ /* 0x042fe400078e02ff */
[----:B0-----:R-:W-:-:S03]  /*3970*/  IMAD R11, R0, 0x61, RZ ;  /* 0x00000061000b7824 */ /* 0x001fc600078e02ff */
[-C--:B------:R-:W-:Y:S01]  /*3980*/  IADD3 R14, P4, R4, R26.reuse, RZ ;  /* 0x0000001a040e7210 */ /* 0x080fe20007f9e0ff */
[C---:B------:R-:W-:Y:S01]  /*3990*/  IMAD R28, R0.reuse, 0x69, RZ ;  /* 0x00000069001c7824 */ /* 0x040fe200078e02ff */
[----:B------:R0:W-:Y:S01]  /*39a0*/  STL.64 [R1+0x868], R2 ;  /* 0x0008680201007387 */ /* 0x0001e20000100a00 */
[C---:B------:R-:W-:Y:S01]  /*39b0*/  IMAD R12, R0.reuse, 0xf2, RZ ;  /* 0x000000f2000c7824 */ /* 0x040fe200078e02ff */
[-C--:B------:R-:W-:Y:S01]  /*39c0*/  LEA.HI.X.SX32 R9, R11, R27.reuse, 0x1, P1 ;  /* 0x0000001b0b097211 */ /* 0x080fe200008f0eff */
[----:B------:R-:W-:Y:S01]  /*39d0*/  IMAD R11, R0, 0x71, RZ ;  /* 0x00000071000b7824 */ /* 0x000fe200078e02ff */
[----:B------:R-:W-:Y:S01]  /*39e0*/  LEA.HI.X.SX32 R15, R28, R27, 0x1, P4 ;  /* 0x0000001b1c0f7211 */ /* 0x000fe200020f0eff */
[C---:B------:R-:W-:Y:S02]  /*39f0*/  IMAD R28, R0.reuse, 0x79, RZ ;  /* 0x00000079001c7824 */ /* 0x040fe400078e02ff */
[----:B------:R1:W-:Y:S01]  /*3a00*/  STL.64 [R1+0x830], R8 ;  /* 0x0008300801007387 */ /* 0x0003e20000100a00 */
[C---:B------:R-:W-:Y:S01]  /*3a10*/  IMAD R7, R0.reuse, 0x102, RZ ;  /* 0x0000010200077824 */ /* 0x040fe200078e02ff */
[----:B0-----:R-:W-:Y:S01]  /*3a20*/  IADD3 R2, P6, R13, R26, RZ ;  /* 0x0000001a0d027210 */ /* 0x001fe20007fde0ff */
[----:B------:R-:W-:-:S03]  /*3a30*/  IMAD R21, R0, 0x112, RZ ;  /* 0x0000011200157824 */ /* 0x000fc600078e02ff */
[-C--:B------:R-:W-:Y:S02]  /*3a40*/  LEA.HI.X.SX32 R3, R11, R27.reuse, 0x1, P6 ;  /* 0x0000001b0b037211 */ /* 0x080fe400030f0eff */
[-C--:B-1----:R-:W-:Y:S01]  /*3a50*/  IADD3 R8, P1, R12, R26.reuse, RZ ;  /* 0x0000001a0c087210 */ /* 0x082fe20007f3e0ff */
[----:B------:R0:W-:Y:S01]  /*3a60*/  STL.64 [R1+0x7f8], R14 ;  /* 0x0007f80e01007387 */ /* 0x0001e20000100a00 */
[----:B------:R-:W-:Y:S02]  /*3a70*/  IMAD R29, R0, 0x89, RZ ;  /* 0x00000089001d7824 */ /* 0x000fe400078e02ff */
[----:B------:R-:W-:Y:S01]  /*3a80*/  LEA.HI.X.SX32 R9, R28, R27, 0x1, P1 ;  /* 0x0000001b1c097211 */ /* 0x000fe200008f0eff */
[----:B------:R-:W-:Y:S01]  /*3a90*/  IMAD R28, R0, 0x81, RZ ;  /* 0x00000081001c7824 */ /* 0x000fe200078e02ff */
[----:B------:R1:W-:Y:S01]  /*3aa0*/  STL.64 [R1+0x7c0], R2 ;  /* 0x0007c00201007387 */ /* 0x0003e20000100a00 */
[-C--:B0-----:R-:W-:Y:S02]  /*3ab0*/  IADD3 R14, P4, R7, R26.reuse, RZ ;  /* 0x0000001a070e7210 */ /* 0x081fe40007f9e0ff */
[----:B-1----:R-:W-:-:S02]  /*3ac0*/  IADD3 R2, P6, R21, R26, RZ ;  /* 0x0000001a15027210 */ /* 0x002fc40007fde0ff */
[-C--:B------:R-:W-:Y:S01]  /*3ad0*/  LEA.HI.X.SX32 R15, R28, R27.reuse, 0x1, P4 ;  /* 0x0000001b1c0f7211 */ /* 0x080fe200020f0eff */
[C---:B------:R-:W-:Y:S01]  /*3ae0*/  IMAD R28, R0.reuse, 0x142, RZ ;  /* 0x00000142001c7824 */ /* 0x040fe200078e02ff */
[----:B------:R-:W-:Y:S01]  /*3af0*/  LEA.HI.X.SX32 R3, R29, R27, 0x1, P6 ;  /* 0x0000001b1d037211 */ /* 0x000fe200030f0eff */
[----:B------:R-:W-:Y:S01]  /*3b00*/  IMAD R11, R0, 0x122, RZ ;  /* 0x00000122000b7824 */ /* 0x000fe200078e02ff */
[----:B------:R0:W-:Y:S02]  /*3b10*/  STL.64 [R1+0x780], R8 ;  /* 0x0007800801007387 */ /* 0x0001e40000100a00 */
[-C--:B------:R-:W-:Y:S02]  /*3b20*/  IADD3 R16, P6, R28, R26.reuse, RZ ;  /* 0x0000001a1c107210 */ /* 0x080fe40007fde0ff */
[----:B------:R-:W-:Y:S01]  /*3b30*/  STL.64 [R1+0x740], R14 ;  /* 0x0007400e01007387 */ /* 0x000fe20000100a00 */
[----:B------:R-:W-:Y:S01]  /*3b40*/  IADD3 R10, P1, R11, R26, RZ ;  /* 0x0000001a0b0a7210 */ /* 0x000fe20007f3e0ff */
[----:B------:R-:W-:-:S02]  /*3b50*/  IMAD R28, R0, 0x99, RZ ;  /* 0x00000099001c7824 */ /* 0x000fc400078e02ff */
[----:B------:R1:W-:Y:S01]  /*3b60*/  STL.64 [R1+0x708], R2 ;  /* 0x0007080201007387 */ /* 0x0003e20000100a00 */
[----:B0-----:R-:W-:-:S05]  /*3b70*/  IMAD R8, R0, 0x132, RZ ;  /* 0x0000013200087824 */ /* 0x001fca00078e02ff */
[----:B------:R-:W-:Y:S01]  /*3b80*/  IADD3 R8, P4, R8, R26, RZ ;  /* 0x0000001a08087210 */ /* 0x000fe20007f9e0ff */
[----:B-1----:R-:W-:-:S03]  /*3b90*/  IMAD R3, R0, 0x91, RZ ;  /* 0x0000009100037824 */ /* 0x002fc600078e02ff */
[-C--:B------:R-:W-:Y:S01]  /*3ba0*/  LEA.HI.X.SX32 R9, R28, R27.reuse, 0x1, P4 ;  /* 0x0000001b1c097211 */ /* 0x080fe200020f0eff */
[C---:B------:R-:W-:Y:S01]  /*3bb0*/  IMAD R2, R0.reuse, 0x152, RZ ;  /* 0x0000015200027824 */ /* 0x040fe200078e02ff */
[----:B------:R-:W-:Y:S01]  /*3bc0*/  LEA.HI.X.SX32 R11, R3, R27, 0x1, P1 ;  /* 0x0000001b030b7211 */ /* 0x000fe200008f0eff */
[----:B------:R-:W-:-:S03]  /*3bd0*/  IMAD R28, R0, 0xa1, RZ ;  /* 0x000000a1001c7824 */ /* 0x000fc600078e02ff */
[----:B------:R-:W-:Y:S01]  /*3be0*/  IADD3 R2, P1, R2, R26, RZ ;  /* 0x0000001a02027210 */ /* 0x000fe20007f3e0ff */
[----:B------:R-:W-:Y:S04]  /*3bf0*/  STL.64 [R1+0x6d0], R10 ;  /* 0x0006d00a01007387 */ /* 0x000fe80000100a00 */
[----:B------:R0:W-:Y:S01]  /*3c00*/  STL.64 [R1+0x698], R8 ;  /* 0x0006980801007387 */ /* 0x0001e20000100a00 */
[----:B------:R-:W-:Y:S01]  /*3c10*/  LEA.HI.X.SX32 R17, R28, R27, 0x1, P6 ;  /* 0x0000001b1c117211 */ /* 0x000fe200030f0eff */
[C---:B0-----:R-:W-:Y:S02]  /*3c20*/  IMAD R8, R0.reuse, 0xa9, RZ ;  /* 0x000000a900087824 */ /* 0x041fe400078e02ff */
[----:B------:R-:W-:-:S03]  /*3c30*/  IMAD R11, R0, 0x162, RZ ;  /* 0x00000162000b7824 */ /* 0x000fc600078e02ff */
[----:B------:R-:W-:Y:S01]  /*3c40*/  LEA.HI.X.SX32 R3, R8, R27, 0x1, P1 ;  /* 0x0000001b08037211 */ /* 0x000fe200008f0eff */
[----:B------:R-:W-:Y:S01]  /*3c50*/  STL.64 [R1+0x660], R16 ;  /* 0x0006601001007387 */ /* 0x000fe20000100a00 */
[----:B------:R-:W-:-:S03]  /*3c60*/  IADD3 R14, P4, R11, R26, RZ ;  /* 0x0000001a0b0e7210 */ /* 0x000fc60007f9e0ff */
[----:B------:R0:W-:Y:S02]  /*3c70*/  STL.64 [R1+0x628], R2 ;  /* 0x0006280201007387 */ /* 0x0001e40000100a00 */
[----:B0-----:R-:W-:-:S05]  /*3c80*/  IMAD R3, R0, 0xb1, RZ ;  /* 0x000000b100037824 */ /* 0x001fca00078e02ff */
[----:B------:R-:W-:-:S05]  /*3c90*/  LEA.HI.X.SX32 R15, R3, R27, 0x1, P4 ;  /* 0x0000001b030f7211 */ /* 0x000fca00020f0eff */
[----:B------:R-:W-:Y:S04]  /*3ca0*/  STL.64 [R1+0x5f0], R14 ;  /* 0x0005f00e01007387 */ /* 0x000fe80000100a00 */
[----:B------:R0:W2:Y:S01]  /*3cb0*/  LDL.64 R18, [R1+0x378] ;  /* 0x0003780001127983 */ /* 0x0000a20000100a00 */
[C---:B------:R-:W-:Y:S02]  /*3cc0*/  IMAD R28, R0.reuse, 0x182, RZ ;  /* 0x00000182001c7824 */ /* 0x040fe400078e02ff */
[----:B------:R-:W-:-:S03]  /*3cd0*/  IMAD R11, R0, 0x172, RZ ;  /* 0x00000172000b7824 */ /* 0x000fc600078e02ff */
[-C--:B------:R-:W-:Y:S01]  /*3ce0*/  IADD3 R8, P1, R28, R26.reuse, RZ ;  /* 0x0000001a1c087210 */ /* 0x080fe20007f3e0ff */
[C---:B------:R-:W-:Y:S01]  /*3cf0*/  IMAD R28, R0.reuse, 0xb9, RZ ;  /* 0x000000b9001c7824 */ /* 0x040fe200078e02ff */
[----:B------:R-:W-:Y:S01]  /*3d00*/  IADD3 R10, P6, R11, R26, RZ ;  /* 0x0000001a0b0a7210 */ /* 0x000fe20007fde0ff */
[----:B------:R-:W-:-:S03]  /*3d10*/  IMAD R2, R0, 0x192, RZ ;  /* 0x0000019200027824 */ /* 0x000fc600078e02ff */
[-C--:B------:R-:W-:Y:S01]  /*3d20*/  LEA.HI.X.SX32 R11, R28, R27.reuse, 0x1, P6 ;  /* 0x0000001b1c0b7211 */ /* 0x080fe200030f0eff */
[C---:B------:R-:W-:Y:S02]  /*3d30*/  IMAD R28, R0.reuse, 0xc1, RZ ;  /* 0x000000c1001c7824 */ /* 0x040fe400078e02ff */
[----:B------:R-:W-:Y:S01]  /*3d40*/  IMAD R16, R0, 0x1a2, RZ ;  /* 0x000001a200107824 */ /* 0x000fe200078e02ff */
[-C--:B------:R-:W-:Y:S01]  /*3d50*/  IADD3 R2, P4, R2, R26.reuse, RZ ;  /* 0x0000001a02027210 */ /* 0x080fe20007f9e0ff */
[----:B------:R-:W-:Y:S01]  /*3d60*/  IMAD R5, R0, 0xc9, RZ ;  /* 0x000000c900057824 */ /* 0x000fe200078e02ff */
[-C--:B------:R-:W-:Y:S01]  /*3d70*/  LEA.HI.X.SX32 R9, R28, R27.reuse, 0x1, P1 ;  /* 0x0000001b1c097211 */ /* 0x080fe200008f0eff */
[----:B------:R1:W-:Y:S01]  /*3d80*/  STL.64 [R1+0x5b8], R10 ;  /* 0x0005b80a01007387 */ /* 0x0003e20000100a00 */
[C---:B------:R-:W-:Y:S02]  /*3d90*/  IMAD R28, R0.reuse, 0xd1, RZ ;  /* 0x000000d1001c7824 */ /* 0x040fe400078e02ff */
[----:B------:R-:W-:Y:S01]  /*3da0*/  LEA.HI.X.SX32 R3, R5, R27, 0x1, P4 ;  /* 0x0000001b05037211 */ /* 0x000fe200020f0eff */
[----:B------:R-:W-:Y:S01]  /*3db0*/  IMAD R29, R0, 0x1b2, RZ ;  /* 0x000001b2001d7824 */ /* 0x000fe200078e02ff */
[----:B------:R3:W-:Y:S01]  /*3dc0*/  STL.64 [R1+0x580], R8 ;  /* 0x0005800801007387 */ /* 0x0007e20000100a00 */
[----:B-1----:R-:W-:-:S04]  /*3dd0*/  IADD3 R10, P6, R16, R26, RZ ;  /* 0x0000001a100a7210 */ /* 0x002fc80007fde0ff */
[----:B------:R-:W-:Y:S01]  /*3de0*/  LEA.HI.X.SX32 R11, R28, R27, 0x1, P6 ;  /* 0x0000001b1c0b7211 */ /* 0x000fe200030f0eff */
[----:B------:R-:W-:Y:S01]  /*3df0*/  STL.64 [R1+0x548], R2 ;  /* 0x0005480201007387 */ /* 0x000fe20000100a00 */
[----:B---3--:R-:W-:-:S03]  /*3e00*/  IADD3 R8, P1, R29, R26, RZ ;  /* 0x0000001a1d087210 */ /* 0x008fc60007f3e0ff */
[----:B------:R1:W-:Y:S01]  /*3e10*/  STL.64 [R1+0x508], R10 ;  /* 0x0005080a01007387 */ /* 0x0003e20000100a00 */
[C---:B------:R-:W-:Y:S02]  /*3e20*/  IMAD R17, R0.reuse, 0x1c2, RZ ;  /* 0x000001c200117824 */ /* 0x040fe400078e02ff */
[C---:B------:R-:W-:Y:S02]  /*3e30*/  IMAD R28, R0.reuse, 0x1e2, RZ ;  /* 0x000001e2001c7824 */ /* 0x040fe400078e02ff */
[C---:B-1----:R-:W-:Y:S01]  /*3e40*/  IMAD R11, R0.reuse, 0xd9, RZ ;  /* 0x000000d9000b7824 */ /* 0x042fe200078e02ff */
[----:B------:R-:W-:Y:S01]  /*3e50*/  IADD3 R22, P4, R17, R26, RZ ;  /* 0x0000001a11167210 */ /* 0x000fe20007f9e0ff */
[----:B------:R-:W-:-:S03]  /*3e60*/  IMAD R3, R0, 0x1d2, RZ ;  /* 0x000001d200037824 */ /* 0x000fc600078e02ff */
[-C--:B------:R-:W-:Y:S01]  /*3e70*/  LEA.HI.X.SX32 R9, R11, R27.reuse, 0x1, P1 ;  /* 0x0000001b0b097211 */ /* 0x080fe200008f0eff */
[C---:B------:R-:W-:Y:S01]  /*3e80*/  IMAD R11, R0.reuse, 0xe1, RZ ;  /* 0x000000e1000b7824 */ /* 0x040fe200078e02ff */
[----:B------:R-:W-:Y:S01]  /*3e90*/  IADD3 R14, P6, R3, R26, RZ ;  /* 0x0000001a030e7210 */ /* 0x000fe20007fde0ff */
[C---:B------:R-:W-:Y:S02]  /*3ea0*/  IMAD R10, R0.reuse, 0xe9, RZ ;  /* 0x000000e9000a7824 */ /* 0x040fe400078e02ff */
[C---:B------:R-:W-:Y:S01]  /*3eb0*/  IMAD R5, R0.reuse, 0x1f2, RZ ;  /* 0x000001f200057824 */ /* 0x040fe200078e02ff */
[-C--:B------:R-:W-:Y:S01]  /*3ec0*/  LEA.HI.X.SX32 R23, R11, R27.reuse, 0x1, P4 ;  /* 0x0000001b0b177211 */ /* 0x080fe200020f0eff */
[----:B------:R1:W-:Y:S01]  /*3ed0*/  STL.64 [R1+0x4d0], R8 ;  /* 0x0004d00801007387 */ /* 0x0003e20000100a00 */
[----:B------:R-:W-:Y:S01]  /*3ee0*/  IMAD R11, R0, 0xf1, RZ ;  /* 0x000000f1000b7824 */ /* 0x000fe200078e02ff */
[----:B------:R-:W-:Y:S01]  /*3ef0*/  LEA.HI.X.SX32 R15, R10, R27, 0x1, P6 ;  /* 0x0000001b0a0f7211 */ /* 0x000fe200030f0eff */
[C---:B------:R-:W-:Y:S01]  /*3f00*/  IMAD R25, R0.reuse, 0xf9, RZ ;  /* 0x000000f900197824 */ /* 0x040fe200078e02ff */
[----:B------:R3:W-:Y:S01]  /*3f10*/  STL.64 [R1+0x498], R22 ;  /* 0x0004981601007387 */ /* 0x0007e20000100a00 */
[----:B------:R-:W-:-:S02]  /*3f20*/  SHF.L.U32 R2, R0, 0x1, RZ ;  /* 0x0000000100027819 */ /* 0x000fc400000006ff */
[-C--:B-1----:R-:W-:Y:S02]  /*3f30*/  IADD3 R8, P1, R28, R26.reuse, RZ ;  /* 0x0000001a1c087210 */ /* 0x082fe40007f3e0ff */
[----:B---3--:R-:W-:Y:S02]  /*3f40*/  IADD3 R22, P4, R5, R26, RZ ;  /* 0x0000001a05167210 */ /* 0x008fe40007f9e0ff */
[-C--:B------:R-:W-:Y:S01]  /*3f50*/  LEA.HI.X.SX32 R9, R11, R27.reuse, 0x1, P1 ;  /* 0x0000001b0b097211 */ /* 0x080fe200008f0eff */
[----:B------:R1:W-:Y:S01]  /*3f60*/  STL.64 [R1+0x460], R14 ;  /* 0x0004600e01007387 */ /* 0x0003e20000100a00 */
[----:B------:R-:W-:Y:S01]  /*3f70*/  LEA.HI.X.SX32 R23, R25, R27, 0x1, P4 ;  /* 0x0000001b19177211 */ /* 0x000fe200020f0eff */
[C---:B------:R-:W-:Y:S02]  /*3f80*/  IMAD R11, R0.reuse, 0x234, RZ ;  /* 0x00000234000b7824 */ /* 0x040fe400078e02ff */
[----:B------:R3:W-:Y:S01]  /*3f90*/  STL.64 [R1+0x428], R8 ;  /* 0x0004280801007387 */ /* 0x0007e20000100a00 */
[----:B------:R-:W-:-:S03]  /*3fa0*/  IMAD R6, R0, 0x204, RZ ;  /* 0x0000020400067824 */ /* 0x000fc600078e02ff */
[----:B------:R4:W-:Y:S01]  /*3fb0*/  STL.64 [R1+0x3f0], R22 ;  /* 0x0003f01601007387 */ /* 0x0009e20000100a00 */
[-C--:B-1----:R-:W-:Y:S02]  /*3fc0*/  IADD3 R14, P6, R2, R26.reuse, RZ ;  /* 0x0000001a020e7210 */ /* 0x082fe40007fde0ff */
[CC--:B---3--:R-:W-:Y:S02]  /*3fd0*/  LEA R8, P1, R0.reuse, R26.reuse, 0x2 ;  /* 0x0000001a00087211 */ /* 0x0c8fe400078210ff */
[CC--:B------:R-:W-:Y:S02]  /*3fe0*/  LEA.HI.X.SX32 R15, R0.reuse, R27.reuse, 0x1, P6 ;  /* 0x0000001b000f7211 */ /* 0x0c0fe400030f0eff */
[-C--:B----4-:R-:W-:Y:S01]  /*3ff0*/  IADD3 R22, P4, R11, R26.reuse, RZ ;  /* 0x0000001a0b167210 */ /* 0x090fe20007f9e0ff */
[----:B------:R-:W-:Y:S01]  /*4000*/  IMAD R11, R0, 0x244, RZ ;  /* 0x00000244000b7824 */ /* 0x000fe200078e02ff */
[-C--:B------:R-:W-:Y:S02]  /*4010*/  LEA.HI.X.SX32 R9, R2, R27.reuse, 0x1, P1 ;  /* 0x0000001b02097211 */ /* 0x080fe400008f0eff */
[----:B------:R-:W-:Y:S01]  /*4020*/  IADD3 R6, P5, R6, R26, RZ ;  /* 0x0000001a06067210 */ /* 0x000fe20007fbe0ff */
[----:B------:R-:W-:Y:S01]  /*4030*/  IMAD R10, R0, 0x10a, RZ ;  /* 0x0000010a000a7824 */ /* 0x000fe200078e02ff */
[----:B------:R1:W-:Y:S02]  /*4040*/  STL.64 [R1+0xb10], R14 ;  /* 0x000b100e01007387 */ /* 0x0003e40000100a00 */
[----:B------:R-:W-:-:S02]  /*4050*/  LEA.HI.X.SX32 R7, R7, R27, 0x1, P5 ;  /* 0x0000001b07077211 */ /* 0x000fc400028f0eff */
[----:B------:R3:W-:Y:S01]  /*4060*/  STL.64 [R1+0xb08], R8 ;  /* 0x000b080801007387 */ /* 0x0007e20000100a00 */
[----:B------:R-:W-:-:S03]  /*4070*/  IMAD R25, R0, 0x85, RZ ;  /* 0x0000008500197824 */ /* 0x000fc600078e02ff */
[----:B------:R4:W-:Y:S01]  /*4080*/  STL.64 [R1+0x3b8], R6 ;  /* 0x0003b80601007387 */ /* 0x0009e20000100a00 */
[-C--:B-1----:R-:W-:Y:S02]  /*4090*/  IADD3 R14, P6, R10, R26.reuse, RZ ;  /* 0x0000001a0a0e7210 */ /* 0x082fe40007fde0ff */
[----:B---3--:R-:W-:Y:S01]  /*40a0*/  IADD3 R8, P1, R11, R26, RZ ;  /* 0x0000001a0b087210 */ /* 0x008fe20007f3e0ff */
[C---:B------:R-:W-:Y:S01]  /*40b0*/  IMAD R11, R0.reuse, 0x254, RZ ;  /* 0x00000254000b7824 */ /* 0x040fe200078e02ff */
[----:B------:R-:W-:Y:S01]  /*40c0*/  LEA.HI.X.SX32 R15, R25, R27, 0x1, P6 ;  /* 0x0000001b190f7211 */ /* 0x000fe200030f0eff */
[----:B------:R-:W-:-:S03]  /*40d0*/  IMAD R2, R0, 0x11a, RZ ;  /* 0x0000011a00027824 */ /* 0x000fc600078e02ff */
[-C--:B----4-:R-:W-:Y:S01]  /*40e0*/  IADD3 R6, P5, R11, R26.reuse, RZ ;  /* 0x0000001a0b067210 */ /* 0x090fe20007fbe0ff */
[C---:B------:R-:W-:Y:S01]  /*40f0*/  IMAD R11, R0.reuse, 0x264, RZ ;  /* 0x00000264000b7824 */ /* 0x040fe200078e02ff */
[----:B------:R1:W-:Y:S01]  /*4100*/  STL.64 [R1+0x728], R14 ;  /* 0x0007280e01007387 */ /* 0x0003e20000100a00 */
[C---:B------:R-:W-:Y:S01]  /*4110*/  IMAD R25, R0.reuse, 0x8d, RZ ;  /* 0x0000008d00197824 */ /* 0x040fe200078e02ff */
[-C--:B------:R-:W-:Y:S01]  /*4120*/  LEA.HI.X.SX32 R21, R21, R27.reuse, 0x1, P3 ;  /* 0x0000001b15157211 */ /* 0x080fe200018f0eff */
[----:B------:R-:W-:Y:S01]  /*4130*/  IMAD R9, R0, 0x122, RZ ;  /* 0x0000012200097824 */ /* 0x000fe200078e02ff */
[C---:B------:R-:W-:Y:S02]  /*4140*/  LEA.HI.X.SX32 R23, R2.reuse, R27, 0x1, P4 ;  /* 0x0000001b02177211 */ /* 0x040fe400020f0eff */
[----:B-1----:R-:W-:-:S04]  /*4150*/  IADD3 R14, P6, R2, R26, RZ ;  /* 0x0000001a020e7210 */ /* 0x002fc80007fde0ff */
[-C--:B------:R-:W-:Y:S01]  /*4160*/  LEA.HI.X.SX32 R15, R25, R27.reuse, 0x1, P6 ;  /* 0x0000001b190f7211 */ /* 0x080fe200030f0eff */
[C---:B------:R-:W-:Y:S01]  /*4170*/  IMAD R25, R0.reuse, 0x95, RZ ;  /* 0x0000009500197824 */ /* 0x040fe200078e02ff */
[-C--:B------:R-:W-:Y:S01]  /*4180*/  LEA.HI.X.SX32 R9, R9, R27.reuse, 0x1, P1 ;  /* 0x0000001b09097211 */ /* 0x080fe200008f0eff */
[----:B------:R-:W-:Y:S01]  /*4190*/  IMAD R2, R0, 0x13a, RZ ;  /* 0x0000013a00027824 */ /* 0x000fe200078e02ff */
[----:B--2---:R-:W-:Y:S02]  /*41a0*/  LEA.HI.X.SX32 R19, R10, R27, 0x1, P2 ;  /* 0x0000001b0a137211 */ /* 0x004fe400010f0eff */
[----:B------:R-:W-:Y:S01]  /*41b0*/  IADD3 R18, P2, R11, R26, RZ ;  /* 0x0000001a0b127210 */ /* 0x000fe20007f5e0ff */
[C---:B------:R-:W-:Y:S02]  /*41c0*/  IMAD R11, R0.reuse, 0x274, RZ ;  /* 0x00000274000b7824 */ /* 0x040fe400078e02ff */
[----:B------:R-:W-:Y:S01]  /*41d0*/  STL [R1+0x37c], R19 ;  /* 0x00037c1301007387 */ /* 0x000fe20000100800 */
[----:B------:R-:W-:-:S03]  /*41e0*/  IMAD R10, R0, 0x12a, RZ ;  /* 0x0000012a000a7824 */ /* 0x000fc600078e02ff */
[----:B------:R1:W-:Y:S04]  /*41f0*/  STL.64 [R1+0x350], R20 ;  /* 0x0003501401007387 */ /* 0x0003e80000100a00 */
[----:B------:R2:W-:Y:S01]  /*4200*/  STL.64 [R1+0x6f0], R14 ;  /* 0x0006f00e01007387 */ /* 0x0005e20000100a00 */
[-C--:B-1----:R-:W-:Y:S01]  /*4210*/  IADD3 R20, P3, R11, R26.reuse, RZ ;  /* 0x0000001a0b147210 */ /* 0x082fe20007f7e0ff */
[----:B------:R-:W-:Y:S02]  /*4220*/  IMAD R11, R0, 0x284, RZ ;  /* 0x00000284000b7824 */ /* 0x000fe400078e02ff */
[----:B------:R1:W-:Y:S01]  /*4230*/  STL.64 [R1+0x330], R22 ;  /* 0x0003301601007387 */ /* 0x0003e20000100a00 */
[----:B--2---:R-:W-:-:S03]  /*4240*/  IADD3 R14, P6, R10, R26, RZ ;  /* 0x0000001a0a0e7210 */ /* 0x004fc60007fde0ff */
[----:B------:R2:W-:Y:S01]  /*4250*/  STL.64 [R1+0x310], R8 ;  /* 0x0003100801007387 */ /* 0x0005e20000100a00 */
[-C--:B------:R-:W-:Y:S02]  /*4260*/  LEA.HI.X.SX32 R7, R10, R27.reuse, 0x1, P5 ;  /* 0x0000001b0a077211 */ /* 0x080fe400028f0eff */
[----:B------:R-:W-:Y:S02]  /*4270*/  LEA.HI.X.SX32 R15, R25, R27, 0x1, P6 ;  /* 0x0000001b190f7211 */ /* 0x000fe400030f0eff */
[----:B-1----:R-:W-:Y:S01]  /*4280*/  IADD3 R22, P4, R11, R26, RZ ;  /* 0x0000001a0b167210 */ /* 0x002fe20007f9e0ff */
[C---:B------:R-:W-:Y:S02]  /*4290*/  IMAD R11, R0.reuse, 0x294, RZ ;  /* 0x00000294000b7824 */ /* 0x040fe400078e02ff */
[----:B------:R-:W-:-:S03]  /*42a0*/  IMAD R19, R0, 0x132, RZ ;  /* 0x0000013200137824 */ /* 0x000fc600078e02ff */
[-C--:B--2---:R-:W-:Y:S01]  /*42b0*/  IADD3 R8, P1, R11, R26.reuse, RZ ;  /* 0x0000001a0b087210 */ /* 0x084fe20007f3e0ff */
[C---:B------:R-:W-:Y:S01]  /*42c0*/  IMAD R11, R0.reuse, 0x2a4, RZ ;  /* 0x000002a4000b7824 */ /* 0x040fe200078e02ff */
[----:B------:R1:W-:Y:S01]  /*42d0*/  STL.64 [R1+0x6b8], R14 ;  /* 0x0006b80e01007387 */ /* 0x0003e20000100a00 */
[----:B------:R-:W-:Y:S01]  /*42e0*/  IMAD R25, R0, 0x9d, RZ ;  /* 0x0000009d00197824 */ /* 0x000fe200078e02ff */
[-C--:B------:R-:W-:Y:S02]  /*42f0*/  LEA.HI.X.SX32 R19, R19, R27.reuse, 0x1, P2 ;  /* 0x0000001b13137211 */ /* 0x080fe400010f0eff */
[----:B------:R2:W-:Y:S01]  /*4300*/  STL.64 [R1+0x2f0], R6 ;  /* 0x0002f00601007387 */ /* 0x0005e20000100a00 */
[----:B------:R-:W-:Y:S01]  /*4310*/  LEA.HI.X.SX32 R21, R2, R27, 0x1, P3 ;  /* 0x0000001b02157211 */ /* 0x000fe200018f0eff */
[----:B------:R-:W-:Y:S02]  /*4320*/  IMAD R10, R0, 0x14a, RZ ;  /* 0x0000014a000a7824 */ /* 0x000fe400078e02ff */
[----:B------:R3:W-:Y:S01]  /*4330*/  STL.64 [R1+0x2d0], R18 ;  /* 0x0002d01201007387 */ /* 0x0007e20000100a00 */
[----:B-1----:R-:W-:-:S02]  /*4340*/  IADD3 R14, P6, R2, R26, RZ ;  /* 0x0000001a020e7210 */ /* 0x002fc40007fde0ff */
[----:B--2---:R-:W-:Y:S01]  /*4350*/  IADD3 R6, P5, R11, R26, RZ ;  /* 0x0000001a0b067210 */ /* 0x004fe20007fbe0ff */
[C---:B------:R-:W-:Y:S01]  /*4360*/  IMAD R11, R0.reuse, 0x2b4, RZ ;  /* 0x000002b4000b7824 */ /* 0x040fe200078e02ff */
[----:B------:R-:W-:Y:S01]  /*4370*/  LEA.HI.X.SX32 R15, R25, R27, 0x1, P6 ;  /* 0x0000001b190f7211 */ /* 0x000fe200030f0eff */
[----:B------:R-:W-:-:S03]  /*4380*/  IMAD R23, R0, 0x142, RZ ;  /* 0x0000014200177824 */ /* 0x000fc600078e02ff */
[-C--:B---3--:R-:W-:Y:S01]  /*4390*/  IADD3 R18, P2, R11, R26.reuse, RZ ;  /* 0x0000001a0b127210 */ /* 0x088fe20007f5e0ff */
[C---:B------:R-:W-:Y:S01]  /*43a0*/  IMAD R11, R0.reuse, 0x2c4, RZ ;  /* 0x000002c4000b7824 */ /* 0x040fe200078e02ff */
[----:B------:R1:W-:Y:S01]  /*43b0*/  STL.64 [R1+0x680], R14 ;  /* 0x0006800e01007387 */ /* 0x0003e20000100a00 */
[C---:B------:R-:W-:Y:S01]  /*43c0*/  IMAD R25, R0.reuse, 0xa5, RZ ;  /* 0x000000a500197824 */ /* 0x040fe200078e02ff */
[-C--:B------:R-:W-:Y:S02]  /*43d0*/  LEA.HI.X.SX32 R23, R23, R27.reuse, 0x1, P4 ;  /* 0x0000001b17177211 */ /* 0x080fe400020f0eff */
[----:B------:R2:W-:Y:S01]  /*43e0*/  STL.64 [R1+0x2b0], R20 ;  /* 0x0002b01401007387 */ /* 0x0005e20000100a00 */
[----:B------:R-:W-:Y:S01]  /*43f0*/  IMAD R2, R0, 0x15a, RZ ;  /* 0x0000015a00027824 */ /* 0x000fe200078e02ff */
[C---:B------:R-:W-:Y:S02]  /*4400*/  LEA.HI.X.SX32 R9, R10.reuse, R27, 0x1, P1 ;  /* 0x0000001b0a097211 */ /* 0x040fe400008f0eff */
[----:B-1----:R-:W-:-:S02]  /*4410*/  IADD3 R14, P6, R10, R26, RZ ;  /* 0x0000001a0a0e7210 */ /* 0x002fc40007fde0ff */
[-C--:B--2---:R-:W-:Y:S01]  /*4420*/  IADD3 R20, P3, R11, R26.reuse, RZ ;  /* 0x0000001a0b147210 */ /* 0x084fe20007f7e0ff */
[C---:B------:R-:W-:Y:S01]  /*4430*/  IMAD R11, R0.reuse, 0x2d4, RZ ;  /* 0x000002d4000b7824 */ /* 0x040fe200078e02ff */
[-C--:B------:R-:W-:Y:S01]  /*4440*/  LEA.HI.X.SX32 R15, R25, R27.reuse, 0x1, P6 ;  /* 0x0000001b190f7211 */ /* 0x080fe200030f0eff */
[----:B------:R1:W-:Y:S01]  /*4450*/  STL.64 [R1+0x290], R22 ;  /* 0x0002901601007387 */ /* 0x0003e20000100a00 */
[C---:B------:R-:W-:Y:S02]  /*4460*/  IMAD R7, R0.reuse, 0x152, RZ ;  /* 0x0000015200077824 */ /* 0x040fe400078e02ff */
[C---:B------:R-:W-:Y:S01]  /*4470*/  IMAD R25, R0.reuse, 0xad, RZ ;  /* 0x000000ad00197824 */ /* 0x040fe200078e02ff */
[----:B------:R2:W-:Y:S02]  /*4480*/  STL.64 [R1+0x648], R14 ;  /* 0x0006480e01007387 */ /* 0x0005e40000100a00 */
[----:B------:R-:W-:Y:S02]  /*4490*/  LEA.HI.X.SX32 R7, R7, R27, 0x1, P5 ;  /* 0x0000001b07077211 */ /* 0x000fe400028f0eff */
[-C--:B-1----:R-:W-:Y:S01]  /*44a0*/  IADD3 R22, P4, R11, R26.reuse, RZ ;  /* 0x0000001a0b167210 */ /* 0x082fe20007f9e0ff */
[----:B------:R-:W-:Y:S01]  /*44b0*/  IMAD R11, R0, 0x2e4, RZ ;  /* 0x000002e4000b7824 */ /* 0x000fe200078e02ff */
[----:B------:R1:W-:Y:S01]  /*44c0*/  STL.64 [R1+0x270], R8 ;  /* 0x0002700801007387 */ /* 0x0003e20000100a00 */
[----:B--2---:R-:W-:Y:S01]  /*44d0*/  IADD3 R14, P6, R2, R26, RZ ;  /* 0x0000001a020e7210 */ /* 0x004fe20007fde0ff */
[----:B------:R-:W-:-:S03]  /*44e0*/  IMAD R10, R0, 0x16a, RZ ;  /* 0x0000016a000a7824 */ /* 0x000fc600078e02ff */
[-C--:B------:R-:W-:Y:S01]  /*44f0*/  LEA.HI.X.SX32 R15, R25, R27.reuse, 0x1, P6 ;  /* 0x0000001b190f7211 */ /* 0x080fe200030f0eff */
[----:B------:R2:W-:Y:S01]  /*4500*/  STL.64 [R1+0x250], R6 ;  /* 0x0002500601007387 */ /* 0x0005e20000100a00 */
[-C--:B-1----:R-:W-:Y:S01]  /*4510*/  IADD3 R8, P1, R11, R26.reuse, RZ ;  /* 0x0000001a0b087210 */ /* 0x082fe20007f3e0ff */
[----:B------:R-:W-:Y:S01]  /*4520*/  IMAD R11, R0, 0x2f4, RZ ;  /* 0x000002f4000b7824 */ /* 0x000fe200078e02ff */
[-C--:B------:R-:W-:Y:S01]  /*4530*/  LEA.HI.X.SX32 R19, R2, R27.reuse, 0x1, P2 ;  /* 0x0000001b02137211 */ /* 0x080fe200010f0eff */
[C---:B------:R-:W-:Y:S01]  /*4540*/  IMAD R21, R0.reuse, 0x162, RZ ;  /* 0x0000016200157824 */ /* 0x040fe200078e02ff */
[----:B------:R1:W-:Y:S01]  /*4550*/  STL.64 [R1+0x610], R14 ;  /* 0x0006100e01007387 */ /* 0x0003e20000100a00 */
[C---:B------:R-:W-:Y:S01]  /*4560*/  IMAD R25, R0.reuse, 0xb5, RZ ;  /* 0x000000b500197824 */ /* 0x040fe200078e02ff */
[-C--:B--2---:R-:W-:Y:S01]  /*4570*/  IADD3 R6, P5, R11, R26.reuse, RZ ;  /* 0x0000001a0b067210 */ /* 0x084fe20007fbe0ff */
[C---:B------:R-:W-:Y:S01]  /*4580*/  IMAD R11, R0.reuse, 0x304, RZ ;  /* 0x00000304000b7824 */ /* 0x040fe200078e02ff */
[----:B------:R2:W-:Y:S01]  /*4590*/  STL.64 [R1+0x238], R18 ;  /* 0x0002381201007387 */ /* 0x0005e20000100a00 */
[----:B------:R-:W-:Y:S01]  /*45a0*/  LEA.HI.X.SX32 R21, R21, R27, 0x1, P3 ;  /* 0x0000001b15157211 */ /* 0x000fe200018f0eff */
[----:B------:R-:W-:Y:S01]  /*45b0*/  IMAD R2, R0, 0x17a, RZ ;  /* 0x0000017a00027824 */ /* 0x000fe200078e02ff */
[----:B-1----:R-:W-:-:S04]  /*45c0*/  IADD3 R14, P6, R10, R26, RZ ;  /* 0x0000001a0a0e7210 */ /* 0x002fc80007fde0ff */
[-C--:B------:R-:W-:Y:S02]  /*45d0*/  LEA.HI.X.SX32 R15, R25, R27.reuse, 0x1, P6 ;  /* 0x0000001b190f7211 */ /* 0x080fe400030f0eff */
[-C--:B--2---:R-:W-:Y:S01]  /*45e0*/  IADD3 R18, P2, R11, R26.reuse, RZ ;  /* 0x0000001a0b127210 */ /* 0x084fe20007f5e0ff */
[C---:B------:R-:W-:Y:S01]  /*45f0*/  IMAD R11, R0.reuse, 0x314, RZ ;  /* 0x00000314000b7824 */ /* 0x040fe200078e02ff */
[----:B------:R1:W-:Y:S01]  /*4600*/  STL.64 [R1+0x220], R20 ;  /* 0x0002201401007387 */ /* 0x0003e20000100a00 */
[----:B------:R-:W-:Y:S01]  /*4610*/  IMAD R9, R0, 0x172, RZ ;  /* 0x0000017200097824 */ /* 0x000fe200078e02ff */
[-C--:B------:R-:W-:Y:S01]  /*4620*/  LEA.HI.X.SX32 R23, R10, R27.reuse, 0x1, P4 ;  /* 0x0000001b0a177211 */ /* 0x080fe200020f0eff */
[C---:B------:R-:W-:Y:S01]  /*4630*/  IMAD R25, R0.reuse, 0xbd, RZ ;  /* 0x000000bd00197824 */ /* 0x040fe200078e02ff */
[----:B------:R2:W-:Y:S02]  /*4640*/  STL.64 [R1+0x5d8], R14 ;  /* 0x0005d80e01007387 */ /* 0x0005e40000100a00 */
[-C--:B------:R-:W-:Y:S01]  /*4650*/  LEA.HI.X.SX32 R9, R9, R27.reuse, 0x1, P1 ;  /* 0x0000001b09097211 */ /* 0x080fe200008f0eff */
[C---:B------:R-:W-:Y:S01]  /*4660*/  IMAD R10, R0.reuse, 0x18a, RZ ;  /* 0x0000018a000a7824 */ /* 0x040fe200078e02ff */
[-C--:B-1----:R-:W-:Y:S01]  /*4670*/  IADD3 R20, P3, R11, R26.reuse, RZ ;  /* 0x0000001a0b147210 */ /* 0x082fe20007f7e0ff */
[----:B------:R-:W-:Y:S01]  /*4680*/  IMAD R11, R0, 0x324, RZ ;  /* 0x00000324000b7824 */ /* 0x000fe200078e02ff */
[----:B--2---:R-:W-:Y:S01]  /*4690*/  IADD3 R14, P6, R2, R26, RZ ;  /* 0x0000001a020e7210 */ /* 0x004fe20007fde0ff */
[----:B------:R1:W-:Y:S03]  /*46a0*/  STL.64 [R1+0x208], R22 ;  /* 0x0002081601007387 */ /* 0x0003e60000100a00 */
[----:B------:R-:W-:Y:S01]  /*46b0*/  LEA.HI.X.SX32 R15, R25, R27, 0x1, P6 ;  /* 0x0000001b190f7211 */ /* 0x000fe200030f0eff */
[----:B------:R2:W-:Y:S01]  /*46c0*/  STL.64 [R1+0x1f0], R8 ;  /* 0x0001f00801007387 */ /* 0x0005e20000100a00 */
[----:B------:R-:W-:-:S02]  /*46d0*/  IMAD R19, R0, 0x182, RZ ;  /* 0x0000018200137824 */ /* 0x000fc400078e02ff */
[C---:B------:R-:W-:Y:S01]  /*46e0*/  IMAD R25, R0.reuse, 0xc5, RZ ;  /* 0x000000c500197824 */ /* 0x040fe200078e02ff */
[----:B------:R3:W-:Y:S01]  /*46f0*/  STL.64 [R1+0x5a0], R14 ;  /* 0x0005a00e01007387 */ /* 0x0007e20000100a00 */
[-C--:B-1----:R-:W-:Y:S01]  /*4700*/  IADD3 R22, P4, R11, R26.reuse, RZ ;  /* 0x0000001a0b167210 */ /* 0x082fe20007f9e0ff */
[----:B------:R-:W-:Y:S01]  /*4710*/  IMAD R11, R0, 0x334, RZ ;  /* 0x00000334000b7824 */ /* 0x000fe200078e02ff */
[-C--:B------:R-:W-:Y:S02]  /*4720*/  LEA.HI.X.SX32 R7, R2, R27.reuse, 0x1, P5 ;  /* 0x0000001b02077211 */ /* 0x080fe400028f0eff */
[----:B------:R-:W-:Y:S02]  /*4730*/  LEA.HI.X.SX32 R19, R19, R27, 0x1, P2 ;  /* 0x0000001b13137211 */ /* 0x000fe400010f0eff */
[-C--:B--2---:R-:W-:Y:S02]  /*4740*/  IADD3 R8, P1, R11, R26.reuse, RZ ;  /* 0x0000001a0b087210 */ /* 0x084fe40007f3e0ff */
[----:B---3--:R-:W-:Y:S01]  /*4750*/  IADD3 R14, P6, R10, R26, RZ ;  /* 0x0000001a0a0e7210 */ /* 0x008fe20007fde0ff */
[----:B------:R-:W-:-:S02]  /*4760*/  IMAD R11, R0, 0x344, RZ ;  /* 0x00000344000b7824 */ /* 0x000fc400078e02ff */
[C---:B------:R-:W-:Y:S01]  /*4770*/  IMAD R2, R0.reuse, 0x19a, RZ ;  /* 0x0000019a00027824 */ /* 0x040fe200078e02ff */
[-C--:B------:R-:W-:Y:S01]  /*4780*/  LEA.HI.X.SX32 R15, R25, R27.reuse, 0x1, P6 ;  /* 0x0000001b190f7211 */ /* 0x080fe200030f0eff */
[----:B------:R1:W-:Y:S01]  /*4790*/  STL.64 [R1+0x1d8], R6 ;  /* 0x0001d80601007387 */ /* 0x0003e20000100a00 */
[C---:B------:R-:W-:Y:S02]  /*47a0*/  IMAD R23, R0.reuse, 0x192, RZ ;  /* 0x0000019200177824 */ /* 0x040fe400078e02ff */
[----:B------:R-:W-:Y:S01]  /*47b0*/  IMAD R25, R0, 0xcd, RZ ;  /* 0x000000cd00197824 */ /* 0x000fe200078e02ff */
[----:B------:R-:W-:Y:S01]  /*47c0*/  STL.64 [R1+0x1c0], R18 ;  /* 0x0001c01201007387 */ /* 0x000fe20000100a00 */
[----:B------:R-:W-:-:S03]  /*47d0*/  LEA.HI.X.SX32 R21, R10, R27, 0x1, P3 ;  /* 0x0000001b0a157211 */ /* 0x000fc600018f0eff */
[----:B------:R2:W-:Y:S01]  /*47e0*/  STL.64 [R1+0x568], R14 ;  /* 0x0005680e01007387 */ /* 0x0005e20000100a00 */
[-C--:B-1----:R-:W-:Y:S01]  /*47f0*/  IADD3 R6, P5, R11, R26.reuse, RZ ;  /* 0x0000001a0b067210 */ /* 0x082fe20007fbe0ff */
[C---:B------:R-:W-:Y:S01]  /*4800*/  IMAD R11, R0.reuse, 0x354, RZ ;  /* 0x00000354000b7824 */ /* 0x040fe200078e02ff */
[-C--:B------:R-:W-:Y:S01]  /*4810*/  LEA.HI.X.SX32 R23, R23, R27.reuse, 0x1, P4 ;  /* 0x0000001b17177211 */ /* 0x080fe200020f0eff */
[----:B------:R-:W-:Y:S01]  /*4820*/  IMAD R10, R0, 0x1aa, RZ ;  /* 0x000001aa000a7824 */ /* 0x000fe200078e02ff */
[-C--:B--2---:R-:W-:Y:S02]  /*4830*/  IADD3 R14, P6, R2, R26.reuse, RZ ;  /* 0x0000001a020e7210 */ /* 0x084fe40007fde0ff */
[----:B------:R-:W-:Y:S01]  /*4840*/  IADD3 R18, P2, R11, R26, RZ ;  /* 0x0000001a0b127210 */ /* 0x000fe20007f5e0ff */
[C---:B------:R-:W-:Y:S01]  /*4850*/  IMAD R11, R0.reuse, 0x364, RZ ;  /* 0x00000364000b7824 */ /* 0x040fe200078e02ff */
[----:B------:R-:W-:Y:S01]  /*4860*/  LEA.HI.X.SX32 R15, R25, R27, 0x1, P6 ;  /* 0x0000001b190f7211 */ /* 0x000fe200030f0eff */
[----:B------:R1:W-:Y:S01]  /*4870*/  STL.64 [R1+0x1a8], R20 ;  /* 0x0001a81401007387 */ /* 0x0003e20000100a00 */
[----:B------:R-:W-:-:S03]  /*4880*/  IMAD R25, R0, 0xd5, RZ ;  /* 0x000000d500197824 */ /* 0x000fc600078e02ff */
[----:B------:R-:W-:Y:S01]  /*4890*/  STL.64 [R1+0x190], R22 ;  /* 0x0001901601007387 */ /* 0x000fe20000100a00 */
[----:B------:R-:W-:-:S03]  /*48a0*/  LEA.HI.X.SX32 R9, R2, R27, 0x1, P1 ;  /* 0x0000001b02097211 */ /* 0x000fc600008f0eff */
[----:B------:R2:W-:Y:S01]  /*48b0*/  STL.64 [R1+0x528], R14 ;  /* 0x0005280e01007387 */ /* 0x0005e20000100a00 */
[-C--:B------:R-:W-:Y:S02]  /*48c0*/  LEA.HI.X.SX32 R7, R16, R27.reuse, 0x1, P5 ;  /* 0x0000001b10077211 */ /* 0x080fe400028f0eff */
[-C--:B-1----:R-:W-:Y:S01]  /*48d0*/  IADD3 R20, P3, R11, R26.reuse, RZ ;  /* 0x0000001a0b147210 */ /* 0x082fe20007f7e0ff */
[C---:B------:R-:W-:Y:S02]  /*48e0*/  IMAD R11, R0.reuse, 0x374, RZ ;  /* 0x00000374000b7824 */ /* 0x040fe400078e02ff */
[----:B------:R-:W-:Y:S01]  /*48f0*/  IMAD R2, R0, 0x1ba, RZ ;  /* 0x000001ba00027824 */ /* 0x000fe200078e02ff */
[-C--:B--2---:R-:W-:Y:S01]  /*4900*/  IADD3 R14, P6, R10, R26.reuse, RZ ;  /* 0x0000001a0a0e7210 */ /* 0x084fe20007fde0ff */
[----:B------:R1:W-:Y:S01]  /*4910*/  STL.64 [R1+0x178], R8 ;  /* 0x0001780801007387 */ /* 0x0003e20000100a00 */
[----:B------:R-:W-:Y:S02]  /*4920*/  IADD3 R22, P4, R11, R26, RZ ;  /* 0x0000001a0b167210 */ /* 0x000fe40007f9e0ff */
[-C--:B------:R-:W-:Y:S01]  /*4930*/  LEA.HI.X.SX32 R15, R25, R27.reuse, 0x1, P6 ;  /* 0x0000001b190f7211 */ /* 0x080fe200030f0eff */
[----:B------:R-:W-:Y:S01]  /*4940*/  IMAD R11, R0, 0x384, RZ ;  /* 0x00000384000b7824 */ /* 0x000fe200078e02ff */
[----:B------:R-:W-:Y:S01]  /*4950*/  STL.64 [R1+0x160], R6 ;  /* 0x0001600601007387 */ /* 0x000fe20000100a00 */
[----:B------:R-:W-:Y:S01]  /*4960*/  LEA.HI.X.SX32 R19, R10, R27, 0x1, P2 ;  /* 0x0000001b0a137211 */ /* 0x000fe200010f0eff */
[----:B------:R-:W-:-:S02]  /*4970*/  IMAD R10, R0, 0xdd, RZ ;  /* 0x000000dd000a7824 */ /* 0x000fc400078e02ff */
[----:B------:R2:W-:Y:S01]  /*4980*/  STL.64 [R1+0x4f0], R14 ;  /* 0x0004f00e01007387 */ /* 0x0005e20000100a00 */
[-C--:B------:R-:W-:Y:S02]  /*4990*/  LEA.HI.X.SX32 R21, R29, R27.reuse, 0x1, P3 ;  /* 0x0000001b1d157211 */ /* 0x080fe400018f0eff */
[-C--:B-1----:R-:W-:Y:S01]  /*49a0*/  IADD3 R8, P1, R11, R26.reuse, RZ ;  /* 0x0000001a0b087210 */ /* 0x082fe20007f3e0ff */
[----:B------:R-:W-:Y:S01]  /*49b0*/  IMAD R11, R0, 0x394, RZ ;  /* 0x00000394000b7824 */ /* 0x000fe200078e02ff */
[CC--:B------:R-:W-:Y:S02]  /*49c0*/  LEA.HI.X.SX32 R23, R2.reuse, R27.reuse, 0x1, P4 ;  /* 0x0000001b02177211 */ /* 0x0c0fe400020f0eff */
[-C--:B--2---:R-:W-:Y:S01]  /*49d0*/  IADD3 R14, P6, R2, R26.reuse, RZ ;  /* 0x0000001a020e7210 */ /* 0x084fe20007fde0ff */
[----:B------:R1:W-:Y:S03]  /*49e0*/  STL.64 [R1+0x148], R18 ;  /* 0x0001481201007387 */ /* 0x0003e60000100a00 */
[----:B------:R-:W-:Y:S01]  /*49f0*/  LEA.HI.X.SX32 R15, R10, R27, 0x1, P6 ;  /* 0x0000001b0a0f7211 */ /* 0x000fe200030f0eff */
[C---:B------:R-:W-:Y:S01]  /*4a00*/  IMAD R25, R0.reuse, 0x1ca, RZ ;  /* 0x000001ca00197824 */ /* 0x040fe200078e02ff */
[----:B------:R-:W-:Y:S01]  /*4a10*/  IADD3 R6, P5, R11, R26, RZ ;  /* 0x0000001a0b067210 */ /* 0x000fe20007fbe0ff */
[----:B------:R-:W-:Y:S01]  /*4a20*/  STL.64 [R1+0x130], R20 ;  /* 0x0001301401007387 */ /* 0x000fe20000100a00 */
[----:B------:R-:W-:-:S03]  /*4a30*/  IMAD R11, R0, 0x3a4, RZ ;  /* 0x000003a4000b7824 */ /* 0x000fc600078e02ff */
[----:B------:R2:W-:Y:S04]  /*4a40*/  STL.64 [R1+0x4b8], R14 ;  /* 0x0004b80e01007387 */ /* 0x0005e80000100a00 */
[----:B------:R3:W-:Y:S01]  /*4a50*/  STL.64 [R1+0x118], R22 ;  /* 0x0001181601007387 */ /* 0x0007e20000100a00 */
[-C--:B-1----:R-:W-:Y:S02]  /*4a60*/  IADD3 R18, P2, R11, R26.reuse, RZ ;  /* 0x0000001a0b127210 */ /* 0x082fe40007f5e0ff */
[-C--:B------:R-:W-:Y:S02]  /*4a70*/  LEA.HI.X.SX32 R9, R17, R27.reuse, 0x1, P1 ;  /* 0x0000001b11097211 */ /* 0x080fe400008f0eff */
[C---:B--2---:R-:W-:Y:S01]  /*4a80*/  IADD3 R14, P6, R25.reuse, R26, RZ ;  /* 0x0000001a190e7210 */ /* 0x044fe20007fde0ff */
[----:B---3--:R-:W-:Y:S01]  /*4a90*/  IMAD R23, R0, 0xe5, RZ ;  /* 0x000000e500177824 */ /* 0x008fe200078e02ff */
[-C--:B------:R-:W-:Y:S01]  /*4aa0*/  LEA.HI.X.SX32 R7, R25, R27.reuse, 0x1, P5 ;  /* 0x0000001b19077211 */ /* 0x080fe200028f0eff */
[----:B------:R-:W2:Y:S01]  /*4ab0*/  LDL.LU R22, [R1+0x2030] ;  /* 0x0020300001167983 */ /* 0x000ea20000300800 */
[----:B------:R-:W-:-:S02]  /*4ac0*/  LEA.HI.X.SX32 R19, R3, R27, 0x1, P2 ;  /* 0x0000001b03137211 */ /* 0x000fc400010f0eff */
[----:B------:R-:W-:Y:S01]  /*4ad0*/  LEA.HI.X.SX32 R15, R23, R27, 0x1, P6 ;  /* 0x0000001b170f7211 */ /* 0x000fe200030f0eff */
[----:B------:R-:W-:Y:S04]  /*4ae0*/  STL.64 [R1+0x100], R8 ;  /* 0x0001000801007387 */ /* 0x000fe80000100a00 */
[----:B------:R-:W-:Y:S04]  /*4af0*/  STL.64 [R1+0x480], R14 ;  /* 0x0004800e01007387 */ /* 0x000fe80000100a00 */
[----:B------:R-:W-:Y:S04]  /*4b00*/  STL.64 [R1+0xe8], R6 ;  /* 0x0000e80601007387 */ /* 0x000fe80000100a00 */
[----:B------:R1:W-:Y:S04]  /*4b10*/  STL.64 [R1+0xd0], R18 ;  /* 0x0000d01201007387 */ /* 0x0003e80000100a00 */
[----:B-1----:R-:W3:Y:S01]  /*4b20*/  LDL.LU.64 R18, [R1+0x2028] ;  /* 0x0020280001127983 */ /* 0x002ee20000300a00 */
[----:B------:R-:W-:-:S02]  /*4b30*/  IMAD R11, R0, 0x3b4, RZ ;  /* 0x000003b4000b7824 */ /* 0x000fc400078e02ff */
[----:B------:R-:W-:-:S03]  /*4b40*/  IMAD R29, R0, 0x1da, RZ ;  /* 0x000001da001d7824 */ /* 0x000fc600078e02ff */
[-C--:B------:R-:W-:Y:S01]  /*4b50*/  IADD3 R20, P3, R11, R26.reuse, RZ ;  /* 0x0000001a0b147210 */ /* 0x080fe20007f7e0ff */
[C---:B------:R-:W-:Y:S02]  /*4b60*/  IMAD R11, R0.reuse, 0x3c4, RZ ;  /* 0x000003c4000b7824 */ /* 0x040fe400078e02ff */
[C---:B------:R-:W-:Y:S01]  /*4b70*/  IMAD R2, R0.reuse, 0x3d4, RZ ;  /* 0x000003d400027824 */ /* 0x040fe200078e02ff */
[-C--:B------:R-:W-:Y:S01]  /*4b80*/  IADD3 R14, P6, R29, R26.reuse, RZ ;  /* 0x0000001a1d0e7210 */ /* 0x080fe20007fde0ff */
[----:B------:R-:W-:Y:S01]  /*4b90*/  IMAD R25, R0, 0xed, RZ ;  /* 0x000000ed00197824 */ /* 0x000fe200078e02ff */
[-C--:B------:R-:W-:Y:S02]  /*4ba0*/  IADD3 R10, P4, R11, R26.reuse, RZ ;  /* 0x0000001a0b0a7210 */ /* 0x080fe40007f9e0ff */
[----:B------:R-:W-:Y:S01]  /*4bb0*/  IADD3 R8, P1, R2, R26, RZ ;  /* 0x0000001a02087210 */ /* 0x000fe20007f3e0ff */
[----:B------:R-:W-:Y:S01]  /*4bc0*/  IMAD R2, R0, 0x3e4, RZ ;  /* 0x000003e400027824 */ /* 0x000fe200078e02ff */
[----:B------:R-:W-:-:S02]  /*4bd0*/  LEA.HI.X.SX32 R21, R29, R27, 0x1, P3 ;  /* 0x0000001b1d157211 */ /* 0x000fc400018f0eff */
[-C--:B------:R-:W-:Y:S02]  /*4be0*/  LEA.HI.X.SX32 R11, R28, R27.reuse, 0x1, P4 ;  /* 0x0000001b1c0b7211 */ /* 0x080fe400020f0eff */
[----:B------:R-:W-:Y:S01]  /*4bf0*/  MOV R29, c[0x0][0x198] ;  /* 0x00006600001d7a02 */ /* 0x000fe20000000f00 */
[----:B------:R-:W-:Y:S01]  /*4c00*/  IMAD R17, R0, 0x1ea, RZ ;  /* 0x000001ea00117824 */ /* 0x000fe200078e02ff */
[----:B------:R-:W-:Y:S02]  /*4c10*/  LEA.HI.X.SX32 R15, R25, R27, 0x1, P6 ;  /* 0x0000001b190f7211 */ /* 0x000fe400030f0eff */
[----:B------:R-:W-:Y:S01]  /*4c20*/  MOV R28, c[0x0][0x198] ;  /* 0x00006600001c7a02 */ /* 0x000fe20000000f00 */
[----:B------:R-:W-:Y:S01]  /*4c30*/  IMAD R29, R29, 0x206, RZ ;  /* 0x000002061d1d7824 */ /* 0x000fe200078e02ff */
[----:B------:R-:W-:Y:S01]  /*4c40*/  IADD3 R6, P5, R2, R26, RZ ;  /* 0x0000001a02067210 */ /* 0x000fe20007fbe0ff */
[----:B------:R1:W-:Y:S01]  /*4c50*/  STL.64 [R1+0x448], R14 ;  /* 0x0004480e01007387 */ /* 0x0003e20000100a00 */
[----:B------:R-:W-:-:S02]  /*4c60*/  IMAD.MOV.U32 R23, RZ, RZ, c[0x0][0x198] ;  /* 0x00006600ff177624 */ /* 0x000fc400078e00ff */
[----:B------:R-:W-:Y:S01]  /*4c70*/  IMAD R28, R28, 0xf5, RZ ;  /* 0x000000f51c1c7824 */ /* 0x000fe200078e02ff */
[----:B------:R-:W-:Y:S01]  /*4c80*/  STL.64 [R1+0xb8], R20 ;  /* 0x0000b81401007387 */ /* 0x000fe20000100a00 */
[----:B------:R-:W-:Y:S01]  /*4c90*/  MOV R25, c[0x0][0x198] ;  /* 0x0000660000197a02 */ /* 0x000fe20000000f00 */
[----:B------:R-:W-:Y:S01]  /*4ca0*/  IMAD R23, R23, 0x1fa, RZ ;  /* 0x000001fa17177824 */ /* 0x000fe200078e02ff */
[-C--:B------:R-:W-:Y:S01]  /*4cb0*/  LEA.HI.X.SX32 R7, R5, R27.reuse, 0x1, P5 ;  /* 0x0000001b05077211 */ /* 0x080fe200028f0eff */
[----:B------:R4:W-:Y:S01]  /*4cc0*/  STL.64 [R1+0x1c68], R10 ;  /* 0x001c680a01007387 */ /* 0x0009e20000100a00 */
[----:B------:R-:W-:Y:S01]  /*4cd0*/  IMAD.MOV.U32 R5, RZ, RZ, c[0x0][0x198] ;  /* 0x00006600ff057624 */ /* 0x000fe200078e00ff */
[----:B-1----:R-:W-:Y:S01]  /*4ce0*/  IADD3 R14, P6, R17, R26, RZ ;  /* 0x0000001a110e7210 */ /* 0x002fe20007fde0ff */
[----:B------:R-:W-:Y:S01]  /*4cf0*/  IMAD R25, R25, 0x208, RZ ;  /* 0x0000020819197824 */ /* 0x000fe200078e02ff */
[-C--:B------:R-:W-:Y:S02]  /*4d00*/  LEA.HI.X.SX32 R9, R17, R27.reuse, 0x1, P1 ;  /* 0x0000001b11097211 */ /* 0x080fe400008f0eff */
[----:B------:R-:W-:-:S02]  /*4d10*/  LEA.HI.X.SX32 R15, R28, R27, 0x1, P6 ;  /* 0x0000001b1c0f7211 */ /* 0x000fc400030f0eff */
[-C--:B----4-:R-:W-:Y:S01]  /*4d20*/  IADD3 R10, P4, R29, R26.reuse, RZ ;  /* 0x0000001a1d0a7210 */ /* 0x090fe20007f9e0ff */
[----:B------:R-:W-:Y:S01]  /*4d30*/  IMAD R5, R5, 0xfd, RZ ;  /* 0x000000fd05057824 */ /* 0x000fe200078e02ff */
[----:B------:R-:W-:Y:S02]  /*4d40*/  MOV R17, c[0x0][0x198] ;  /* 0x0000660000117a02 */ /* 0x000fe40000000f00 */
[----:B------:R-:W-:Y:S01]  /*4d50*/  IADD3 R28, P6, R23, R26, RZ ;  /* 0x0000001a171c7210 */ /* 0x000fe20007fde0ff */
[----:B------:R-:W-:Y:S04]  /*4d60*/  STL [R1+0x3b0], R10 ;  /* 0x0003b00a01007387 */ /* 0x000fe80000100800 */
[----:B------:R-:W-:Y:S01]  /*4d70*/  STL.64 [R1+0x410], R14 ;  /* 0x0004100e01007387 */ /* 0x000fe20000100a00 */
[----:B------:R-:W-:Y:S01]  /*4d80*/  IMAD R17, R17, 0x104, RZ ;  /* 0x0000010411117824 */ /* 0x000fe200078e02ff */
[----:B------:R-:W-:-:S02]  /*4d90*/  LEA.HI.X.SX32 R29, R5, R27, 0x1, P6 ;  /* 0x0000001b051d7211 */ /* 0x000fc400030f0eff */
[----:B------:R1:W-:Y:S01]  /*4da0*/  STL.64 [R1+0x1c70], R8 ;  /* 0x001c700801007387 */ /* 0x0003e20000100a00 */
[----:B------:R-:W-:Y:S01]  /*4db0*/  IMAD R2, R0, 0x3f4, RZ ;  /* 0x000003f400027824 */ /* 0x000fe200078e02ff */
[----:B------:R-:W-:Y:S02]  /*4dc0*/  MOV R5, c[0x0][0x198] ;  /* 0x0000660000057a02 */ /* 0x000fe40000000f00 */
[----:B------:R4:W-:Y:S01]  /*4dd0*/  STL.64 [R1+0x1c78], R6 ;  /* 0x001c780601007387 */ /* 0x0009e20000100a00 */
[-C--:B-1----:R-:W-:Y:S02]  /*4de0*/  IADD3 R8, P1, R25, R26.reuse, RZ ;  /* 0x0000001a19087210 */ /* 0x082fe40007f3e0ff */
[----:B------:R-:W-:Y:S01]  /*4df0*/  IMAD R5, R5, 0x114, RZ ;  /* 0x0000011405057824 */ /* 0x000fe200078e02ff */
[----:B------:R-:W-:Y:S02]  /*4e00*/  IADD3 R2, P2, R2, R26, RZ ;  /* 0x0000001a02027210 */ /* 0x000fe40007f5e0ff */
[----:B------:R1:W-:Y:S02]  /*4e10*/  STL [R1+0x3a8], R8 ;  /* 0x0003a80801007387 */ /* 0x0003e40000100800 */
[----:B------:R-:W-:-:S02]  /*4e20*/  LEA.HI.X.SX32 R3, R23, R27, 0x1, P2 ;  /* 0x0000001b17037211 */ /* 0x000fc400010f0eff */
[-C--:B----4-:R-:W-:Y:S02]  /*4e30*/  IADD3 R6, P2, R5, R26.reuse, RZ ;  /* 0x0000001a05067210 */ /* 0x090fe40007f5e0ff */
[----:B-1----:R-:W-:Y:S02]  /*4e40*/  IADD3 R8, P5, R17, R26, RZ ;  /* 0x0000001a11087210 */ /* 0x002fe40007fbe0ff */
[----:B------:R-:W-:Y:S02]  /*4e50*/  MOV R17, c[0x0][0x198] ;  /* 0x0000660000117a02 */ /* 0x000fe40000000f00 */
[----:B------:R-:W-:-:S03]  /*4e60*/  MOV R5, c[0x0][0x198] ;  /* 0x0000660000057a02 */ /* 0x000fc60000000f00 */
[----:B------:R-:W-:Y:S01]  /*4e70*/  IMAD R17, R17, 0x82, RZ ;  /* 0x0000008211117824 */ /* 0x000fe200078e02ff */
[----:B------:R-:W-:Y:S01]  /*4e80*/  MOV R25, c[0x0][0x198] ;  /* 0x0000660000197a02 */ /* 0x000fe20000000f00 */
[----:B------:R-:W-:Y:S01]  /*4e90*/  IMAD R5, R5, 0x124, RZ ;  /* 0x0000012405057824 */ /* 0x000fe200078e02ff */
[----:B------:R-:W-:Y:S02]  /*4ea0*/  STL.64 [R1+0x1c08], R28 ;  /* 0x001c081c01007387 */ /* 0x000fe40000100a00 */
[----:B------:R-:W-:Y:S02]  /*4eb0*/  LEA.HI.X.SX32 R9, R17, R27, 0x1, P5 ;  /* 0x0000001b11097211 */ /* 0x000fe400028f0eff */
[----:B------:R-:W-:Y:S01]  /*4ec0*/  STL.64 [R1+0x1c80], R2 ;  /* 0x001c800201007387 */ /* 0x000fe20000100a00 */
[----:B------:R-:W-:-:S03]  /*4ed0*/  IMAD R25, R25, 0x8a, RZ ;  /* 0x0000008a19197824 */ /* 0x000fc600078e02ff */
[----:B------:R-:W-:Y:S04]  /*4ee0*/  STL [R1+0x2018], R3 ;  /* 0x0020180301007387 */ /* 0x000fe80000100800 */
[----:B------:R1:W-:Y:S01]  /*4ef0*/  STL.64 [R1+0x78], R8 ;  /* 0x0000780801007387 */ /* 0x0003e20000100a00 */
[----:B------:R-:W-:Y:S02]  /*4f00*/  MOV R17, c[0x0][0x198] ;  /* 0x0000660000117a02 */ /* 0x000fe40000000f00 */
[----:B------:R-:W-:Y:S02]  /*4f10*/  LEA.HI.X.SX32 R7, R25, R27, 0x1, P2 ;  /* 0x0000001b19077211 */ /* 0x000fe400010f0eff */
[----:B-1----:R-:W-:Y:S01]  /*4f20*/  IADD3 R8, P5, R5, R26, RZ ;  /* 0x0000001a05087210 */ /* 0x002fe20007fbe0ff */
[----:B------:R-:W-:-:S04]  /*4f30*/  IMAD.MOV.U32 R5, RZ, RZ, c[0x0][0x198] ;  /* 0x00006600ff057624 */ /* 0x000fc800078e00ff */
[----:B------:R-:W-:Y:S01]  /*4f40*/  IMAD R5, R5, 0x134, RZ ;  /* 0x0000013405057824 */ /* 0x000fe200078e02ff */
[----:B------:R1:W-:Y:S01]  /*4f50*/  STL.64 [R1+0x70], R6 ;  /* 0x0000700601007387 */ /* 0x0003e20000100a00 */
[----:B------:R-:W-:Y:S01]  /*4f60*/  IMAD R17, R17, 0x45, RZ ;  /* 0x0000004511117824 */ /* 0x000fe200078e02ff */
[----:B------:R-:W-:Y:S01]  /*4f70*/  IADD3 R10, P6, R25, R26, RZ ;  /* 0x0000001a190a7210 */ /* 0x000fe20007fde0ff */
[----:B------:R-:W-:-:S03]  /*4f80*/  IMAD.MOV.U32 R23, RZ, RZ, c[0x0][0x198] ;  /* 0x00006600ff177624 */ /* 0x000fc600078e00ff */
[----:B------:R-:W-:Y:S01]  /*4f90*/  LEA.HI.X.SX32 R11, R17, R27, 0x1, P6 ;  /* 0x0000001b110b7211 */ /* 0x000fe200030f0eff */
[----:B------:R-:W-:Y:S01]  /*4fa0*/  IMAD R23, R23, 0x9a, RZ ;  /* 0x0000009a17177824 */ /* 0x000fe200078e02ff */
[-C--:B-1----:R-:W-:Y:S02]  /*4fb0*/  IADD3 R6, P2, R5, R26.reuse, RZ ;  /* 0x0000001a05067210 */ /* 0x082fe40007f5e0ff */
[----:B------:R-:W-:Y:S01]  /*4fc0*/  MOV R5, c[0x0][0x198] ;  /* 0x0000660000057a02 */ /* 0x000fe20000000f00 */
[----:B------:R-:W-:Y:S04]  /*4fd0*/  STL.64 [R1+0xa8], R10 ;  /* 0x0000a80a01007387 */ /* 0x000fe80000100a00 */
[----:B------:R-:W-:Y:S01]  /*4fe0*/  IMAD R5, R5, 0x144, RZ ;  /* 0x0000014405057824 */ /* 0x000fe200078e02ff */
[----:B------:R-:W-:-:S02]  /*4ff0*/  IADD3 R2, P6, R23, R26, RZ ;  /* 0x0000001a17027210 */ /* 0x000fc40007fde0ff */
[----:B------:R-:W-:Y:S02]  /*5000*/  LEA.HI.X.SX32 R7, R23, R27, 0x1, P2 ;  /* 0x0000001b17077211 */ /* 0x000fe400010f0eff */
[----:B------:R-:W-:-:S05]  /*5010*/  MOV R25, c[0x0][0x198] ;  /* 0x0000660000197a02 */ /* 0x000fca0000000f00 */
[----:B------:R-:W-:Y:S01]  /*5020*/  IMAD R25, R25, 0xaa, RZ ;  /* 0x000000aa19197824 */ /* 0x000fe200078e02ff */
[----:B------:R-:W-:-:S05]  /*5030*/  MOV R23, c[0x0][0x198] ;  /* 0x0000660000177a02 */ /* 0x000fca0000000f00 */
[----:B------:R-:W-:Y:S01]  /*5040*/  IMAD R23, R23, 0xba, RZ ;  /* 0x000000ba17177824 */ /* 0x000fe200078e02ff */
[----:B------:R-:W-:Y:S01]  /*5050*/  LEA R20, P3, R0, R26, 0x3 ;  /* 0x0000001a00147211 */ /* 0x000fe200078618ff */
[----:B------:R-:W-:-:S04]  /*5060*/  IMAD.MOV.U32 R14, RZ, RZ, c[0x0][0x198] ;  /* 0x00006600ff0e7624 */ /* 0x000fc800078e00ff */
[----:B------:R-:W-:Y:S01]  /*5070*/  IMAD R14, R14, 0x8e, RZ ;  /* 0x0000008e0e0e7824 */ /* 0x000fe200078e02ff */
[----:B---3--:R-:W-:Y:S02]  /*5080*/  LEA.HI.X.SX32 R9, R18, R27, 0x1, P5 ;  /* 0x0000001b12097211 */ /* 0x008fe400028f0eff */
[----:B------:R-:W-:-:S03]  /*5090*/  MOV R18, c[0x0][0x198] ;  /* 0x0000660000127a02 */ /* 0x000fc60000000f00 */
[----:B------:R1:W-:Y:S02]  /*50a0*/  STL.64 [R1+0x68], R8 ;  /* 0x0000680801007387 */ /* 0x0003e40000100a00 */
[----:B------:R-:W-:-:S05]  /*50b0*/  IMAD R18, R18, 0x4d, RZ ;  /* 0x0000004d12127824 */ /* 0x000fca00078e02ff */
[-C--:B------:R-:W-:Y:S02]  /*50c0*/  LEA.HI.X.SX32 R3, R18, R27.reuse, 0x1, P6 ;  /* 0x0000001b12037211 */ /* 0x080fe400030f0eff */
[----:B-1----:R-:W-:Y:S01]  /*50d0*/  IADD3 R8, P5, R5, R26, RZ ;  /* 0x0000001a05087210 */ /* 0x002fe20007fbe0ff */
[----:B------:R-:W-:Y:S02]  /*50e0*/  IMAD.MOV.U32 R5, RZ, RZ, c[0x0][0x198] ;  /* 0x00006600ff057624 */ /* 0x000fe400078e00ff */
[----:B------:R-:W-:Y:S02]  /*50f0*/  STL.64 [R1+0xa0], R2 ;  /* 0x0000a00201007387 */ /* 0x000fe40000100a00 */
[----:B------:R-:W-:Y:S02]  /*5100*/  IMAD R5, R5, 0x154, RZ ;  /* 0x0000015405057824 */ /* 0x000fe400078e02ff */
[----:B------:R1:W-:Y:S01]  /*5110*/  STL.64 [R1+0x60], R6 ;  /* 0x0000600601007387 */ /* 0x0003e20000100a00 */
[----:B------:R-:W-:-:S02]  /*5120*/  LEA.HI.X.SX32 R9, R19, R27, 0x1, P5 ;  /* 0x0000001b13097211 */ /* 0x000fc400028f0eff */
[----:B------:R-:W-:Y:S02]  /*5130*/  MOV R19, c[0x0][0x198] ;  /* 0x0000660000137a02 */ /* 0x000fe40000000f00 */
[----:B-1----:R-:W-:Y:S02]  /*5140*/  IADD3 R6, P2, R5, R26, RZ ;  /* 0x0000001a05067210 */ /* 0x002fe40007f5e0ff */
[----:B------:R-:W-:Y:S01]  /*5150*/  MOV R5, c[0x0][0x198] ;  /* 0x0000660000057a02 */ /* 0x000fe20000000f00 */
[----:B------:R-:W-:-:S04]  /*5160*/  IMAD R19, R19, 0x55, RZ ;  /* 0x0000005513137824 */ /* 0x000fc800078e02ff */
[----:B------:R-:W-:Y:S01]  /*5170*/  IMAD R5, R5, 0x164, RZ ;  /* 0x0000016405057824 */ /* 0x000fe200078e02ff */
[CC--:B------:R-:W-:Y:S01]  /*5180*/  IADD3 R2, P6, R25.reuse, R26.reuse, RZ ;  /* 0x0000001a19027210 */ /* 0x0c0fe20007fde0ff */
[----:B------:R1:W-:Y:S01]  /*5190*/  STL.64 [R1+0x58], R8 ;  /* 0x0000580801007387 */ /* 0x0003e20000100a00 */
[-C--:B------:R-:W-:Y:S02]  /*51a0*/  LEA.HI.X.SX32 R7, R25, R27.reuse, 0x1, P2 ;  /* 0x0000001b19077211 */ /* 0x080fe400010f0eff */
[----:B------:R-:W-:Y:S02]  /*51b0*/  LEA.HI.X.SX32 R3, R19, R27, 0x1, P6 ;  /* 0x0000001b13037211 */ /* 0x000fe400030f0eff */
[----:B-1----:R-:W-:Y:S01]  /*51c0*/  IADD3 R8, P5, R5, R26, RZ ;  /* 0x0000001a05087210 */ /* 0x002fe20007fbe0ff */
[----:B------:R-:W-:Y:S02]  /*51d0*/  IMAD.MOV.U32 R5, RZ, RZ, c[0x0][0x198] ;  /* 0x00006600ff057624 */ /* 0x000fe400078e00ff */
[----:B------:R-:W-:Y:S02]  /*51e0*/  STL.64 [R1+0x98], R2 ;  /* 0x0000980201007387 */ /* 0x000fe40000100a00 */
[----:B------:R-:W-:-:S02]  /*51f0*/  IMAD R5, R5, 0x174, RZ ;  /* 0x0000017405057824 */ /* 0x000fc400078e02ff */
[----:B------:R1:W-:Y:S01]  /*5200*/  STL.64 [R1+0x50], R6 ;  /* 0x0000500601007387 */ /* 0x0003e20000100a00 */
[----:B--2---:R-:W-:Y:S02]  /*5210*/  LEA.HI.X.SX32 R9, R22, R27, 0x1, P5 ;  /* 0x0000001b16097211 */ /* 0x004fe400028f0eff */
        /* <DEDUP_REMOVED lines=14> */
[----:B------:R-:W-:Y:S02]  /*5300*/  MOV R25, c[0x0][0x198] ;  /* 0x0000660000197a02 */ /* 0x000fe40000000f00 */
[----:B------:R-:W-:Y:S02]  /*5310*/  LEA.HI.X.SX32 R9, R24, R27, 0x1, P5 ;  /* 0x0000001b18097211 */ /* 0x000fe400028f0eff */
[----:B------:R-:W-:Y:S01]  /*5320*/  MOV R24, c[0x0][0x198] ;  /* 0x0000660000187a02 */ /* 0x000fe20000000f00 */
[----:B------:R-:W-:Y:S01]  /*5330*/  IMAD R25, R25, 0xca, RZ ;  /* 0x000000ca19197824 */ /* 0x000fe200078e02ff */
[----:B-1----:R-:W-:Y:S02]  /*5340*/  IADD3 R6, P2, R5, R26, RZ ;  /* 0x0000001a05067210 */ /* 0x002fe40007f5e0ff */
[----:B------:R-:W-:Y:S01]  /*5350*/  MOV R5, c[0x0][0x198] ;  /* 0x0000660000057a02 */ /* 0x000fe20000000f00 */
[----:B------:R-:W-:-:S04]  /*5360*/  IMAD R24, R24, 0x65, RZ ;  /* 0x0000006518187824 */ /* 0x000fc800078e02ff */
[----:B------:R-:W-:Y:S01]  /*5370*/  IMAD R5, R5, 0x1a4, RZ ;  /* 0x000001a405057824 */ /* 0x000fe200078e02ff */
[CC--:B------:R-:W-:Y:S01]  /*5380*/  IADD3 R2, P6, R25.reuse, R26.reuse, RZ ;  /* 0x0000001a19027210 */ /* 0x0c0fe20007fde0ff */
[----:B------:R1:W-:Y:S01]  /*5390*/  STL.64 [R1+0x38], R8 ;  /* 0x0000380801007387 */ /* 0x0003e20000100a00 */
[----:B------:R-:W-:Y:S02]  /*53a0*/  MOV R23, c[0x0][0x198] ;  /* 0x0000660000177a02 */ /* 0x000fe40000000f00 */
[-C--:B------:R-:W-:Y:S02]  /*53b0*/  LEA.HI.X.SX32 R3, R24, R27.reuse, 0x1, P6 ;  /* 0x0000001b18037211 */ /* 0x080fe400030f0eff */
[----:B------:R-:W-:Y:S01]  /*53c0*/  LEA.HI.X.SX32 R7, R25, R27, 0x1, P2 ;  /* 0x0000001b19077211 */ /* 0x000fe200010f0eff */
[----:B------:R-:W-:Y:S01]  /*53d0*/  IMAD R23, R23, 0xda, RZ ;  /* 0x000000da17177824 */ /* 0x000fe200078e02ff */
[----:B------:R-:W-:Y:S02]  /*53e0*/  MOV R24, c[0x0][0x198] ;  /* 0x0000660000187a02 */ /* 0x000fe40000000f00 */
[-C--:B-1----:R-:W-:Y:S01]  /*53f0*/  IADD3 R8, P5, R5, R26.reuse, RZ ;  /* 0x0000001a05087210 */ /* 0x082fe20007fbe0ff */
[----:B------:R-:W-:Y:S01]  /*5400*/  IMAD.MOV.U32 R5, RZ, RZ, c[0x0][0x198] ;  /* 0x00006600ff057624 */ /* 0x000fe200078e00ff */
[----:B------:R1:W-:Y:S03]  /*5410*/  STL.64 [R1+0x88], R2 ;  /* 0x0000880201007387 */ /* 0x0003e60000100a00 */
[----:B------:R-:W-:Y:S01]  /*5420*/  IMAD R5, R5, 0x1b4, RZ ;  /* 0x000001b405057824 */ /* 0x000fe200078e02ff */
[----:B------:R2:W-:Y:S01]  /*5430*/  STL.64 [R1+0x30], R6 ;  /* 0x0000300601007387 */ /* 0x0005e20000100a00 */
[----:B------:R-:W-:Y:S01]  /*5440*/  IMAD R24, R24, 0x6d, RZ ;  /* 0x0000006d18187824 */ /* 0x000fe200078e02ff */
[----:B-1----:R-:W-:-:S02]  /*5450*/  IADD3 R2, P6, R23, R26, RZ ;  /* 0x0000001a17027210 */ /* 0x002fc40007fde0ff */
[-C--:B--2---:R-:W-:Y:S02]  /*5460*/  IADD3 R6, P2, R5, R26.reuse, RZ ;  /* 0x0000001a05067210 */ /* 0x084fe40007f5e0ff */
[----:B------:R-:W-:Y:S02]  /*5470*/  MOV R5, c[0x0][0x198] ;  /* 0x0000660000057a02 */ /* 0x000fe40000000f00 */
[-C--:B------:R-:W-:Y:S01]  /*5480*/  LEA.HI.X.SX32 R3, R24, R27.reuse, 0x1, P6 ;  /* 0x0000001b18037211 */ /* 0x080fe200030f0eff */
[----:B------:R-:W-:Y:S02]  /*5490*/  IMAD.MOV.U32 R24, RZ, RZ, c[0x0][0x198] ;  /* 0x00006600ff187624 */ /* 0x000fe400078e00ff */
[----:B------:R-:W-:Y:S01]  /*54a0*/  IMAD R5, R5, 0x1c4, RZ ;  /* 0x000001c405057824 */ /* 0x000fe200078e02ff */
[-C--:B------:R-:W-:Y:S01]  /*54b0*/  LEA.HI.X.SX32 R9, R4, R27.reuse, 0x1, P5 ;  /* 0x0000001b04097211 */ /* 0x080fe200028f0eff */
[----:B------:R-:W-:Y:S01]  /*54c0*/  IMAD R24, R24, 0x1d4, RZ ;  /* 0x000001d418187824 */ /* 0x000fe200078e02ff */
[----:B------:R-:W-:Y:S01]  /*54d0*/  LEA.HI.X.SX32 R7, R23, R27, 0x1, P2 ;  /* 0x0000001b17077211 */ /* 0x000fe200010f0eff */
[----:B------:R-:W-:Y:S01]  /*54e0*/  STL.64 [R1+0x80], R2 ;  /* 0x0000800201007387 */ /* 0x000fe20000100a00 */
[----:B------:R-:W-:-:S02]  /*54f0*/  IADD3 R4, P5, R5, R26, RZ ;  /* 0x0000001a05047210 */ /* 0x000fc40007fbe0ff */
[----:B------:R-:W-:Y:S01]  /*5500*/  MOV R18, c[0x0][0x198] ;  /* 0x0000660000127a02 */ /* 0x000fe20000000f00 */
[----:B------:R-:W-:Y:S01]  /*5510*/  STL.64 [R1+0x28], R8 ;  /* 0x0000280801007387 */ /* 0x000fe20000100a00 */
[----:B------:R-:W-:Y:S02]  /*5520*/  MOV R25, c[0x0][0x198] ;  /* 0x0000660000197a02 */ /* 0x000fe40000000f00 */
[----:B------:R-:W-:Y:S01]  /*5530*/  LEA.HI.X.SX32 R5, R13, R27, 0x1, P5 ;  /* 0x0000001b0d057211 */ /* 0x000fe200028f0eff */
[----:B------:R1:W-:Y:S01]  /*5540*/  STL.64 [R1+0x20], R6 ;  /* 0x0000200601007387 */ /* 0x0003e20000100a00 */
[----:B------:R-:W-:Y:S02]  /*5550*/  IMAD R18, R18, 0x1e4, RZ ;  /* 0x000001e412127824 */ /* 0x000fe400078e02ff */
[----:B------:R-:W-:Y:S01]  /*5560*/  IMAD R25, R25, 0xea, RZ ;  /* 0x000000ea19197824 */ /* 0x000fe200078e02ff */
[----:B------:R2:W-:Y:S01]  /*5570*/  STL.64 [R1+0x18], R4 ;  /* 0x0000180401007387 */ /* 0x0005e20000100a00 */
[----:B------:R-:W-:-:S02]  /*5580*/  MOV R13, c[0x0][0x198] ;  /* 0x00006600000d7a02 */ /* 0x000fc40000000f00 */
[-C--:B-1----:R-:W-:Y:S02]  /*5590*/  IADD3 R6, P2, R24, R26.reuse, RZ ;  /* 0x0000001a18067210 */ /* 0x082fe40007f5e0ff */
[----:B------:R-:W-:Y:S02]  /*55a0*/  MOV R24, c[0x0][0x198] ;  /* 0x0000660000187a02 */ /* 0x000fe40000000f00 */
[-C--:B--2---:R-:W-:Y:S02]  /*55b0*/  IADD3 R4, P5, R18, R26.reuse, RZ ;  /* 0x0000001a12047210 */ /* 0x084fe40007fbe0ff */
[----:B------:R-:W-:Y:S01]  /*55c0*/  IADD3 R2, P6, R25, R26, RZ ;  /* 0x0000001a19027210 */ /* 0x000fe20007fde0ff */
[----:B------:R-:W-:Y:S01]  /*55d0*/  IMAD R24, R24, 0x75, RZ ;  /* 0x0000007518187824 */ /* 0x000fe200078e02ff */
[-C--:B------:R-:W-:Y:S01]  /*55e0*/  LEA.HI.X.SX32 R5, R12, R27.reuse, 0x1, P5 ;  /* 0x0000001b0c057211 */ /* 0x080fe200028f0eff */
[----:B------:R-:W-:Y:S01]  /*55f0*/  IMAD R13, R13, 0xfa, RZ ;  /* 0x000000fa0d0d7824 */ /* 0x000fe200078e02ff */
[----:B------:R-:W-:Y:S01]  /*5600*/  MOV R12, c[0x0][0x198] ;  /* 0x00006600000c7a02 */ /* 0x000fe20000000f00 */
[----:B------:R-:W-:Y:S01]  /*5610*/  IMAD.MOV.U32 R22, RZ, RZ, c[0x0][0x198] ;  /* 0x00006600ff167624 */ /* 0x000fe200078e00ff */
[----:B------:R-:W-:-:S02]  /*5620*/  LEA.HI.X.SX32 R3, R24, R27, 0x1, P6 ;  /* 0x0000001b18037211 */ /* 0x000fc400030f0eff */
[----:B------:R-:W-:Y:S01]  /*5630*/  LEA.HI.X.SX32 R7, R25, R27, 0x1, P2 ;  /* 0x0000001b19077211 */ /* 0x000fe200010f0eff */
[----:B------:R-:W-:Y:S02]  /*5640*/  IMAD R22, R22, 0x1f4, RZ ;  /* 0x000001f416167824 */ /* 0x000fe400078e02ff */
[----:B------:R1:W-:Y:S01]  /*5650*/  STL.64 [R1+0x7a0], R2 ;  /* 0x0007a00201007387 */ /* 0x0003e20000100a00 */
[----:B------:R-:W-:Y:S02]  /*5660*/  IMAD R12, R12, 0x7d, RZ ;  /* 0x0000007d0c0c7824 */ /* 0x000fe400078e02ff */
[-C--:B------:R-:W-:Y:S01]  /*5670*/  IADD3 R28, P2, R22, R26.reuse, RZ ;  /* 0x0000001a161c7210 */ /* 0x080fe20007f5e0ff */
[----:B------:R2:W-:Y:S01]  /*5680*/  STL.64 [R1+0x10], R6 ;  /* 0x0000100601007387 */ /* 0x0005e20000100a00 */
[----:B-1----:R-:W-:-:S04]  /*5690*/  IADD3 R2, P6, R13, R26, RZ ;  /* 0x0000001a0d027210 */ /* 0x002fc80007fde0ff */
[-C--:B------:R-:W-:Y:S02]  /*56a0*/  LEA.HI.X.SX32 R3, R12, R27.reuse, 0x1, P6 ;  /* 0x0000001b0c037211 */ /* 0x080fe400030f0eff */
[----:B--2---:R-:W-:Y:S02]  /*56b0*/  MOV R7, c[0x0][0x198] ;  /* 0x0000660000077a02 */ /* 0x004fe40000000f00 */
[----:B------:R-:W-:Y:S02]  /*56c0*/  MOV R12, c[0x0][0x198] ;  /* 0x00006600000c7a02 */ /* 0x000fe40000000f00 */
[----:B------:R-:W-:Y:S01]  /*56d0*/  LEA.HI.X.SX32 R29, R13, R27, 0x1, P2 ;  /* 0x0000001b0d1d7211 */ /* 0x000fe200010f0eff */
[----:B------:R-:W-:Y:S01]  /*56e0*/  IMAD R7, R7, 0x86, RZ ;  /* 0x0000008607077824 */ /* 0x000fe200078e02ff */
[----:B------:R-:W-:Y:S01]  /*56f0*/  MOV R13, c[0x0][0x198] ;  /* 0x00006600000d7a02 */ /* 0x000fe20000000f00 */
[----:B------:R-:W-:Y:S01]  /*5700*/  IMAD.SHL.U32 R12, R12, 0x4, RZ ;  /* 0x000000040c0c7824 */ /* 0x000fe200078e00ff */
[----:B------:R-:W-:Y:S01]  /*5710*/  STL.64 [R1+0x1c88], R4 ;  /* 0x001c880401007387 */ /* 0x000fe20000100a00 */
[----:B------:R-:W-:-:S02]  /*5720*/  MOV R6, c[0x0][0x198] ;  /* 0x0000660000067a02 */ /* 0x000fc40000000f00 */
[----:B------:R-:W-:Y:S01]  /*5730*/  IMAD R13, R13, 0x43, RZ ;  /* 0x000000430d0d7824 */ /* 0x000fe200078e02ff */
[----:B------:R1:W-:Y:S01]  /*5740*/  STL.64 [R1+0x760], R2 ;  /* 0x0007600201007387 */ /* 0x0003e20000100a00 */
[----:B------:R-:W-:Y:S02]  /*5750*/  LEA.HI.X.SX32 R21, R12, R27, 0x1, P3 ;  /* 0x0000001b0c157211 */ /* 0x000fe400018f0eff */
[----:B------:R-:W-:Y:S01]  /*5760*/  MOV R12, c[0x0][0x198] ;  /* 0x00006600000c7a02 */ /* 0x000fe20000000f00 */
[----:B------:R-:W-:Y:S01]  /*5770*/  IMAD R6, R6, 0x96, RZ ;  /* 0x0000009606067824 */ /* 0x000fe200078e02ff */
[-C--:B------:R-:W-:Y:S02]  /*5780*/  IADD3 R10, P2, R14, R26.reuse, RZ ;  /* 0x0000001a0e0a7210 */ /* 0x080fe40007f5e0ff */
[----:B-1----:R-:W-:Y:S01]  /*5790*/  IADD3 R2, P6, R7, R26, RZ ;  /* 0x0000001a07027210 */ /* 0x002fe20007fde0ff */
[----:B------:R-:W-:-:S03]  /*57a0*/  IMAD R12, R12, 0x47, RZ ;  /* 0x000000470c0c7824 */ /* 0x000fc600078e02ff */
[-C--:B------:R-:W-:Y:S01]  /*57b0*/  LEA.HI.X.SX32 R3, R13, R27.reuse, 0x1, P6 ;  /* 0x0000001b0d037211 */ /* 0x080fe200030f0eff */
[----:B------:R-:W-:Y:S01]  /*57c0*/  IMAD.MOV.U32 R13, RZ, RZ, c[0x0][0x198] ;  /* 0x00006600ff0d7624 */ /* 0x000fe200078e00ff */
[----:B------:R-:W-:Y:S02]  /*57d0*/  MOV R16, c[0x0][0x198] ;  /* 0x0000660000107a02 */ /* 0x000fe40000000f00 */
[----:B------:R-:W-:Y:S01]  /*57e0*/  IADD3 R4, P3, R6, R26, RZ ;  /* 0x0000001a06047210 */ /* 0x000fe20007f7e0ff */
[----:B------:R-:W-:Y:S01]  /*57f0*/  IMAD R13, R13, 0x4b, RZ ;  /* 0x0000004b0d0d7824 */ /* 0x000fe200078e02ff */
[-C--:B------:R-:W-:Y:S01]  /*5800*/  LEA.HI.X.SX32 R11, R12, R27.reuse, 0x1, P2 ;  /* 0x0000001b0c0b7211 */ /* 0x080fe200010f0eff */
[----:B------:R-:W-:Y:S01]  /*5810*/  IMAD R16, R16, 0x9e, RZ ;  /* 0x0000009e10107824 */ /* 0x000fe200078e02ff */
[----:B------:R-:W-:Y:S01]  /*5820*/  MOV R12, c[0x0][0x198] ;  /* 0x00006600000c7a02 */ /* 0x000fe20000000f00 */
[----:B------:R-:W-:Y:S01]  /*5830*/  STL.64 [R1+0x1c90], R28 ;  /* 0x001c901c01007387 */ /* 0x000fe20000100a00 */
[----:B------:R-:W-:Y:S01]  /*5840*/  MOV R25, c[0x0][0x198] ;  /* 0x0000660000197a02 */ /* 0x000fe20000000f00 */
[----:B------:R-:W-:Y:S01]  /*5850*/  IMAD R0, R0, 0xa6, RZ ;  /* 0x000000a600007824 */ /* 0x000fe200078e02ff */
[----:B------:R-:W-:Y:S01]  /*5860*/  LEA.HI.X.SX32 R5, R13, R27, 0x1, P3 ;  /* 0x0000001b0d057211 */ /* 0x000fe200018f0eff */
[----:B------:R1:W-:Y:S01]  /*5870*/  STL.64 [R1+0x2020], R6 ;  /* 0x0020200601007387 */ /* 0x0003e20000100a00 */
[----:B------:R-:W-:-:S02]  /*5880*/  IMAD.MOV.U32 R13, RZ, RZ, c[0x0][0x198] ;  /* 0x00006600ff0d7624 */ /* 0x000fc400078e00ff */
[----:B------:R-:W-:Y:S01]  /*5890*/  IMAD R12, R12, 0x4f, RZ ;  /* 0x0000004f0c0c7824 */ /* 0x000fe200078e02ff */
[----:B------:R-:W-:Y:S01]  /*58a0*/  STL.64 [R1+0xaf8], R20 ;  /* 0x000af81401007387 */ /* 0x000fe20000100a00 */
[----:B------:R-:W-:Y:S01]  /*58b0*/  IMAD R25, R25, 0x20a, RZ ;  /* 0x0000020a19197824 */ /* 0x000fe200078e02ff */
[----:B------:R-:W-:Y:S02]  /*58c0*/  MOV R17, c[0x0][0x198] ;  /* 0x0000660000117a02 */ /* 0x000fe40000000f00 */
[----:B------:R2:W-:Y:S01]  /*58d0*/  STL.64 [R1+0x900], R2 ;  /* 0x0009000201007387 */ /* 0x0005e20000100a00 */
[----:B------:R-:W-:Y:S01]  /*58e0*/  IMAD R13, R13, 0x53, RZ ;  /* 0x000000530d0d7824 */ /* 0x000fe200078e02ff */
[----:B------:R-:W-:Y:S02]  /*58f0*/  MOV R15, c[0x0][0x198] ;  /* 0x00006600000f7a02 */ /* 0x000fe40000000f00 */
[----:B-1----:R-:W-:Y:S02]  /*5900*/  IADD3 R6, P2, R0, R26, RZ ;  /* 0x0000001a00067210 */ /* 0x002fe40007f5e0ff */
[----:B------:R-:W-:-:S02]  /*5910*/  MOV R19, c[0x0][0x198] ;  /* 0x0000660000137a02 */ /* 0x000fc40000000f00 */
[-C--:B--2---:R-:W-:Y:S01]  /*5920*/  IADD3 R2, P6, R16, R26.reuse, RZ ;  /* 0x0000001a10027210 */ /* 0x084fe20007fde0ff */
[----:B------:R-:W-:Y:S01]  /*5930*/  IMAD R17, R17, 0xae, RZ ;  /* 0x000000ae11117824 */ /* 0x000fe200078e02ff */
[----:B------:R-:W-:Y:S02]  /*5940*/  IADD3 R8, P5, R25, R26, RZ ;  /* 0x0000001a19087210 */ /* 0x000fe40007fbe0ff */
[-C--:B------:R-:W-:Y:S02]  /*5950*/  LEA.HI.X.SX32 R3, R12, R27.reuse, 0x1, P6 ;  /* 0x0000001b0c037211 */ /* 0x080fe400030f0eff */
[----:B------:R-:W-:Y:S01]  /*5960*/  MOV R12, c[0x0][0x198] ;  /* 0x00006600000c7a02 */ /* 0x000fe20000000f00 */
[----:B------:R-:W-:Y:S01]  /*5970*/  IMAD R15, R15, 0xb6, RZ ;  /* 0x000000b60f0f7824 */ /* 0x000fe200078e02ff */
[----:B------:R-:W-:Y:S01]  /*5980*/  LEA.HI.X.SX32 R7, R13, R27, 0x1, P2 ;  /* 0x0000001b0d077211 */ /* 0x000fe200010f0eff */
[----:B------:R-:W-:Y:S01]  /*5990*/  IMAD.MOV.U32 R13, RZ, RZ, c[0x0][0x198] ;  /* 0x00006600ff0d7624 */ /* 0x000fe200078e00ff */
[----:B------:R-:W-:Y:S01]  /*59a0*/  MOV R25, c[0x0][0x198] ;  /* 0x0000660000197a02 */ /* 0x000fe20000000f00 */
[----:B------:R-:W-:Y:S01]  /*59b0*/  IMAD R19, R19, 0xbe, RZ ;  /* 0x000000be13137824 */ /* 0x000fe200078e02ff */
[----:B------:R1:W-:Y:S01]  /*59c0*/  STL.64 [R1+0x8c8], R4 ;  /* 0x0008c80401007387 */ /* 0x0003e20000100a00 */
[----:B------:R-:W-:-:S02]  /*59d0*/  IMAD R12, R12, 0x57, RZ ;  /* 0x000000570c0c7824 */ /* 0x000fc400078e02ff */
[----:B------:R-:W-:Y:S01]  /*59e0*/  IMAD R13, R13, 0x5b, RZ ;  /* 0x0000005b0d0d7824 */ /* 0x000fe200078e02ff */
[----:B------:R-:W-:Y:S01]  /*59f0*/  STL.64 [R1+0x8e8], R10 ;  /* 0x0008e80a01007387 */ /* 0x000fe20000100a00 */
[----:B------:R-:W-:Y:S01]  /*5a00*/  IMAD R25, R25, 0x5f, RZ ;  /* 0x0000005f19197824 */ /* 0x000fe200078e02ff */
[----:B------:R-:W-:Y:S02]  /*5a10*/  MOV R20, c[0x0][0x198] ;  /* 0x0000660000147a02 */ /* 0x000fe40000000f00 */
[----:B------:R2:W-:Y:S01]  /*5a20*/  STL.64 [R1+0x8b0], R2 ;  /* 0x0008b00201007387 */ /* 0x0005e20000100a00 */
[----:B------:R-:W-:Y:S02]  /*5a30*/  MOV R23, c[0x0][0x198] ;  /* 0x0000660000177a02 */ /* 0x000fe40000000f00 */
[----:B-1----:R-:W-:Y:S01]  /*5a40*/  IADD3 R4, P3, R17, R26, RZ ;  /* 0x0000001a11047210 */ /* 0x002fe20007f7e0ff */
[----:B------:R1:W-:Y:S01]  /*5a50*/  STL.64 [R1+0x890], R6 ;  /* 0x0008900601007387 */ /* 0x0003e20000100a00 */
[----:B------:R-:W-:-:S02]  /*5a60*/  MOV R21, c[0x0][0x198] ;  /* 0x0000660000157a02 */ /* 0x000fc40000000f00 */
[-C--:B------:R-:W-:Y:S02]  /*5a70*/  LEA.HI.X.SX32 R5, R12, R27.reuse, 0x1, P3 ;  /* 0x0000001b0c057211 */ /* 0x080fe400018f0eff */
[-C--:B--2---:R-:W-:Y:S02]  /*5a80*/  IADD3 R2, P6, R15, R26.reuse, RZ ;  /* 0x0000001a0f027210 */ /* 0x084fe40007fde0ff */
[----:B-1----:R-:W-:Y:S02]  /*5a90*/  IADD3 R6, P2, R19, R26, RZ ;  /* 0x0000001a13067210 */ /* 0x002fe40007f5e0ff */
[-C--:B------:R-:W-:Y:S01]  /*5aa0*/  LEA.HI.X.SX32 R3, R13, R27.reuse, 0x1, P6 ;  /* 0x0000001b0d037211 */ /* 0x080fe200030f0eff */
[----:B------:R-:W-:Y:S01]  /*5ab0*/  IMAD R20, R20, 0xc6, RZ ;  /* 0x000000c614147824 */ /* 0x000fe200078e02ff */
[----:B------:R-:W-:Y:S01]  /*5ac0*/  LEA.HI.X.SX32 R7, R25, R27, 0x1, P2 ;  /* 0x0000001b19077211 */ /* 0x000fe200010f0eff */
[----:B------:R-:W-:Y:S01]  /*5ad0*/  IMAD R23, R23, 0xd6, RZ ;  /* 0x000000d617177824 */ /* 0x000fe200078e02ff */
[----:B------:R-:W-:Y:S01]  /*5ae0*/  MOV R11, c[0x0][0x198] ;  /* 0x00006600000b7a02 */ /* 0x000fe20000000f00 */
[----:B------:R-:W-:-:S02]  /*5af0*/  IMAD.MOV.U32 R13, RZ, RZ, c[0x0][0x198] ;  /* 0x00006600ff0d7624 */ /* 0x000fc400078e00ff */
[----:B------:R-:W-:Y:S01]  /*5b00*/  IMAD.MOV.U32 R24, RZ, RZ, c[0x0][0x198] ;  /* 0x00006600ff187624 */ /* 0x000fe200078e00ff */
[----:B------:R1:W-:Y:S01]  /*5b10*/  STL.64 [R1+0x878], R4 ;  /* 0x0008780401007387 */ /* 0x0003e20000100a00 */
[----:B------:R-:W-:Y:S01]  /*5b20*/  IMAD R21, R21, 0xce, RZ ;  /* 0x000000ce15157824 */ /* 0x000fe200078e02ff */
[----:B------:R-:W-:Y:S01]  /*5b30*/  MOV R12, c[0x0][0x198] ;  /* 0x00006600000c7a02 */ /* 0x000fe20000000f00 */
[----:B------:R-:W-:Y:S01]  /*5b40*/  IMAD R13, R13, 0x63, RZ ;  /* 0x000000630d0d7824 */ /* 0x000fe200078e02ff */
[----:B------:R2:W-:Y:S01]  /*5b50*/  STL.64 [R1+0x858], R2 ;  /* 0x0008580201007387 */ /* 0x0005e20000100a00 */
[----:B------:R-:W-:Y:S01]  /*5b60*/  IMAD R24, R24, 0x6b, RZ ;  /* 0x0000006b18187824 */ /* 0x000fe200078e02ff */
[----:B------:R-:W-:Y:S01]  /*5b70*/  MOV R25, c[0x0][0x198] ;  /* 0x0000660000197a02 */ /* 0x000fe20000000f00 */
[----:B------:R-:W-:Y:S01]  /*5b80*/  IMAD R11, R11, 0x67, RZ ;  /* 0x000000670b0b7824 */ /* 0x000fe200078e02ff */
[----:B------:R3:W-:Y:S01]  /*5b90*/  STL.64 [R1+0x840], R6 ;  /* 0x0008400601007387 */ /* 0x0007e20000100a00 */
[----:B-1----:R-:W-:-:S02]  /*5ba0*/  IADD3 R4, P3, R20, R26, RZ ;  /* 0x0000001a14047210 */ /* 0x002fc40007f7e0ff */
[-C--:B--2---:R-:W-:Y:S02]  /*5bb0*/  IADD3 R2, P6, R21, R26.reuse, RZ ;  /* 0x0000001a15027210 */ /* 0x084fe40007fde0ff */
[----:B---3--:R-:W-:Y:S01]  /*5bc0*/  IADD3 R6, P2, R23, R26, RZ ;  /* 0x0000001a17067210 */ /* 0x008fe20007f5e0ff */
[----:B------:R-:W-:Y:S01]  /*5bd0*/  IMAD R12, R12, 0xde, RZ ;  /* 0x000000de0c0c7824 */ /* 0x000fe200078e02ff */
[-C--:B------:R-:W-:Y:S01]  /*5be0*/  LEA.HI.X.SX32 R5, R13, R27.reuse, 0x1, P3 ;  /* 0x0000001b0d057211 */ /* 0x080fe200018f0eff */
[----:B------:R-:W-:Y:S01]  /*5bf0*/  IMAD.MOV.U32 R10, RZ, RZ, c[0x0][0x198] ;  /* 0x00006600ff0a7624 */ /* 0x000fe200078e00ff */
[-C--:B------:R-:W-:Y:S01]  /*5c00*/  LEA.HI.X.SX32 R7, R24, R27.reuse, 0x1, P2 ;  /* 0x0000001b18077211 */ /* 0x080fe200010f0eff */
[----:B------:R-:W-:Y:S01]  /*5c10*/  IMAD R25, R25, 0xe6, RZ ;  /* 0x000000e619197824 */ /* 0x000fe200078e02ff */
[----:B------:R-:W-:Y:S02]  /*5c20*/  LEA.HI.X.SX32 R3, R11, R27, 0x1, P6 ;  /* 0x0000001b0b037211 */ /* 0x000fe400030f0eff */
[----:B------:R-:W-:Y:S01]  /*5c30*/  MOV R24, c[0x0][0x198] ;  /* 0x0000660000187a02 */ /* 0x000fe20000000f00 */
[----:B------:R1:W-:Y:S01]  /*5c40*/  STL.64 [R1+0x820], R4 ;  /* 0x0008200401007387 */ /* 0x0003e20000100a00 */
[----:B------:R-:W-:-:S03]  /*5c50*/  IMAD R10, R10, 0x6f, RZ ;  /* 0x0000006f0a0a7824 */ /* 0x000fc600078e02ff */
[----:B------:R2:W-:Y:S01]  /*5c60*/  STL.64 [R1+0x808], R2 ;  /* 0x0008080201007387 */ /* 0x0005e20000100a00 */
[----:B------:R-:W-:Y:S01]  /*5c70*/  IMAD R24, R24, 0x73, RZ ;  /* 0x0000007318187824 */ /* 0x000fe200078e02ff */
[----:B------:R-:W-:Y:S02]  /*5c80*/  MOV R13, c[0x0][0x198] ;  /* 0x00006600000d7a02 */ /* 0x000fe40000000f00 */
[-C--:B-1----:R-:W-:Y:S02]  /*5c90*/  IADD3 R4, P3, R12, R26.reuse, RZ ;  /* 0x0000001a0c047210 */ /* 0x082fe40007f7e0ff */
[----:B--2---:R-:W-:Y:S02]  /*5ca0*/  IADD3 R2, P6, R25, R26, RZ ;  /* 0x0000001a19027210 */ /* 0x004fe40007fde0ff */
[-C--:B------:R-:W-:Y:S02]  /*5cb0*/  LEA.HI.X.SX32 R5, R10, R27.reuse, 0x1, P3 ;  /* 0x0000001b0a057211 */ /* 0x080fe400018f0eff */
[----:B------:R-:W-:Y:S01]  /*5cc0*/  LEA.HI.X.SX32 R3, R24, R27, 0x1, P6 ;  /* 0x0000001b18037211 */ /* 0x000fe200030f0eff */
[----:B------:R1:W-:Y:S01]  /*5cd0*/  STL.64 [R1+0x7e8], R6 ;  /* 0x0007e80601007387 */ /* 0x0003e20000100a00 */
[----:B------:R-:W-:-:S03]  /*5ce0*/  IMAD R13, R13, 0xee, RZ ;  /* 0x000000ee0d0d7824 */ /* 0x000fc600078e02ff */
[----:B------:R-:W-:Y:S04]  /*5cf0*/  STL.64 [R1+0x7d0], R4 ;  /* 0x0007d00401007387 */ /* 0x000fe80000100a00 */
[----:B------:R2:W-:Y:S01]  /*5d00*/  STL.64 [R1+0x7b0], R2 ;  /* 0x0007b00201007387 */ /* 0x0005e20000100a00 */
[----:B-1----:R-:W-:Y:S01]  /*5d10*/  IADD3 R6, P2, R13, R26, RZ ;  /* 0x0000001a0d067210 */ /* 0x002fe20007f5e0ff */
[----:B--2---:R-:W-:-:S04]  /*5d20*/  IMAD.MOV.U32 R3, RZ, RZ, c[0x0][0x198] ;  /* 0x00006600ff037624 */ /* 0x004fc800078e00ff */
[----:B------:R-:W-:-:S05]  /*5d30*/  IMAD R3, R3, 0x77, RZ ;  /* 0x0000007703037824 */ /* 0x000fca00078e02ff */
[----:B------:R-:W-:-:S05]  /*5d40*/  LEA.HI.X.SX32 R7, R3, R27, 0x1, P2 ;  /* 0x0000001b03077211 */ /* 0x000fca00010f0eff */
[----:B------:R1:W-:Y:S04]  /*5d50*/  STL.64 [R1+0x790], R6 ;  /* 0x0007900601007387 */ /* 0x0003e80000100a00 */
[----:B-1----:R-:W2:Y:S01]  /*5d60*/  LDL.LU.64 R6, [R1+0x2020] ;  /* 0x0020200001067983 */ /* 0x002ea20000300a00 */
[----:B------:R-:W-:Y:S02]  /*5d70*/  MOV R11, c[0x0][0x198] ;  /* 0x00006600000b7a02 */ /* 0x000fe40000000f00 */
[----:B------:R-:W-:-:S03]  /*5d80*/  MOV R29, c[0x0][0x198] ;  /* 0x00006600001d7a02 */ /* 0x000fc60000000f00 */
[----:B------:R-:W-:Y:S01]  /*5d90*/  IMAD R11, R11, 0xf6, RZ ;  /* 0x000000f60b0b7824 */ /* 0x000fe200078e02ff */
[----:B------:R-:W-:Y:S01]  /*5da0*/  MOV R9, c[0x0][0x198] ;  /* 0x0000660000097a02 */ /* 0x000fe20000000f00 */
[----:B------:R-:W-:-:S03]  /*5db0*/  IMAD R29, R29, 0x7b, RZ ;  /* 0x0000007b1d1d7824 */ /* 0x000fc600078e02ff */
[-C--:B------:R-:W-:Y:S01]  /*5dc0*/  IADD3 R10, P3, R11, R26.reuse, RZ ;  /* 0x0000001a0b0a7210 */ /* 0x080fe20007f7e0ff */
[----:B------:R-:W-:Y:S02]  /*5dd0*/  IMAD R9, R9, 0xfe, RZ ;  /* 0x000000fe09097824 */ /* 0x000fe400078e02ff */
[----:B------:R-:W-:Y:S01]  /*5de0*/  IMAD.MOV.U32 R5, RZ, RZ, c[0x0][0x198] ;  /* 0x00006600ff057624 */ /* 0x000fe200078e00ff */
[----:B------:R-:W-:Y:S02]  /*5df0*/  LEA.HI.X.SX32 R11, R29, R27, 0x1, P3 ;  /* 0x0000001b1d0b7211 */ /* 0x000fe400018f0eff */
[----:B------:R-:W-:Y:S01]  /*5e00*/  IADD3 R4, P6, R9, R26, RZ ;  /* 0x0000001a09047210 */ /* 0x000fe20007fde0ff */
[----:B------:R-:W-:Y:S01]  /*5e10*/  IMAD R5, R5, 0x7f, RZ ;  /* 0x0000007f05057824 */ /* 0x000fe200078e02ff */
[----:B------:R-:W-:Y:S01]  /*5e20*/  MOV R2, c[0x0][0x198] ;  /* 0x0000660000027a02 */ /* 0x000fe20000000f00 */
[----:B------:R1:W-:Y:S01]  /*5e30*/  STL.64 [R1+0x770], R10 ;  /* 0x0007700a01007387 */ /* 0x0003e20000100a00 */
[----:B------:R-:W-:-:S02]  /*5e40*/  MOV R24, c[0x0][0x198] ;  /* 0x0000660000187a02 */ /* 0x000fc40000000f00 */
[----:B------:R-:W-:Y:S01]  /*5e50*/  LEA.HI.X.SX32 R5, R5, R27, 0x1, P6 ;  /* 0x0000001b05057211 */ /* 0x000fe200030f0eff */
[----:B------:R-:W-:Y:S02]  /*5e60*/  IMAD R2, R2, 0x106, RZ ;  /* 0x0000010602027824 */ /* 0x000fe400078e02ff */
[----:B------:R-:W-:Y:S01]  /*5e70*/  IMAD R24, R24, 0x10c, RZ ;  /* 0x0000010c18187824 */ /* 0x000fe200078e02ff */
[----:B-1----:R-:W-:Y:S02]  /*5e80*/  MOV R10, c[0x0][0x198] ;  /* 0x00006600000a7a02 */ /* 0x002fe40000000f00 */
[----:B------:R-:W-:-:S03]  /*5e90*/  MOV R11, c[0x0][0x198] ;  /* 0x00006600000b7a02 */ /* 0x000fc60000000f00 */
[----:B------:R-:W-:Y:S01]  /*5ea0*/  IMAD R10, R10, 0x10e, RZ ;  /* 0x0000010e0a0a7824 */ /* 0x000fe200078e02ff */
[----:B------:R1:W-:Y:S01]  /*5eb0*/  STL.64 [R1+0x750], R4 ;  /* 0x0007500401007387 */ /* 0x0003e20000100a00 */
[----:B------:R-:W-:Y:S01]  /*5ec0*/  IMAD R11, R11, 0x83, RZ ;  /* 0x000000830b0b7824 */ /* 0x000fe200078e02ff */
[-C--:B------:R-:W-:Y:S02]  /*5ed0*/  IADD3 R2, P2, R2, R26.reuse, RZ ;  /* 0x0000001a02027210 */ /* 0x080fe40007f5e0ff */
[-C--:B------:R-:W-:Y:S02]  /*5ee0*/  IADD3 R28, P3, R24, R26.reuse, RZ ;  /* 0x0000001a181c7210 */ /* 0x080fe40007f7e0ff */
[----:B------:R-:W-:Y:S02]  /*5ef0*/  LEA.HI.X.SX32 R3, R11, R27, 0x1, P2 ;  /* 0x0000001b0b037211 */ /* 0x000fe400010f0eff */
[----:B-1----:R-:W-:Y:S02]  /*5f00*/  IADD3 R4, P6, R10, R26, RZ ;  /* 0x0000001a0a047210 */ /* 0x002fe40007fde0ff */
[----:B------:R-:W-:Y:S01]  /*5f10*/  MOV R10, c[0x0][0x198] ;  /* 0x00006600000a7a02 */ /* 0x000fe20000000f00 */
[----:B------:R1:W-:Y:S01]  /*5f20*/  STL.64 [R1+0x738], R2 ;  /* 0x0007380201007387 */ /* 0x0003e20000100a00 */
[----:B------:R-:W-:-:S03]  /*5f30*/  MOV R24, c[0x0][0x198] ;  /* 0x0000660000187a02 */ /* 0x000fc60000000f00 */
[----:B------:R-:W-:Y:S01]  /*5f40*/  IMAD R10, R10, 0x11c, RZ ;  /* 0x0000011c0a0a7824 */ /* 0x000fe200078e02ff */
[----:B------:R-:W-:Y:S01]  /*5f50*/  MOV R11, c[0x0][0x198] ;  /* 0x00006600000b7a02 */ /* 0x000fe20000000f00 */
[----:B------:R-:W-:-:S04]  /*5f60*/  IMAD R24, R24, 0x116, RZ ;  /* 0x0000011618187824 */ /* 0x000fc800078e02ff */
[----:B------:R-:W-:Y:S01]  /*5f70*/  IMAD R11, R11, 0x87, RZ ;  /* 0x000000870b0b7824 */ /* 0x000fe200078e02ff */
[----:B-1----:R-:W-:-:S04]  /*5f80*/  IADD3 R2, P2, R24, R26, RZ ;  /* 0x0000001a18027210 */ /* 0x002fc80007f5e0ff */
[----:B------:R-:W-:Y:S02]  /*5f90*/  LEA.HI.X.SX32 R5, R11, R27, 0x1, P6 ;  /* 0x0000001b0b057211 */ /* 0x000fe400030f0eff */
[----:B------:R-:W-:Y:S01]  /*5fa0*/  MOV R24, c[0x0][0x198] ;  /* 0x0000660000187a02 */ /* 0x000fe20000000f00 */
[----:B------:R-:W-:-:S04]  /*5fb0*/  IMAD.MOV.U32 R11, RZ, RZ, c[0x0][0x198] ;  /* 0x00006600ff0b7624 */ /* 0x000fc800078e00ff */
[----:B------:R-:W-:Y:S02]  /*5fc0*/  IMAD R24, R24, 0x11e, RZ ;  /* 0x0000011e18187824 */ /* 0x000fe400078e02ff */
[----:B------:R-:W-:Y:S01]  /*5fd0*/  IMAD R11, R11, 0x126, RZ ;  /* 0x000001260b0b7824 */ /* 0x000fe200078e02ff */
[----:B--2---:R-:W-:-:S05]  /*5fe0*/  LEA.HI.X.SX32 R29, R7, R27, 0x1, P3 ;  /* 0x0000001b071d7211 */ /* 0x004fca00018f0eff */
[----:B------:R1:W-:Y:S02]  /*5ff0*/  STL.64 [R1+0x720], R28 ;  /* 0x0007201c01007387 */ /* 0x0003e40000100a00 */
[----:B-1----:R-:W-:Y:S02]  /*6000*/  IADD3 R28, P3, R10, R26, RZ ;  /* 0x0000001a0a1c7210 */ /* 0x002fe40007f7e0ff */
[----:B------:R-:W-:-:S05]  /*6010*/  MOV R10, c[0x0][0x198] ;  /* 0x00006600000a7a02 */ /* 0x000fca0000000f00 */
[----:B------:R-:W-:Y:S01]  /*6020*/  IMAD R10, R10, 0x8b, RZ ;  /* 0x0000008b0a0a7824 */ /* 0x000fe200078e02ff */
[----:B------:R-:W-:Y:S04]  /*6030*/  STL.64 [R1+0x718], R4 ;  /* 0x0007180401007387 */ /* 0x000fe80000100a00 */
[----:B------:R-:W-:-:S05]  /*6040*/  LEA.HI.X.SX32 R3, R10, R27, 0x1, P2 ;  /* 0x0000001b0a037211 */ /* 0x000fca00010f0eff */
[----:B------:R1:W-:Y:S04]  /*6050*/  STL.64 [R1+0x700], R2 ;  /* 0x0007000201007387 */ /* 0x0003e80000100a00 */
[----:B-1----:R-:W2:Y:S01]  /*6060*/  LDL.LU R3, [R1+0x2018] ;  /* 0x0020180001037983 */ /* 0x002ea20000300800 */
[-C--:B------:R-:W-:Y:S02]  /*6070*/  IADD3 R4, P6, R24, R26.reuse, RZ ;  /* 0x0000001a18047210 */ /* 0x080fe40007fde0ff */
[----:B------:R-:W-:Y:S02]  /*6080*/  MOV R24, c[0x0][0x198] ;  /* 0x0000660000187a02 */ /* 0x000fe40000000f00 */
[-C--:B------:R-:W-:Y:S01]  /*6090*/  LEA.HI.X.SX32 R29, R14, R27.reuse, 0x1, P3 ;  /* 0x0000001b0e1d7211 */ /* 0x080fe200018f0eff */
[----:B------:R-:W-:Y:S01]  /*60a0*/  IMAD.MOV.U32 R14, RZ, RZ, c[0x0][0x198] ;  /* 0x00006600ff0e7624 */ /* 0x000fe200078e00ff */
[----:B------:R-:W-:Y:S01]  /*60b0*/  MOV R2, c[0x0][0x198] ;  /* 0x0000660000027a02 */ /* 0x000fe20000000f00 */
[----:B------:R-:W-:Y:S01]  /*60c0*/  IMAD R24, R24, 0x12c, RZ ;  /* 0x0000012c18187824 */ /* 0x000fe200078e02ff */
[----:B------:R-:W-:Y:S01]  /*60d0*/  IADD3 R10, P2, R11, R26, RZ ;  /* 0x0000001a0b0a7210 */ /* 0x000fe20007f5e0ff */
[----:B------:R-:W-:Y:S01]  /*60e0*/  IMAD R14, R14, 0x93, RZ ;  /* 0x000000930e0e7824 */ /* 0x000fe200078e02ff */
[----:B------:R-:W-:Y:S01]  /*60f0*/  MOV R7, c[0x0][0x198] ;  /* 0x0000660000077a02 */ /* 0x000fe20000000f00 */
[----:B------:R-:W-:Y:S01]  /*6100*/  IMAD R2, R2, 0x8f, RZ ;  /* 0x0000008f02027824 */ /* 0x000fe200078e02ff */
[----:B------:R1:W-:Y:S02]  /*6110*/  STL.64 [R1+0x6e8], R28 ;  /* 0x0006e81c01007387 */ /* 0x0003e40000100a00 */
[-C--:B------:R-:W-:Y:S01]  /*6120*/  LEA.HI.X.SX32 R11, R14, R27.reuse, 0x1, P2 ;  /* 0x0000001b0e0b7211 */ /* 0x080fe200010f0eff */
[----:B------:R-:W-:Y:S01]  /*6130*/  IMAD R7, R7, 0x12e, RZ ;  /* 0x0000012e07077824 */ /* 0x000fe200078e02ff */
[----:B------:R-:W-:Y:S01]  /*6140*/  LEA.HI.X.SX32 R5, R2, R27, 0x1, P6 ;  /* 0x0000001b02057211 */ /* 0x000fe200030f0eff */
[----:B------:R-:W-:Y:S01]  /*6150*/  IMAD.MOV.U32 R14, RZ, RZ, c[0x0][0x198] ;  /* 0x00006600ff0e7624 */ /* 0x000fe200078e00ff */
[----:B------:R-:W-:-:S02]  /*6160*/  MOV R2, c[0x0][0x198] ;  /* 0x0000660000027a02 */ /* 0x000fc40000000f00 */
[----:B-1----:R-:W-:Y:S02]  /*6170*/  IADD3 R28, P3, R24, R26, RZ ;  /* 0x0000001a181c7210 */ /* 0x002fe40007f7e0ff */
[----:B------:R-:W-:Y:S01]  /*6180*/  MOV R24, c[0x0][0x198] ;  /* 0x0000660000187a02 */ /* 0x000fe20000000f00 */
[----:B------:R1:W-:Y:S01]  /*6190*/  STL.64 [R1+0x6e0], R4 ;  /* 0x0006e00401007387 */ /* 0x0003e20000100a00 */
[----:B------:R-:W-:-:S03]  /*61a0*/  IMAD R14, R14, 0x97, RZ ;  /* 0x000000970e0e7824 */ /* 0x000fc600078e02ff */
[----:B------:R-:W-:Y:S01]  /*61b0*/  IMAD R24, R24, 0x136, RZ ;  /* 0x0000013618187824 */ /* 0x000fe200078e02ff */
[----:B------:R3:W-:Y:S01]  /*61c0*/  STL.64 [R1+0x6c8], R10 ;  /* 0x0006c80a01007387 */ /* 0x0007e20000100a00 */
[----:B------:R-:W-:Y:S01]  /*61d0*/  IMAD R2, R2, 0x9b, RZ ;  /* 0x0000009b02027824 */ /* 0x000fe200078e02ff */
[-C--:B-1----:R-:W-:Y:S02]  /*61e0*/  IADD3 R4, P6, R7, R26.reuse, RZ ;  /* 0x0000001a07047210 */ /* 0x082fe40007fde0ff */
[----:B------:R-:W-:Y:S02]  /*61f0*/  MOV R7, c[0x0][0x198] ;  /* 0x0000660000077a02 */ /* 0x000fe40000000f00 */
[----:B------:R-:W-:Y:S02]  /*6200*/  LEA.HI.X.SX32 R5, R14, R27, 0x1, P6 ;  /* 0x0000001b0e057211 */ /* 0x000fe400030f0eff */
[----:B---3--:R-:W-:Y:S02]  /*6210*/  IADD3 R10, P2, R24, R26, RZ ;  /* 0x0000001a180a7210 */ /* 0x008fe40007f5e0ff */
[----:B------:R-:W-:-:S02]  /*6220*/  MOV R14, c[0x0][0x198] ;  /* 0x00006600000e7a02 */ /* 0x000fc40000000f00 */
[----:B------:R-:W-:Y:S02]  /*6230*/  MOV R24, c[0x0][0x198] ;  /* 0x0000660000187a02 */ /* 0x000fe40000000f00 */
[-C--:B------:R-:W-:Y:S01]  /*6240*/  LEA.HI.X.SX32 R29, R6, R27.reuse, 0x1, P3 ;  /* 0x0000001b061d7211 */ /* 0x080fe200018f0eff */
[----:B------:R-:W-:Y:S01]  /*6250*/  IMAD R7, R7, 0x13c, RZ ;  /* 0x0000013c07077824 */ /* 0x000fe200078e02ff */
[----:B------:R-:W-:Y:S01]  /*6260*/  LEA.HI.X.SX32 R11, R2, R27, 0x1, P2 ;  /* 0x0000001b020b7211 */ /* 0x000fe200010f0eff */
[----:B------:R-:W-:Y:S01]  /*6270*/  IMAD R14, R14, 0x146, RZ ;  /* 0x000001460e0e7824 */ /* 0x000fe200078e02ff */
[----:B------:R1:W-:Y:S01]  /*6280*/  STL.64 [R1+0x6a8], R4 ;  /* 0x0006a80401007387 */ /* 0x0003e20000100a00 */
[----:B------:R-:W-:Y:S02]  /*6290*/  IMAD R24, R24, 0x13e, RZ ;  /* 0x0000013e18187824 */ /* 0x000fe400078e02ff */
[----:B------:R-:W-:Y:S01]  /*62a0*/  IMAD.MOV.U32 R2, RZ, RZ, c[0x0][0x198] ;  /* 0x00006600ff027624 */ /* 0x000fe200078e00ff */
[----:B------:R-:W-:Y:S01]  /*62b0*/  STL.64 [R1+0x6b0], R28 ;  /* 0x0006b01c01007387 */ /* 0x000fe20000100a00 */
[----:B------:R-:W-:-:S02]  /*62c0*/  IADD3 R6, P3, R7, R26, RZ ;  /* 0x0000001a07067210 */ /* 0x000fc40007f7e0ff */
[----:B------:R-:W-:Y:S01]  /*62d0*/  IMAD R2, R2, 0x9f, RZ ;  /* 0x0000009f02027824 */ /* 0x000fe200078e02ff */
[----:B------:R3:W-:Y:S01]  /*62e0*/  STL.64 [R1+0x690], R10 ;  /* 0x0006900a01007387 */ /* 0x0007e20000100a00 */
[----:B------:R-:W-:Y:S02]  /*62f0*/  LEA.HI.X.SX32 R7, R16, R27, 0x1, P3 ;  /* 0x0000001b10077211 */ /* 0x000fe400018f0eff */
[-C--:B-1----:R-:W-:Y:S01]  /*6300*/  IADD3 R4, P6, R24, R26.reuse, RZ ;  /* 0x0000001a18047210 */ /* 0x082fe20007fde0ff */
[----:B------:R-:W-:Y:S01]  /*6310*/  IMAD.MOV.U32 R24, RZ, RZ, c[0x0][0x198] ;  /* 0x00006600ff187624 */ /* 0x000fe200078e00ff */
[----:B------:R-:W-:Y:S02]  /*6320*/  MOV R16, c[0x0][0x198] ;  /* 0x0000660000107a02 */ /* 0x000fe40000000f00 */
[----:B---3--:R-:W-:Y:S02]  /*6330*/  IADD3 R10, P2, R14, R26, RZ ;  /* 0x0000001a0e0a7210 */ /* 0x008fe40007f5e0ff */
[----:B------:R-:W-:-:S02]  /*6340*/  MOV R14, c[0x0][0x198] ;  /* 0x00006600000e7a02 */ /* 0x000fc40000000f00 */
[----:B------:R-:W-:Y:S01]  /*6350*/  LEA.HI.X.SX32 R5, R2, R27, 0x1, P6 ;  /* 0x0000001b02057211 */ /* 0x000fe200030f0eff */
[----:B------:R-:W-:Y:S02]  /*6360*/  IMAD R24, R24, 0x14c, RZ ;  /* 0x0000014c18187824 */ /* 0x000fe400078e02ff */
[----:B------:R-:W-:Y:S01]  /*6370*/  IMAD R14, R14, 0x14e, RZ ;  /* 0x0000014e0e0e7824 */ /* 0x000fe200078e02ff */
[----:B------:R1:W-:Y:S01]  /*6380*/  STL.64 [R1+0x678], R6 ;  /* 0x0006780601007387 */ /* 0x0003e20000100a00 */
[----:B------:R-:W-:-:S03]  /*6390*/  IMAD R16, R16, 0xa3, RZ ;  /* 0x000000a310107824 */ /* 0x000fc600078e02ff */
[----:B------:R3:W-:Y:S02]  /*63a0*/  STL.64 [R1+0x670], R4 ;  /* 0x0006700401007387 */ /* 0x0007e40000100a00 */
[----:B------:R-:W-:Y:S02]  /*63b0*/  LEA.HI.X.SX32 R11, R16, R27, 0x1, P2 ;  /* 0x0000001b100b7211 */ /* 0x000fe400010f0eff */
[-C--:B-1----:R-:W-:Y:S02]  /*63c0*/  IADD3 R6, P3, R24, R26.reuse, RZ ;  /* 0x0000001a18067210 */ /* 0x082fe40007f7e0ff */
[----:B---3--:R-:W-:Y:S02]  /*63d0*/  IADD3 R4, P6, R14, R26, RZ ;  /* 0x0000001a0e047210 */ /* 0x008fe40007fde0ff */
[----:B------:R-:W-:Y:S02]  /*63e0*/  MOV R14, c[0x0][0x198] ;  /* 0x00006600000e7a02 */ /* 0x000fe40000000f00 */
[----:B------:R-:W-:-:S02]  /*63f0*/  MOV R24, c[0x0][0x198] ;  /* 0x0000660000187a02 */ /* 0x000fc40000000f00 */
[----:B------:R-:W-:Y:S01]  /*6400*/  LEA.HI.X.SX32 R7, R0, R27, 0x1, P3 ;  /* 0x0000001b00077211 */ /* 0x000fe200018f0eff */
[----:B------:R-:W-:Y:S01]  /*6410*/  IMAD R14, R14, 0x15c, RZ ;  /* 0x0000015c0e0e7824 */ /* 0x000fe200078e02ff */
[----:B------:R-:W-:Y:S01]  /*6420*/  MOV R16, c[0x0][0x198] ;  /* 0x0000660000107a02 */ /* 0x000fe20000000f00 */
[----:B------:R-:W-:Y:S01]  /*6430*/  IMAD R24, R24, 0x156, RZ ;  /* 0x0000015618187824 */ /* 0x000fe200078e02ff */
[----:B------:R1:W-:Y:S04]  /*6440*/  STL.64 [R1+0x658], R10 ;  /* 0x0006580a01007387 */ /* 0x0003e80000100a00 */
[----:B------:R3:W-:Y:S01]  /*6450*/  STL.64 [R1+0x640], R6 ;  /* 0x0006400601007387 */ /* 0x0007e20000100a00 */
[----:B------:R-:W-:Y:S01]  /*6460*/  IMAD R16, R16, 0xa7, RZ ;  /* 0x000000a710107824 */ /* 0x000fe200078e02ff */
[----:B-1----:R-:W-:-:S02]  /*6470*/  IADD3 R10, P2, R24, R26, RZ ;  /* 0x0000001a180a7210 */ /* 0x002fc40007f5e0ff */
[----:B---3--:R-:W-:Y:S02]  /*6480*/  IADD3 R6, P3, R14, R26, RZ ;  /* 0x0000001a0e067210 */ /* 0x008fe40007f7e0ff */
[----:B------:R-:W-:Y:S02]  /*6490*/  MOV R14, c[0x0][0x198] ;  /* 0x00006600000e7a02 */ /* 0x000fe40000000f00 */
[----:B------:R-:W-:Y:S02]  /*64a0*/  MOV R24, c[0x0][0x198] ;  /* 0x0000660000187a02 */ /* 0x000fe40000000f00 */
[-C--:B------:R-:W-:Y:S01]  /*64b0*/  LEA.HI.X.SX32 R5, R16, R27.reuse, 0x1, P6 ;  /* 0x0000001b10057211 */ /* 0x080fe200030f0eff */
[----:B------:R-:W-:Y:S02]  /*64c0*/  IMAD R14, R14, 0xab, RZ ;  /* 0x000000ab0e0e7824 */ /* 0x000fe400078e02ff */
[----:B------:R-:W-:Y:S02]  /*64d0*/  IMAD.MOV.U32 R16, RZ, RZ, c[0x0][0x198] ;  /* 0x00006600ff107624 */ /* 0x000fe400078e00ff */
[----:B------:R-:W-:Y:S01]  /*64e0*/  IMAD R24, R24, 0x15e, RZ ;  /* 0x0000015e18187824 */ /* 0x000fe200078e02ff */
[-C--:B------:R-:W-:Y:S01]  /*64f0*/  LEA.HI.X.SX32 R11, R14, R27.reuse, 0x1, P2 ;  /* 0x0000001b0e0b7211 */ /* 0x080fe200010f0eff */
[----:B------:R-:W-:Y:S01]  /*6500*/  IMAD R16, R16, 0x166, RZ ;  /* 0x0000016610107824 */ /* 0x000fe200078e02ff */
[----:B------:R-:W-:Y:S01]  /*6510*/  MOV R14, c[0x0][0x198] ;  /* 0x00006600000e7a02 */ /* 0x000fe20000000f00 */
[----:B------:R1:W-:Y:S01]  /*6520*/  STL.64 [R1+0x638], R4 ;  /* 0x0006380401007387 */ /* 0x0003e20000100a00 */
[----:B------:R-:W-:-:S03]  /*6530*/  LEA.HI.X.SX32 R7, R17, R27, 0x1, P3 ;  /* 0x0000001b11077211 */ /* 0x000fc600018f0eff */
[----:B------:R3:W-:Y:S01]  /*6540*/  STL.64 [R1+0x620], R10 ;  /* 0x0006200a01007387 */ /* 0x0007e20000100a00 */
[----:B------:R-:W-:Y:S01]  /*6550*/  IMAD R14, R14, 0xaf, RZ ;  /* 0x000000af0e0e7824 */ /* 0x000fe200078e02ff */
[-C--:B-1----:R-:W-:Y:S02]  /*6560*/  IADD3 R4, P6, R24, R26.reuse, RZ ;  /* 0x0000001a18047210 */ /* 0x082fe40007fde0ff */
[----:B------:R-:W-:Y:S02]  /*6570*/  MOV R24, c[0x0][0x198] ;  /* 0x0000660000187a02 */ /* 0x000fe40000000f00 */
[----:B---3--:R-:W-:Y:S02]  /*6580*/  IADD3 R10, P2, R16, R26, RZ ;  /* 0x0000001a100a7210 */ /* 0x008fe40007f5e0ff */
[----:B------:R-:W-:Y:S01]  /*6590*/  MOV R16, c[0x0][0x198] ;  /* 0x0000660000107a02 */ /* 0x000fe20000000f00 */
[----:B------:R-:W-:Y:S01]  /*65a0*/  IMAD R24, R24, 0x16c, RZ ;  /* 0x0000016c18187824 */ /* 0x000fe200078e02ff */
[----:B------:R-:W-:Y:S01]  /*65b0*/  LEA.HI.X.SX32 R5, R14, R27, 0x1, P6 ;  /* 0x0000001b0e057211 */ /* 0x000fe200030f0eff */
[----:B------:R-:W-:Y:S01]  /*65c0*/  IMAD.MOV.U32 R17, RZ, RZ, c[0x0][0x198] ;  /* 0x00006600ff117624 */ /* 0x000fe200078e00ff */
[----:B------:R1:W-:Y:S01]  /*65d0*/  STL.64 [R1+0x608], R6 ;  /* 0x0006080601007387 */ /* 0x0003e20000100a00 */
[----:B------:R-:W-:-:S02]  /*65e0*/  IMAD R16, R16, 0x16e, RZ ;  /* 0x0000016e10107824 */ /* 0x000fc400078e02ff */
[----:B------:R-:W-:Y:S01]  /*65f0*/  IMAD R17, R17, 0xb3, RZ ;  /* 0x000000b311117824 */ /* 0x000fe200078e02ff */
[----:B------:R3:W-:Y:S01]  /*6600*/  STL.64 [R1+0x600], R4 ;  /* 0x0006000401007387 */ /* 0x0007e20000100a00 */
[-C--:B-1----:R-:W-:Y:S02]  /*6610*/  IADD3 R6, P3, R24, R26.reuse, RZ ;  /* 0x0000001a18067210 */ /* 0x082fe40007f7e0ff */
[----:B------:R-:W-:Y:S02]  /*6620*/  MOV R24, c[0x0][0x198] ;  /* 0x0000660000187a02 */ /* 0x000fe40000000f00 */
[----:B---3--:R-:W-:Y:S02]  /*6630*/  IADD3 R4, P6, R16, R26, RZ ;  /* 0x0000001a10047210 */ /* 0x008fe40007fde0ff */
[----:B------:R-:W-:Y:S01]  /*6640*/  MOV R16, c[0x0][0x198] ;  /* 0x0000660000107a02 */ /* 0x000fe20000000f00 */
[----:B------:R-:W-:Y:S01]  /*6650*/  IMAD R24, R24, 0x176, RZ ;  /* 0x0000017618187824 */ /* 0x000fe200078e02ff */
[-C--:B------:R-:W-:Y:S01]  /*6660*/  LEA.HI.X.SX32 R11, R17, R27.reuse, 0x1, P2 ;  /* 0x0000001b110b7211 */ /* 0x080fe200010f0eff */
[----:B------:R-:W-:Y:S01]  /*6670*/  IMAD.MOV.U32 R17, RZ, RZ, c[0x0][0x198] ;  /* 0x00006600ff117624 */ /* 0x000fe200078e00ff */
[----:B------:R-:W-:Y:S01]  /*6680*/  LEA.HI.X.SX32 R7, R15, R27, 0x1, P3 ;  /* 0x0000001b0f077211 */ /* 0x000fe200018f0eff */
[----:B------:R-:W-:-:S02]  /*6690*/  IMAD R16, R16, 0x17c, RZ ;  /* 0x0000017c10107824 */ /* 0x000fc400078e02ff */
[----:B------:R1:W-:Y:S01]  /*66a0*/  STL.64 [R1+0x5e8], R10 ;  /* 0x0005e80a01007387 */ /* 0x0003e20000100a00 */
[----:B------:R-:W-:-:S03]  /*66b0*/  IMAD R17, R17, 0xb7, RZ ;  /* 0x000000b711117824 */ /* 0x000fc600078e02ff */
[----:B------:R3:W-:Y:S02]  /*66c0*/  STL.64 [R1+0x5d0], R6 ;  /* 0x0005d00601007387 */ /* 0x0007e40000100a00 */
[----:B------:R-:W-:Y:S02]  /*66d0*/  LEA.HI.X.SX32 R5, R17, R27, 0x1, P6 ;  /* 0x0000001b11057211 */ /* 0x000fe400030f0eff */
[-C--:B-1----:R-:W-:Y:S02]  /*66e0*/  IADD3 R10, P2, R24, R26.reuse, RZ ;  /* 0x0000001a180a7210 */ /* 0x082fe40007f5e0ff */
[----:B------:R-:W-:Y:S02]  /*66f0*/  MOV R24, c[0x0][0x198] ;  /* 0x0000660000187a02 */ /* 0x000fe40000000f00 */
[----:B---3--:R-:W-:Y:S02]  /*6700*/  IADD3 R6, P3, R16, R26, RZ ;  /* 0x0000001a10067210 */ /* 0x008fe40007f7e0ff */
[----:B------:R-:W-:Y:S01]  /*6710*/  MOV R16, c[0x0][0x198] ;  /* 0x0000660000107a02 */ /* 0x000fe20000000f00 */
[----:B------:R-:W-:Y:S01]  /*6720*/  IMAD R24, R24, 0x17e, RZ ;  /* 0x0000017e18187824 */ /* 0x000fe200078e02ff */
[----:B------:R1:W-:Y:S03]  /*6730*/  STL.64 [R1+0x5c8], R4 ;  /* 0x0005c80401007387 */ /* 0x0003e60000100a00 */
[----:B------:R-:W-:Y:S01]  /*6740*/  IMAD R16, R16, 0xbb, RZ ;  /* 0x000000bb10107824 */ /* 0x000fe200078e02ff */
[----:B------:R-:W-:-:S02]  /*6750*/  MOV R17, c[0x0][0x198] ;  /* 0x0000660000117a02 */ /* 0x000fc40000000f00 */
[-C--:B------:R-:W-:Y:S02]  /*6760*/  LEA.HI.X.SX32 R7, R19, R27.reuse, 0x1, P3 ;  /* 0x0000001b13077211 */ /* 0x080fe400018f0eff */
[----:B------:R-:W-:Y:S02]  /*6770*/  LEA.HI.X.SX32 R11, R16, R27, 0x1, P2 ;  /* 0x0000001b100b7211 */ /* 0x000fe400010f0eff */
[----:B-1----:R-:W-:Y:S01]  /*6780*/  IADD3 R4, P6, R24, R26, RZ ;  /* 0x0000001a18047210 */ /* 0x002fe20007fde0ff */
[----:B------:R-:W-:Y:S01]  /*6790*/  IMAD.MOV.U32 R24, RZ, RZ, c[0x0][0x198] ;  /* 0x00006600ff187624 */ /* 0x000fe200078e00ff */
[----:B------:R-:W-:Y:S01]  /*67a0*/  MOV R19, c[0x0][0x198] ;  /* 0x0000660000137a02 */ /* 0x000fe20000000f00 */
[----:B------:R-:W-:Y:S02]  /*67b0*/  IMAD.MOV.U32 R16, RZ, RZ, c[0x0][0x198] ;  /* 0x00006600ff107624 */ /* 0x000fe400078e00ff */
[----:B------:R-:W-:Y:S02]  /*67c0*/  IMAD R24, R24, 0x18c, RZ ;  /* 0x0000018c18187824 */ /* 0x000fe400078e02ff */
[----:B------:R-:W-:Y:S01]  /*67d0*/  IMAD R17, R17, 0x186, RZ ;  /* 0x0000018611117824 */ /* 0x000fe200078e02ff */
[----:B------:R1:W-:Y:S01]  /*67e0*/  STL.64 [R1+0x5b0], R10 ;  /* 0x0005b00a01007387 */ /* 0x0003e20000100a00 */
[----:B------:R-:W-:-:S02]  /*67f0*/  IMAD R16, R16, 0xbf, RZ ;  /* 0x000000bf10107824 */ /* 0x000fc400078e02ff */
[----:B------:R-:W-:Y:S01]  /*6800*/  IMAD R19, R19, 0xc3, RZ ;  /* 0x000000c313137824 */ /* 0x000fe200078e02ff */
[----:B------:R3:W-:Y:S02]  /*6810*/  STL.64 [R1+0x598], R6 ;  /* 0x0005980601007387 */ /* 0x0007e40000100a00 */
[-C--:B------:R-:W-:Y:S02]  /*6820*/  LEA.HI.X.SX32 R5, R16, R27.reuse, 0x1, P6 ;  /* 0x0000001b10057211 */ /* 0x080fe400030f0eff */
[-C--:B-1----:R-:W-:Y:S02]  /*6830*/  IADD3 R10, P2, R17, R26.reuse, RZ ;  /* 0x0000001a110a7210 */ /* 0x082fe40007f5e0ff */
[----:B---3--:R-:W-:Y:S02]  /*6840*/  IADD3 R6, P3, R24, R26, RZ ;  /* 0x0000001a18067210 */ /* 0x008fe40007f7e0ff */
[----:B------:R-:W-:Y:S02]  /*6850*/  MOV R24, c[0x0][0x198] ;  /* 0x0000660000187a02 */ /* 0x000fe40000000f00 */
[----:B------:R-:W-:-:S03]  /*6860*/  LEA.HI.X.SX32 R11, R19, R27, 0x1, P2 ;  /* 0x0000001b130b7211 */ /* 0x000fc600010f0eff */
[----:B------:R-:W-:Y:S01]  /*6870*/  IMAD R24, R24, 0x196, RZ ;  /* 0x0000019618187824 */ /* 0x000fe200078e02ff */
[----:B------:R-:W-:Y:S01]  /*6880*/  MOV R17, c[0x0][0x198] ;  /* 0x0000660000117a02 */ /* 0x000fe20000000f00 */
[----:B------:R-:W-:Y:S04]  /*6890*/  STL.64 [R1+0x590], R4 ;  /* 0x0005900401007387 */ /* 0x000fe80000100a00 */
[----:B------:R1:W-:Y:S01]  /*68a0*/  STL.64 [R1+0x578], R10 ;  /* 0x0005780a01007387 */ /* 0x0003e20000100a00 */
[----:B------:R-:W-:Y:S01]  /*68b0*/  IMAD R17, R17, 0x18e, RZ ;  /* 0x0000018e11117824 */ /* 0x000fe200078e02ff */
[----:B------:R-:W-:Y:S02]  /*68c0*/  LEA.HI.X.SX32 R7, R20, R27, 0x1, P3 ;  /* 0x0000001b14077211 */ /* 0x000fe400018f0eff */
[----:B-1----:R-:W-:-:S02]  /*68d0*/  IADD3 R10, P2, R24, R26, RZ ;  /* 0x0000001a180a7210 */ /* 0x002fc40007f5e0ff */
[----:B------:R-:W-:Y:S02]  /*68e0*/  MOV R24, c[0x0][0x198] ;  /* 0x0000660000187a02 */ /* 0x000fe40000000f00 */
[----:B------:R-:W-:-:S03]  /*68f0*/  IADD3 R4, P6, R17, R26, RZ ;  /* 0x0000001a11047210 */ /* 0x000fc60007fde0ff */
[----:B------:R-:W-:Y:S01]  /*6900*/  IMAD R24, R24, 0xc7, RZ ;  /* 0x000000c718187824 */ /* 0x000fe200078e02ff */
[----:B------:R-:W-:-:S04]  /*6910*/  MOV R20, c[0x0][0x198] ;  /* 0x0000660000147a02 */ /* 0x000fc80000000f00 */
[-C--:B------:R-:W-:Y:S01]  /*6920*/  LEA.HI.X.SX32 R5, R24, R27.reuse, 0x1, P6 ;  /* 0x0000001b18057211 */ /* 0x080fe200030f0eff */
[----:B------:R-:W-:Y:S01]  /*6930*/  IMAD.MOV.U32 R24, RZ, RZ, c[0x0][0x198] ;  /* 0x00006600ff187624 */ /* 0x000fe200078e00ff */
[----:B------:R-:W-:Y:S01]  /*6940*/  MOV R28, c[0x0][0x198] ;  /* 0x00006600001c7a02 */ /* 0x000fe20000000f00 */
[----:B------:R-:W-:Y:S02]  /*6950*/  IMAD R20, R20, 0xcb, RZ ;  /* 0x000000cb14147824 */ /* 0x000fe400078e02ff */
[----:B------:R-:W-:Y:S01]  /*6960*/  IMAD R24, R24, 0x1a6, RZ ;  /* 0x000001a618187824 */ /* 0x000fe200078e02ff */
[----:B------:R-:W-:Y:S01]  /*6970*/  MOV R29, c[0x0][0x198] ;  /* 0x00006600001d7a02 */ /* 0x000fe20000000f00 */
[----:B------:R-:W-:Y:S01]  /*6980*/  IMAD R28, R28, 0x19c, RZ ;  /* 0x0000019c1c1c7824 */ /* 0x000fe200078e02ff */
[----:B------:R-:W-:Y:S02]  /*6990*/  LEA.HI.X.SX32 R11, R20, R27, 0x1, P2 ;  /* 0x0000001b140b7211 */ /* 0x000fe400010f0eff */
[----:B------:R-:W-:Y:S01]  /*69a0*/  IADD3 R14, P2, R24, R26, RZ ;  /* 0x0000001a180e7210 */ /* 0x000fe20007f5e0ff */
[----:B------:R-:W-:Y:S01]  /*69b0*/  IMAD R29, R29, 0x19e, RZ ;  /* 0x0000019e1d1d7824 */ /* 0x000fe200078e02ff */
[----:B------:R-:W-:Y:S01]  /*69c0*/  MOV R24, c[0x0][0x198] ;  /* 0x0000660000187a02 */ /* 0x000fe20000000f00 */
[----:B------:R1:W-:Y:S04]  /*69d0*/  STL.64 [R1+0x560], R6 ;  /* 0x0005600601007387 */ /* 0x0003e80000100a00 */
[----:B------:R3:W-:Y:S01]  /*69e0*/  STL.64 [R1+0x558], R4 ;  /* 0x0005580401007387 */ /* 0x0007e20000100a00 */
[----:B------:R-:W-:-:S03]  /*69f0*/  IMAD R24, R24, 0xcf, RZ ;  /* 0x000000cf18187824 */ /* 0x000fc600078e02ff */
[----:B------:R-:W-:Y:S01]  /*6a00*/  STL.64 [R1+0x2008], R28 ;  /* 0x0020081c01007387 */ /* 0x000fe20000100a00 */
[----:B-1----:R-:W-:-:S03]  /*6a10*/  IADD3 R6, P3, R28, R26, RZ ;  /* 0x0000001a1c067210 */ /* 0x002fc60007f7e0ff */
[----:B------:R1:W-:Y:S01]  /*6a20*/  STL.64 [R1+0x538], R10 ;  /* 0x0005380a01007387 */ /* 0x0003e20000100a00 */
[----:B---3--:R-:W-:Y:S02]  /*6a30*/  IADD3 R4, P6, R29, R26, RZ ;  /* 0x0000001a1d047210 */ /* 0x008fe40007fde0ff */
[-C--:B------:R-:W-:Y:S02]  /*6a40*/  LEA.HI.X.SX32 R7, R21, R27.reuse, 0x1, P3 ;  /* 0x0000001b15077211 */ /* 0x080fe400018f0eff */
[----:B------:R-:W-:Y:S02]  /*6a50*/  MOV R21, c[0x0][0x198] ;  /* 0x0000660000157a02 */ /* 0x000fe40000000f00 */
[----:B------:R-:W-:Y:S01]  /*6a60*/  LEA.HI.X.SX32 R5, R24, R27, 0x1, P6 ;  /* 0x0000001b18057211 */ /* 0x000fe200030f0eff */
[----:B------:R-:W-:Y:S01]  /*6a70*/  IMAD.MOV.U32 R24, RZ, RZ, c[0x0][0x198] ;  /* 0x00006600ff187624 */ /* 0x000fe200078e00ff */
[----:B-1----:R-:W-:Y:S02]  /*6a80*/  MOV R10, c[0x0][0x198] ;  /* 0x00006600000a7a02 */ /* 0x002fe40000000f00 */
[----:B------:R-:W-:Y:S01]  /*6a90*/  MOV R11, c[0x0][0x198] ;  /* 0x00006600000b7a02 */ /* 0x000fe20000000f00 */
[----:B------:R-:W-:-:S02]  /*6aa0*/  IMAD R21, R21, 0xd3, RZ ;  /* 0x000000d315157824 */ /* 0x000fc400078e02ff */
[----:B------:R-:W-:Y:S02]  /*6ab0*/  IMAD R10, R10, 0x1ac, RZ ;  /* 0x000001ac0a0a7824 */ /* 0x000fe400078e02ff */
[----:B------:R-:W-:Y:S02]  /*6ac0*/  IMAD R11, R11, 0x1ae, RZ ;  /* 0x000001ae0b0b7824 */ /* 0x000fe400078e02ff */
[----:B------:R-:W-:Y:S01]  /*6ad0*/  IMAD R24, R24, 0x1b6, RZ ;  /* 0x000001b618187824 */ /* 0x000fe200078e02ff */
[----:B------:R1:W-:Y:S01]  /*6ae0*/  STL.64 [R1+0x520], R6 ;  /* 0x0005200601007387 */ /* 0x0003e20000100a00 */
[----:B------:R-:W-:-:S03]  /*6af0*/  LEA.HI.X.SX32 R15, R21, R27, 0x1, P2 ;  /* 0x0000001b150f7211 */ /* 0x000fc600010f0eff */
[----:B------:R-:W-:Y:S04]  /*6b00*/  STL.64 [R1+0x518], R4 ;  /* 0x0005180401007387 */ /* 0x000fe80000100a00 */
[----:B------:R3:W-:Y:S01]  /*6b10*/  STL.64 [R1+0x2000], R10 ;  /* 0x0020000a01007387 */ /* 0x0007e20000100a00 */
[----:B-1----:R-:W-:-:S03]  /*6b20*/  IADD3 R6, P3, R10, R26, RZ ;  /* 0x0000001a0a067210 */ /* 0x002fc60007f7e0ff */
[----:B------:R1:W-:Y:S01]  /*6b30*/  STL.64 [R1+0x500], R14 ;  /* 0x0005000e01007387 */ /* 0x0003e20000100a00 */
[-C--:B------:R-:W-:Y:S02]  /*6b40*/  LEA.HI.X.SX32 R7, R23, R27.reuse, 0x1, P3 ;  /* 0x0000001b17077211 */ /* 0x080fe400018f0eff */
[-C--:B---3--:R-:W-:Y:S02]  /*6b50*/  IADD3 R10, P2, R24, R26.reuse, RZ ;  /* 0x0000001a180a7210 */ /* 0x088fe40007f5e0ff */
[----:B------:R-:W-:Y:S02]  /*6b60*/  MOV R24, c[0x0][0x198] ;  /* 0x0000660000187a02 */ /* 0x000fe40000000f00 */
[----:B------:R-:W-:Y:S02]  /*6b70*/  MOV R23, c[0x0][0x198] ;  /* 0x0000660000177a02 */ /* 0x000fe40000000f00 */
[----:B-1----:R-:W-:Y:S01]  /*6b80*/  MOV R14, c[0x0][0x198] ;  /* 0x00006600000e7a02 */ /* 0x002fe20000000f00 */
[----:B------:R-:W-:Y:S01]  /*6b90*/  IMAD R24, R24, 0xd7, RZ ;  /* 0x000000d718187824 */ /* 0x000fe200078e02ff */
[-C--:B------:R-:W-:Y:S01]  /*6ba0*/  IADD3 R4, P6, R11, R26.reuse, RZ ;  /* 0x0000001a0b047210 */ /* 0x080fe20007fde0ff */
[----:B------:R-:W-:Y:S01]  /*6bb0*/  IMAD R23, R23, 0xdb, RZ ;  /* 0x000000db17177824 */ /* 0x000fe200078e02ff */
[----:B------:R-:W-:Y:S01]  /*6bc0*/  MOV R15, c[0x0][0x198] ;  /* 0x00006600000f7a02 */ /* 0x000fe20000000f00 */
[----:B------:R-:W-:Y:S01]  /*6bd0*/  IMAD R14, R14, 0x1bc, RZ ;  /* 0x000001bc0e0e7824 */ /* 0x000fe200078e02ff */
[-C--:B------:R-:W-:Y:S01]  /*6be0*/  LEA.HI.X.SX32 R5, R24, R27.reuse, 0x1, P6 ;  /* 0x0000001b18057211 */ /* 0x080fe200030f0eff */
[----:B------:R-:W-:Y:S01]  /*6bf0*/  IMAD.MOV.U32 R24, RZ, RZ, c[0x0][0x198] ;  /* 0x00006600ff187624 */ /* 0x000fe200078e00ff */
[----:B------:R1:W-:Y:S01]  /*6c00*/  STL.64 [R1+0x4e8], R6 ;  /* 0x0004e80601007387 */ /* 0x0003e20000100a00 */
[----:B------:R-:W-:Y:S01]  /*6c10*/  IMAD R15, R15, 0x1be, RZ ;  /* 0x000001be0f0f7824 */ /* 0x000fe200078e02ff */
[----:B------:R-:W-:Y:S01]  /*6c20*/  LEA.HI.X.SX32 R11, R23, R27, 0x1, P2 ;  /* 0x0000001b170b7211 */ /* 0x000fe200010f0eff */
[----:B------:R-:W-:Y:S01]  /*6c30*/  IMAD R24, R24, 0x1c6, RZ ;  /* 0x000001c618187824 */ /* 0x000fe200078e02ff */
[----:B------:R-:W-:Y:S04]  /*6c40*/  STL.64 [R1+0x4e0], R4 ;  /* 0x0004e00401007387 */ /* 0x000fe80000100a00 */
[----:B------:R-:W-:Y:S01]  /*6c50*/  STL.64 [R1+0x1ff8], R14 ;  /* 0x001ff80e01007387 */ /* 0x000fe20000100a00 */
[----:B-1----:R-:W-:-:S03]  /*6c60*/  IADD3 R6, P3, R14, R26, RZ ;  /* 0x0000001a0e067210 */ /* 0x002fc60007f7e0ff */
[----:B------:R1:W-:Y:S01]  /*6c70*/  STL.64 [R1+0x4c8], R10 ;  /* 0x0004c80a01007387 */ /* 0x0003e20000100a00 */
[----:B------:R-:W-:Y:S02]  /*6c80*/  LEA.HI.X.SX32 R7, R12, R27, 0x1, P3 ;  /* 0x0000001b0c077211 */ /* 0x000fe400018f0eff */
[----:B------:R-:W-:Y:S02]  /*6c90*/  MOV R12, c[0x0][0x198] ;  /* 0x00006600000c7a02 */ /* 0x000fe40000000f00 */
[-C--:B-1----:R-:W-:Y:S01]  /*6ca0*/  IADD3 R10, P2, R24, R26.reuse, RZ ;  /* 0x0000001a180a7210 */ /* 0x082fe20007f5e0ff */
[----:B------:R-:W-:Y:S02]  /*6cb0*/  IMAD.MOV.U32 R24, RZ, RZ, c[0x0][0x198] ;  /* 0x00006600ff187624 */ /* 0x000fe400078e00ff */
[----:B------:R-:W-:Y:S01]  /*6cc0*/  IMAD R12, R12, 0xe3, RZ ;  /* 0x000000e30c0c7824 */ /* 0x000fe200078e02ff */
[----:B------:R-:W-:Y:S01]  /*6cd0*/  IADD3 R4, P6, R15, R26, RZ ;  /* 0x0000001a0f047210 */ /* 0x000fe20007fde0ff */
[----:B------:R-:W-:Y:S01]  /*6ce0*/  IMAD R24, R24, 0xdf, RZ ;  /* 0x000000df18187824 */ /* 0x000fe200078e02ff */
[----:B------:R-:W-:-:S02]  /*6cf0*/  MOV R17, c[0x0][0x198] ;  /* 0x0000660000117a02 */ /* 0x000fc40000000f00 */
[-C--:B------:R-:W-:Y:S02]  /*6d00*/  LEA.HI.X.SX32 R11, R12, R27.reuse, 0x1, P2 ;  /* 0x0000001b0c0b7211 */ /* 0x080fe400010f0eff */
[----:B------:R-:W-:Y:S01]  /*6d10*/  LEA.HI.X.SX32 R5, R24, R27, 0x1, P6 ;  /* 0x0000001b18057211 */ /* 0x000fe200030f0eff */
[----:B------:R-:W-:Y:S01]  /*6d20*/  IMAD R17, R17, 0x1ce, RZ ;  /* 0x000001ce11117824 */ /* 0x000fe200078e02ff */
[----:B------:R-:W-:Y:S01]  /*6d30*/  MOV R12, c[0x0][0x198] ;  /* 0x00006600000c7a02 */ /* 0x000fe20000000f00 */
[----:B------:R-:W-:Y:S01]  /*6d40*/  STL.64 [R1+0x4b0], R6 ;  /* 0x0004b00601007387 */ /* 0x000fe20000100a00 */
[----:B------:R-:W-:-:S03]  /*6d50*/  MOV R16, c[0x0][0x198] ;  /* 0x0000660000107a02 */ /* 0x000fc60000000f00 */
[----:B------:R1:W-:Y:S01]  /*6d60*/  STL.64 [R1+0x4a8], R4 ;  /* 0x0004a80401007387 */ /* 0x0003e20000100a00 */
[----:B------:R-:W-:Y:S01]  /*6d70*/  IMAD R12, R12, 0xe7, RZ ;  /* 0x000000e70c0c7824 */ /* 0x000fe200078e02ff */
[----:B------:R-:W-:Y:S01]  /*6d80*/  MOV R2, c[0x0][0x198] ;  /* 0x0000660000027a02 */ /* 0x000fe20000000f00 */
[----:B------:R-:W-:Y:S01]  /*6d90*/  IMAD R16, R16, 0x1cc, RZ ;  /* 0x000001cc10107824 */ /* 0x000fe200078e02ff */
[----:B-1----:R-:W-:-:S03]  /*6da0*/  IADD3 R4, P6, R17, R26, RZ ;  /* 0x0000001a11047210 */ /* 0x002fc60007fde0ff */
[----:B------:R-:W-:Y:S01]  /*6db0*/  IMAD R2, R2, 0x1d6, RZ ;  /* 0x000001d602027824 */ /* 0x000fe200078e02ff */
[----:B------:R-:W-:Y:S02]  /*6dc0*/  LEA.HI.X.SX32 R5, R12, R27, 0x1, P6 ;  /* 0x0000001b0c057211 */ /* 0x000fe400030f0eff */
[----:B------:R-:W-:Y:S01]  /*6dd0*/  MOV R12, c[0x0][0x198] ;  /* 0x00006600000c7a02 */ /* 0x000fe20000000f00 */
[----:B------:R-:W-:Y:S01]  /*6de0*/  STL.64 [R1+0x1ff0], R16 ;  /* 0x001ff01001007387 */ /* 0x000fe20000100a00 */
[----:B------:R-:W-:-:S03]  /*6df0*/  IADD3 R6, P3, R16, R26, RZ ;  /* 0x0000001a10067210 */ /* 0x000fc60007f7e0ff */
[----:B------:R1:W-:Y:S01]  /*6e00*/  STL.64 [R1+0x490], R10 ;  /* 0x0004900a01007387 */ /* 0x0003e20000100a00 */
[----:B------:R-:W-:Y:S01]  /*6e10*/  IMAD R12, R12, 0xeb, RZ ;  /* 0x000000eb0c0c7824 */ /* 0x000fe200078e02ff */
[----:B------:R-:W-:Y:S02]  /*6e20*/  LEA.HI.X.SX32 R7, R25, R27, 0x1, P3 ;  /* 0x0000001b19077211 */ /* 0x000fe400018f0eff */
[----:B--2---:R-:W-:Y:S01]  /*6e30*/  STL.64 [R1+0x2010], R2 ;  /* 0x0020100201007387 */ /* 0x004fe20000100a00 */
[----:B-1----:R-:W-:-:S03]  /*6e40*/  IADD3 R10, P2, R2, R26, RZ ;  /* 0x0000001a020a7210 */ /* 0x002fc60007f5e0ff */
[----:B------:R-:W-:Y:S01]  /*6e50*/  STL.64 [R1+0x478], R6 ;  /* 0x0004780601007387 */ /* 0x000fe20000100a00 */
[----:B------:R-:W-:-:S03]  /*6e60*/  LEA.HI.X.SX32 R11, R12, R27, 0x1, P2 ;  /* 0x0000001b0c0b7211 */ /* 0x000fc600010f0eff */
[----:B------:R1:W-:Y:S04]  /*6e70*/  STL.64 [R1+0x470], R4 ;  /* 0x0004700401007387 */ /* 0x0003e80000100a00 */
[----:B-1----:R0:W2:Y:S04]  /*6e80*/  LDL.64 R4, [R1+0x3b0] ;  /* 0x0003b00001047983 */ /* 0x0020a80000100a00 */
[----:B------:R1:W-:Y:S04]  /*6e90*/  STL.64 [R1+0x458], R10 ;  /* 0x0004580a01007387 */ /* 0x0003e80000100a00 */
[----:B-1----:R0:W3:Y:S01]  /*6ea0*/  LDL.64 R10, [R1+0x3a8] ;  /* 0x0003a800010a7983 */ /* 0x0020e20000100a00 */
[----:B------:R-:W-:-:S05]  /*6eb0*/  MOV R20, c[0x0][0x198] ;  /* 0x0000660000147a02 */ /* 0x000fca0000000f00 */
[----:B------:R-:W-:Y:S01]  /*6ec0*/  IMAD R20, R20, 0x1dc, RZ ;  /* 0x000001dc14147824 */ /* 0x000fe200078e02ff */
[----:B------:R-:W-:Y:S01]  /*6ed0*/  MOV R21, c[0x0][0x198] ;  /* 0x0000660000157a02 */ /* 0x000fe20000000f00 */
[----:B------:R-:W-:-:S03]  /*6ee0*/  IMAD.MOV.U32 R19, RZ, RZ, c[0x0][0x198] ;  /* 0x00006600ff137624 */ /* 0x000fc600078e00ff */
[----:B------:R-:W-:Y:S01]  /*6ef0*/  IADD3 R6, P3, R20, R26, RZ ;  /* 0x0000001a14067210 */ /* 0x000fe20007f7e0ff */
[----:B------:R-:W-:-:S03]  /*6f00*/  IMAD R21, R21, 0x1de, RZ ;  /* 0x000001de15157824 */ /* 0x000fc600078e02ff */
[----:B------:R-:W-:Y:S01]  /*6f10*/  LEA.HI.X.SX32 R7, R13, R27, 0x1, P3 ;  /* 0x0000001b0d077211 */ /* 0x000fe200018f0eff */
[----:B------:R-:W-:Y:S01]  /*6f20*/  IMAD R19, R19, 0x1e6, RZ ;  /* 0x000001e613137824 */ /* 0x000fe200078e02ff */
[----:B------:R-:W-:Y:S01]  /*6f30*/  MOV R13, c[0x0][0x198] ;  /* 0x00006600000d7a02 */ /* 0x000fe20000000f00 */
[----:B------:R-:W-:Y:S01]  /*6f40*/  IMAD.MOV.U32 R12, RZ, RZ, c[0x0][0x198] ;  /* 0x00006600ff0c7624 */ /* 0x000fe200078e00ff */
[----:B------:R-:W-:Y:S02]  /*6f50*/  MOV R23, c[0x0][0x198] ;  /* 0x0000660000177a02 */ /* 0x000fe40000000f00 */
[-C--:B------:R-:W-:Y:S01]  /*6f60*/  IADD3 R14, P6, R21, R26.reuse, RZ ;  /* 0x0000001a150e7210 */ /* 0x080fe20007fde0ff */
[----:B------:R-:W-:Y:S01]  /*6f70*/  IMAD R12, R12, 0xef, RZ ;  /* 0x000000ef0c0c7824 */ /* 0x000fe200078e02ff */
[----:B------:R-:W-:Y:S01]  /*6f80*/  IADD3 R2, P2, R19, R26, RZ ;  /* 0x0000001a13027210 */ /* 0x000fe20007f5e0ff */
[----:B------:R-:W-:Y:S01]  /*6f90*/  IMAD R13, R13, 0xf3, RZ ;  /* 0x000000f30d0d7824 */ /* 0x000fe200078e02ff */
[----:B------:R-:W-:Y:S01]  /*6fa0*/  MOV R24, c[0x0][0x198] ;  /* 0x0000660000187a02 */ /* 0x000fe20000000f00 */
[----:B------:R-:W-:Y:S01]  /*6fb0*/  IMAD R23, R23, 0x1ec, RZ ;  /* 0x000001ec17177824 */ /* 0x000fe200078e02ff */
[----:B------:R-:W-:-:S02]  /*6fc0*/  MOV R29, c[0x0][0x198] ;  /* 0x00006600001d7a02 */ /* 0x000fc40000000f00 */
[----:B------:R-:W-:Y:S01]  /*6fd0*/  MOV R25, c[0x0][0x198] ;  /* 0x0000660000197a02 */ /* 0x000fe20000000f00 */
[----:B------:R1:W-:Y:S01]  /*6fe0*/  STL.64 [R1+0x440], R6 ;  /* 0x0004400601007387 */ /* 0x0003e20000100a00 */
[-C--:B------:R-:W-:Y:S01]  /*6ff0*/  LEA.HI.X.SX32 R15, R12, R27.reuse, 0x1, P6 ;  /* 0x0000001b0c0f7211 */ /* 0x080fe200030f0eff */
[----:B------:R-:W-:Y:S01]  /*7000*/  IMAD R24, R24, 0x1ee, RZ ;  /* 0x000001ee18187824 */ /* 0x000fe200078e02ff */
[----:B------:R-:W-:Y:S01]  /*7010*/  LEA.HI.X.SX32 R3, R13, R27, 0x1, P2 ;  /* 0x0000001b0d037211 */ /* 0x000fe200010f0eff */
[----:B------:R-:W-:Y:S01]  /*7020*/  IMAD R29, R29, 0xf6, RZ ;  /* 0x000000f61d1d7824 */ /* 0x000fe200078e02ff */
[----:B------:R-:W-:Y:S01]  /*7030*/  MOV R28, c[0x0][0x198] ;  /* 0x00006600001c7a02 */ /* 0x000fe20000000f00 */
[----:B------:R-:W-:Y:S02]  /*7040*/  IMAD.MOV.U32 R13, RZ, RZ, c[0x0][0x198] ;  /* 0x00006600ff0d7624 */ /* 0x000fe400078e00ff */
[----:B------:R-:W-:Y:S01]  /*7050*/  IMAD R25, R25, 0x1f6, RZ ;  /* 0x000001f619197824 */ /* 0x000fe200078e02ff */
[----:B------:R4:W-:Y:S01]  /*7060*/  STL.64 [R1+0x438], R14 ;  /* 0x0004380e01007387 */ /* 0x0009e20000100a00 */
[----:B-1----:R-:W-:Y:S01]  /*7070*/  IADD3 R6, P3, R23, R26, RZ ;  /* 0x0000001a17067210 */ /* 0x002fe20007f7e0ff */
[----:B------:R-:W-:-:S02]  /*7080*/  IMAD R13, R13, 0xf7, RZ ;  /* 0x000000f70d0d7824 */ /* 0x000fc400078e02ff */
[----:B------:R1:W-:Y:S01]  /*7090*/  STL.64 [R1+0x420], R2 ;  /* 0x0004200201007387 */ /* 0x0003e20000100a00 */
[----:B------:R-:W-:Y:S01]  /*70a0*/  IMAD R28, R28, 0xfb, RZ ;  /* 0x000000fb1c1c7824 */ /* 0x000fe200078e02ff */
[----:B------:R-:W-:Y:S02]  /*70b0*/  LEA.HI.X.SX32 R7, R29, R27, 0x1, P3 ;  /* 0x0000001b1d077211 */ /* 0x000fe400018f0eff */
[----:B------:R-:W-:Y:S02]  /*70c0*/  MOV R12, c[0x0][0x198] ;  /* 0x00006600000c7a02 */ /* 0x000fe40000000f00 */
[----:B------:R-:W-:Y:S02]  /*70d0*/  MOV R29, c[0x0][0x198] ;  /* 0x00006600001d7a02 */ /* 0x000fe40000000f00 */
[----:B----4-:R-:W-:Y:S02]  /*70e0*/  IADD3 R14, P6, R24, R26, RZ ;  /* 0x0000001a180e7210 */ /* 0x010fe40007fde0ff */
[----:B------:R-:W-:-:S02]  /*70f0*/  MOV R0, c[0x0][0x198] ;  /* 0x0000660000007a02 */ /* 0x000fc40000000f00 */
[----:B-1----:R-:W-:Y:S02]  /*7100*/  IADD3 R2, P2, R25, R26, RZ ;  /* 0x0000001a19027210 */ /* 0x002fe40007f5e0ff */
[-C--:B------:R-:W-:Y:S01]  /*7110*/  LEA.HI.X.SX32 R15, R13, R27.reuse, 0x1, P6 ;  /* 0x0000001b0d0f7211 */ /* 0x080fe200030f0eff */
[----:B------:R-:W-:Y:S01]  /*7120*/  IMAD R12, R12, 0x1fc, RZ ;  /* 0x000001fc0c0c7824 */ /* 0x000fe200078e02ff */
[----:B------:R-:W-:Y:S01]  /*7130*/  LEA.HI.X.SX32 R3, R28, R27, 0x1, P2 ;  /* 0x0000001b1c037211 */ /* 0x000fe200010f0eff */
[----:B------:R-:W-:Y:S01]  /*7140*/  IMAD R29, R29, 0x20c, RZ ;  /* 0x0000020c1d1d7824 */ /* 0x000fe200078e02ff */
[----:B------:R-:W-:Y:S01]  /*7150*/  MOV R28, c[0x0][0x198] ;  /* 0x00006600001c7a02 */ /* 0x000fe20000000f00 */
[----:B------:R-:W-:Y:S01]  /*7160*/  IMAD R0, R0, 0x1fe, RZ ;  /* 0x000001fe00007824 */ /* 0x000fe200078e02ff */
[----:B------:R1:W-:Y:S04]  /*7170*/  STL.64 [R1+0x408], R6 ;  /* 0x0004080601007387 */ /* 0x0003e80000100a00 */
[----:B------:R4:W-:Y:S01]  /*7180*/  STL.64 [R1+0x400], R14 ;  /* 0x0004000e01007387 */ /* 0x0009e20000100a00 */
[----:B------:R-:W-:-:S03]  /*7190*/  IMAD R28, R28, 0xff, RZ ;  /* 0x000000ff1c1c7824 */ /* 0x000fc600078e02ff */
[----:B------:R5:W-:Y:S01]  /*71a0*/  STL.64 [R1+0x3e8], R2 ;  /* 0x0003e80201007387 */ /* 0x000be20000100a00 */
[-C--:B-1----:R-:W-:Y:S02]  /*71b0*/  IADD3 R6, P3, R12, R26.reuse, RZ ;  /* 0x0000001a0c067210 */ /* 0x082fe40007f7e0ff */
[-C--:B----4-:R-:W-:Y:S02]  /*71c0*/  IADD3 R14, P6, R0, R26.reuse, RZ ;  /* 0x0000001a000e7210 */ /* 0x090fe40007fde0ff */
[----:B-----5:R-:W-:Y:S02]  /*71d0*/  IADD3 R2, P2, R29, R26, RZ ;  /* 0x0000001a1d027210 */ /* 0x020fe40007f5e0ff */
[----:B------:R-:W-:Y:S02]  /*71e0*/  MOV R29, c[0x0][0x198] ;  /* 0x00006600001d7a02 */ /* 0x000fe40000000f00 */
[-C--:B------:R-:W-:Y:S02]  /*71f0*/  LEA.HI.X.SX32 R7, R9, R27.reuse, 0x1, P3 ;  /* 0x0000001b09077211 */ /* 0x080fe400018f0eff */
[----:B------:R-:W-:Y:S01]  /*7200*/  LEA.HI.X.SX32 R15, R28, R27, 0x1, P6 ;  /* 0x0000001b1c0f7211 */ /* 0x000fe200030f0eff */
[----:B------:R-:W-:Y:S01]  /*7210*/  IMAD R29, R29, 0x216, RZ ;  /* 0x000002161d1d7824 */ /* 0x000fe200078e02ff */
[----:B------:R-:W-:Y:S01]  /*7220*/  MOV R28, c[0x0][0x198] ;  /* 0x00006600001c7a02 */ /* 0x000fe20000000f00 */
[----:B------:R-:W-:Y:S04]  /*7230*/  STL.64 [R1+0x3d8], R6 ;  /* 0x0003d80601007387 */ /* 0x000fe80000100a00 */
[----:B------:R1:W-:Y:S01]  /*7240*/  STL.64 [R1+0x3d0], R14 ;  /* 0x0003d00e01007387 */ /* 0x0003e20000100a00 */
[----:B------:R-:W-:Y:S01]  /*7250*/  IMAD R28, R28, 0x104, RZ ;  /* 0x000001041c1c7824 */ /* 0x000fe200078e02ff */
[----:B------:R-:W-:-:S02]  /*7260*/  MOV R13, c[0x0][0x198] ;  /* 0x00006600000d7a02 */ /* 0x000fc40000000f00 */
[----:B-1----:R-:W-:Y:S01]  /*7270*/  IADD3 R14, P6, R29, R26, RZ ;  /* 0x0000001a1d0e7210 */ /* 0x002fe20007fde0ff */
[----:B------:R-:W-:-:S04]  /*7280*/  IMAD.MOV.U32 R29, RZ, RZ, c[0x0][0x198] ;  /* 0x00006600ff1d7624 */ /* 0x000fc800078e00ff */
[----:B------:R-:W-:Y:S02]  /*7290*/  IMAD R29, R29, 0x21a, RZ ;  /* 0x0000021a1d1d7824 */ /* 0x000fe400078e02ff */
[----:B------:R-:W-:Y:S02]  /*72a0*/  IMAD R13, R13, 0x20e, RZ ;  /* 0x0000020e0d0d7824 */ /* 0x000fe400078e02ff */
[----:B------:R-:W-:Y:S02]  /*72b0*/  IMAD.MOV.U32 R9, RZ, RZ, c[0x0][0x198] ;  /* 0x00006600ff097624 */ /* 0x000fe400078e00ff */
[----:B------:R-:W-:Y:S01]  /*72c0*/  IMAD.MOV.U32 R17, RZ, RZ, c[0x0][0x198] ;  /* 0x00006600ff117624 */ /* 0x000fe200078e00ff */
[----:B------:R-:W-:Y:S01]  /*72d0*/  IADD3 R6, P3, R13, R26, RZ ;  /* 0x0000001a0d067210 */ /* 0x000fe20007f7e0ff */
[----:B------:R-:W-:Y:S01]  /*72e0*/  IMAD R9, R9, 0x103, RZ ;  /* 0x0000010309097824 */ /* 0x000fe200078e02ff */
[----:B------:R-:W-:Y:S01]  /*72f0*/  MOV R13, c[0x0][0x198] ;  /* 0x00006600000d7a02 */ /* 0x000fe20000000f00 */
[----:B------:R-:W-:-:S04]  /*7300*/  IMAD R17, R17, 0x106, RZ ;  /* 0x0000010611117824 */ /* 0x000fc800078e02ff */
[----:B------:R-:W-:Y:S01]  /*7310*/  IMAD R13, R13, 0x218, RZ ;  /* 0x000002180d0d7824 */ /* 0x000fe200078e02ff */
[----:B------:R-:W-:Y:S02]  /*7320*/  LEA.HI.X.SX32 R3, R17, R27, 0x1, P2 ;  /* 0x0000001b11037211 */ /* 0x000fe400010f0eff */
[----:B------:R-:W-:-:S05]  /*7330*/  MOV R17, c[0x0][0x198] ;  /* 0x0000660000117a02 */ /* 0x000fca0000000f00 */
[----:B------:R-:W-:-:S05]  /*7340*/  IMAD R17, R17, 0x10b, RZ ;  /* 0x0000010b11117824 */ /* 0x000fca00078e02ff */
[----:B------:R-:W-:Y:S02]  /*7350*/  LEA.HI.X.SX32 R15, R17, R27, 0x1, P6 ;  /* 0x0000001b110f7211 */ /* 0x000fe400030f0eff */
[----:B------:R-:W-:-:S05]  /*7360*/  MOV R17, c[0x0][0x198] ;  /* 0x0000660000117a02 */ /* 0x000fca0000000f00 */
[----:B------:R-:W-:Y:S01]  /*7370*/  IMAD R17, R17, 0x10d, RZ ;  /* 0x0000010d11117824 */ /* 0x000fe200078e02ff */
[-C--:B--2---:R-:W-:Y:S02]  /*7380*/  LEA.HI.X.SX32 R5, R9, R27.reuse, 0x1, P4 ;  /* 0x0000001b09057211 */ /* 0x084fe400020f0eff */
[----:B------:R-:W-:Y:S02]  /*7390*/  MOV R9, c[0x0][0x198] ;  /* 0x0000660000097a02 */ /* 0x000fe40000000f00 */
[----:B---3--:R-:W-:Y:S02]  /*73a0*/  LEA.HI.X.SX32 R11, R28, R27, 0x1, P1 ;  /* 0x0000001b1c0b7211 */ /* 0x008fe400008f0eff */
[----:B------:R-:W-:Y:S02]  /*73b0*/  IADD3 R10, P1, R29, R26, RZ ;  /* 0x0000001a1d0a7210 */ /* 0x000fe40007f3e0ff */
[----:B------:R-:W-:-:S05]  /*73c0*/  MOV R29, c[0x0][0x198] ;  /* 0x00006600001d7a02 */ /* 0x000fca0000000f00 */
[----:B------:R-:W-:-:S05]  /*73d0*/  IMAD R29, R29, 0x107, RZ ;  /* 0x000001071d1d7824 */ /* 0x000fca00078e02ff */
[-C--:B------:R-:W-:Y:S02]  /*73e0*/  LEA.HI.X.SX32 R7, R29, R27.reuse, 0x1, P3 ;  /* 0x0000001b1d077211 */ /* 0x080fe400018f0eff */
[----:B------:R-:W-:Y:S01]  /*73f0*/  MOV R29, c[0x0][0x198] ;  /* 0x00006600001d7a02 */ /* 0x000fe20000000f00 */
[----:B------:R-:W-:Y:S01]  /*7400*/  IMAD R9, R9, 0x105, RZ ;  /* 0x0000010509097824 */ /* 0x000fe200078e02ff */
[----:B------:R-:W-:Y:S02]  /*7410*/  IADD3 R4, P4, R13, R26, RZ ;  /* 0x0000001a0d047210 */ /* 0x000fe40007f9e0ff */
[----:B------:R-:W-:Y:S01]  /*7420*/  MOV R13, c[0x0][0x198] ;  /* 0x00006600000d7a02 */ /* 0x000fe20000000f00 */
[----:B------:R-:W-:Y:S01]  /*7430*/  IMAD R29, R29, 0x10c, RZ ;  /* 0x0000010c1d1d7824 */ /* 0x000fe200078e02ff */
[----:B------:R-:W-:Y:S01]  /*7440*/  MOV R28, c[0x0][0x198] ;  /* 0x00006600001c7a02 */ /* 0x000fe20000000f00 */
[----:B------:R1:W-:Y:S01]  /*7450*/  STL [R1+0x3b4], R5 ;  /* 0x0003b40501007387 */ /* 0x0003e20000100800 */
[----:B------:R-:W-:Y:S01]  /*7460*/  LEA.HI.X.SX32 R9, R9, R27, 0x1, P5 ;  /* 0x0000001b09097211 */ /* 0x000fe200028f0eff */
[----:B------:R-:W-:-:S02]  /*7470*/  IMAD R13, R13, 0x21c, RZ ;  /* 0x0000021c0d0d7824 */ /* 0x000fc400078e02ff */
[----:B------:R-:W-:Y:S01]  /*7480*/  IMAD R28, R28, 0x21e, RZ ;  /* 0x0000021e1c1c7824 */ /* 0x000fe200078e02ff */
[----:B------:R2:W-:Y:S01]  /*7490*/  STL [R1+0x3ac], R11 ;  /* 0x0003ac0b01007387 */ /* 0x0005e20000100800 */
[-C--:B-1----:R-:W-:Y:S02]  /*74a0*/  LEA.HI.X.SX32 R5, R29, R27.reuse, 0x1, P4 ;  /* 0x0000001b1d057211 */ /* 0x082fe400020f0eff */
[----:B------:R-:W-:Y:S01]  /*74b0*/  MOV R29, c[0x0][0x198] ;  /* 0x00006600001d7a02 */ /* 0x000fe20000000f00 */
[----:B------:R1:W-:Y:S04]  /*74c0*/  STL.64 [R1+0x3a0], R8 ;  /* 0x0003a00801007387 */ /* 0x0003e80000100a00 */
[----:B------:R3:W-:Y:S01]  /*74d0*/  STL.64 [R1+0x398], R2 ;  /* 0x0003980201007387 */ /* 0x0007e20000100a00 */
[----:B------:R-:W-:Y:S01]  /*74e0*/  IMAD R29, R29, 0x10e, RZ ;  /* 0x0000010e1d1d7824 */ /* 0x000fe200078e02ff */
[----:B--2---:R-:W-:-:S02]  /*74f0*/  LEA.HI.X.SX32 R11, R17, R27, 0x1, P1 ;  /* 0x0000001b110b7211 */ /* 0x004fc400008f0eff */
[-C--:B-1----:R-:W-:Y:S02]  /*7500*/  IADD3 R8, P5, R13, R26.reuse, RZ ;  /* 0x0000001a0d087210 */ /* 0x082fe40007fbe0ff */
[----:B------:R-:W-:Y:S02]  /*7510*/  MOV R13, c[0x0][0x198] ;  /* 0x00006600000d7a02 */ /* 0x000fe40000000f00 */
[----:B---3--:R-:W-:Y:S02]  /*7520*/  IADD3 R2, P2, R28, R26, RZ ;  /* 0x0000001a1c027210 */ /* 0x008fe40007f5e0ff */
[----:B------:R-:W-:Y:S01]  /*7530*/  MOV R28, c[0x0][0x198] ;  /* 0x00006600001c7a02 */ /* 0x000fe20000000f00 */
[----:B------:R-:W-:Y:S01]  /*7540*/  IMAD R13, R13, 0x226, RZ ;  /* 0x000002260d0d7824 */ /* 0x000fe200078e02ff */
[----:B------:R-:W-:Y:S01]  /*7550*/  LEA.HI.X.SX32 R9, R29, R27, 0x1, P5 ;  /* 0x0000001b1d097211 */ /* 0x000fe200028f0eff */
[----:B------:R-:W-:Y:S01]  /*7560*/  IMAD.MOV.U32 R29, RZ, RZ, c[0x0][0x198] ;  /* 0x00006600ff1d7624 */ /* 0x000fe200078e00ff */
[----:B------:R-:W-:Y:S01]  /*7570*/  MOV R17, c[0x0][0x198] ;  /* 0x0000660000117a02 */ /* 0x000fe20000000f00 */
[----:B------:R-:W-:Y:S01]  /*7580*/  IMAD R28, R28, 0x228, RZ ;  /* 0x000002281c1c7824 */ /* 0x000fe200078e02ff */
[----:B------:R1:W-:Y:S01]  /*7590*/  STL.64 [R1+0x390], R6 ;  /* 0x0003900601007387 */ /* 0x0003e20000100a00 */
[----:B------:R-:W-:-:S03]  /*75a0*/  IMAD R29, R29, 0x113, RZ ;  /* 0x000001131d1d7824 */ /* 0x000fc600078e02ff */
[----:B------:R2:W-:Y:S01]  /*75b0*/  STL.64 [R1+0x370], R14 ;  /* 0x0003700e01007387 */ /* 0x0005e20000100a00 */
[----:B------:R-:W-:Y:S01]  /*75c0*/  IMAD R17, R17, 0x10f, RZ ;  /* 0x0000010f11117824 */ /* 0x000fe200078e02ff */
[-C--:B-1----:R-:W-:Y:S02]  /*75d0*/  IADD3 R6, P3, R13, R26.reuse, RZ ;  /* 0x0000001a0d067210 */ /* 0x082fe40007f7e0ff */
[----:B------:R-:W-:Y:S02]  /*75e0*/  MOV R13, c[0x0][0x198] ;  /* 0x00006600000d7a02 */ /* 0x000fe40000000f00 */
[----:B--2---:R-:W-:Y:S02]  /*75f0*/  IADD3 R14, P6, R28, R26, RZ ;  /* 0x0000001a1c0e7210 */ /* 0x004fe40007fde0ff */
[----:B------:R-:W-:Y:S02]  /*7600*/  MOV R28, c[0x0][0x198] ;  /* 0x00006600001c7a02 */ /* 0x000fe40000000f00 */
[-C--:B------:R-:W-:Y:S01]  /*7610*/  LEA.HI.X.SX32 R7, R29, R27.reuse, 0x1, P3 ;  /* 0x0000001b1d077211 */ /* 0x080fe200018f0eff */
[----:B------:R-:W-:Y:S01]  /*7620*/  IMAD R13, R13, 0x22a, RZ ;  /* 0x0000022a0d0d7824 */ /* 0x000fe200078e02ff */
[----:B------:R-:W-:Y:S01]  /*7630*/  MOV R29, c[0x0][0x198] ;  /* 0x00006600001d7a02 */ /* 0x000fe20000000f00 */
[----:B------:R-:W-:Y:S01]  /*7640*/  IMAD R28, R28, 0x22c, RZ ;  /* 0x0000022c1c1c7824 */ /* 0x000fe200078e02ff */
[----:B------:R-:W-:-:S02]  /*7650*/  LEA.HI.X.SX32 R3, R17, R27, 0x1, P2 ;  /* 0x0000001b11037211 */ /* 0x000fc400010f0eff */
[----:B------:R-:W-:Y:S01]  /*7660*/  MOV R17, c[0x0][0x198] ;  /* 0x0000660000117a02 */ /* 0x000fe20000000f00 */
[----:B------:R1:W-:Y:S01]  /*7670*/  STL.64 [R1+0x368], R4 ;  /* 0x0003680401007387 */ /* 0x0003e20000100a00 */
[----:B------:R-:W-:-:S03]  /*7680*/  IMAD R29, R29, 0x115, RZ ;  /* 0x000001151d1d7824 */ /* 0x000fc600078e02ff */
[----:B------:R2:W-:Y:S01]  /*7690*/  STL.64 [R1+0xbc8], R10 ;  /* 0x000bc80a01007387 */ /* 0x0005e20000100a00 */
[----:B------:R-:W-:Y:S01]  /*76a0*/  IMAD R17, R17, 0x114, RZ ;  /* 0x0000011411117824 */ /* 0x000fe200078e02ff */
[-C--:B-1----:R-:W-:Y:S01]  /*76b0*/  IADD3 R4, P4, R13, R26.reuse, RZ ;  /* 0x0000001a0d047210 */ /* 0x082fe20007f9e0ff */
[----:B------:R-:W-:Y:S01]  /*76c0*/  IMAD.MOV.U32 R13, RZ, RZ, c[0x0][0x198] ;  /* 0x00006600ff0d7624 */ /* 0x000fe200078e00ff */
[----:B--2---:R-:W-:Y:S02]  /*76d0*/  IADD3 R10, P1, R28, R26, RZ ;  /* 0x0000001a1c0a7210 */ /* 0x004fe40007f3e0ff */
[----:B------:R-:W-:Y:S01]  /*76e0*/  MOV R28, c[0x0][0x198] ;  /* 0x00006600001c7a02 */ /* 0x000fe20000000f00 */
[----:B------:R-:W-:Y:S01]  /*76f0*/  IMAD R13, R13, 0x22e, RZ ;  /* 0x0000022e0d0d7824 */ /* 0x000fe200078e02ff */
[-C--:B------:R-:W-:Y:S02]  /*7700*/  LEA.HI.X.SX32 R5, R29, R27.reuse, 0x1, P4 ;  /* 0x0000001b1d057211 */ /* 0x080fe400020f0eff */
        /* <DEDUP_REMOVED lines=10> */
[----:B--2---:R-:W-:Y:S01]  /*77b0*/  IADD3 R2, P2, R28, R26, RZ ;  /* 0x0000001a1c027210 */ /* 0x004fe20007f5e0ff */
[----:B------:R-:W-:Y:S01]  /*77c0*/  IMAD.MOV.U32 R28, RZ, RZ, c[0x0][0x198] ;  /* 0x00006600ff1c7624 */ /* 0x000fe200078e00ff */
[-C--:B------:R-:W-:Y:S01]  /*77d0*/  LEA.HI.X.SX32 R9, R29, R27.reuse, 0x1, P5 ;  /* 0x0000001b1d097211 */ /* 0x080fe200028f0eff */
[----:B------:R-:W-:Y:S01]  /*77e0*/  IMAD R13, R13, 0x238, RZ ;  /* 0x000002380d0d7824 */ /* 0x000fe200078e02ff */
[----:B------:R-:W-:Y:S01]  /*77f0*/  LEA.HI.X.SX32 R11, R17, R27, 0x1, P1 ;  /* 0x0000001b110b7211 */ /* 0x000fe200008f0eff */
[----:B------:R-:W-:Y:S01]  /*7800*/  IMAD R28, R28, 0x23a, RZ ;  /* 0x0000023a1c1c7824 */ /* 0x000fe200078e02ff */
[----:B------:R-:W-:-:S02]  /*7810*/  MOV R29, c[0x0][0x198] ;  /* 0x00006600001d7a02 */ /* 0x000fc40000000f00 */
[----:B------:R-:W-:Y:S01]  /*7820*/  MOV R17, c[0x0][0x198] ;  /* 0x0000660000117a02 */ /* 0x000fe20000000f00 */
[----:B------:R1:W-:Y:S02]  /*7830*/  STL.64 [R1+0x348], R6 ;  /* 0x0003480601007387 */ /* 0x0003e40000100a00 */
[----:B------:R-:W-:Y:S02]  /*7840*/  IMAD R29, R29, 0x11c, RZ ;  /* 0x0000011c1d1d7824 */ /* 0x000fe400078e02ff */
[----:B------:R2:W-:Y:S01]  /*7850*/  STL.64 [R1+0xbe0], R14 ;  /* 0x000be00e01007387 */ /* 0x0005e20000100a00 */
[----:B------:R-:W-:Y:S01]  /*7860*/  IMAD R17, R17, 0x11b, RZ ;  /* 0x0000011b11117824 */ /* 0x000fe200078e02ff */
[-C--:B-1----:R-:W-:Y:S02]  /*7870*/  IADD3 R6, P3, R13, R26.reuse, RZ ;  /* 0x0000001a0d067210 */ /* 0x082fe40007f7e0ff */
[----:B------:R-:W-:Y:S02]  /*7880*/  MOV R13, c[0x0][0x198] ;  /* 0x00006600000d7a02 */ /* 0x000fe40000000f00 */
[----:B--2---:R-:W-:-:S02]  /*7890*/  IADD3 R14, P6, R28, R26, RZ ;  /* 0x0000001a1c0e7210 */ /* 0x004fc40007fde0ff */
[----:B------:R-:W-:Y:S01]  /*78a0*/  MOV R28, c[0x0][0x198] ;  /* 0x00006600001c7a02 */ /* 0x000fe20000000f00 */
[----:B------:R-:W-:Y:S01]  /*78b0*/  IMAD R13, R13, 0x23c, RZ ;  /* 0x0000023c0d0d7824 */ /* 0x000fe200078e02ff */
[-C--:B------:R-:W-:Y:S02]  /*78c0*/  LEA.HI.X.SX32 R7, R29, R27.reuse, 0x1, P3 ;  /* 0x0000001b1d077211 */ /* 0x080fe400018f0eff */
[----:B------:R-:W-:Y:S01]  /*78d0*/  LEA.HI.X.SX32 R3, R17, R27, 0x1, P2 ;  /* 0x0000001b11037211 */ /* 0x000fe200010f0eff */
[----:B------:R-:W-:Y:S01]  /*78e0*/  IMAD R28, R28, 0x23e, RZ ;  /* 0x0000023e1c1c7824 */ /* 0x000fe200078e02ff */
[----:B------:R-:W-:Y:S02]  /*78f0*/  MOV R29, c[0x0][0x198] ;  /* 0x00006600001d7a02 */ /* 0x000fe40000000f00 */
[----:B------:R-:W-:Y:S01]  /*7900*/  MOV R17, c[0x0][0x198] ;  /* 0x0000660000117a02 */ /* 0x000fe20000000f00 */
[----:B------:R1:W-:Y:S02]  /*7910*/  STL.64 [R1+0xcd0], R4 ;  /* 0x000cd00401007387 */ /* 0x0003e40000100a00 */
[----:B------:R-:W-:-:S02]  /*7920*/  IMAD R29, R29, 0x11e, RZ ;  /* 0x0000011e1d1d7824 */ /* 0x000fc400078e02ff */
[----:B------:R2:W-:Y:S01]  /*7930*/  STL.64 [R1+0xcd8], R10 ;  /* 0x000cd80a01007387 */ /* 0x0005e20000100a00 */
[----:B------:R-:W-:Y:S01]  /*7940*/  IMAD R17, R17, 0x11d, RZ ;  /* 0x0000011d11117824 */ /* 0x000fe200078e02ff */
[-C--:B-1----:R-:W-:Y:S02]  /*7950*/  IADD3 R4, P4, R13, R26.reuse, RZ ;  /* 0x0000001a0d047210 */ /* 0x082fe40007f9e0ff */
[----:B------:R-:W-:Y:S02]  /*7960*/  MOV R13, c[0x0][0x198] ;  /* 0x00006600000d7a02 */ /* 0x000fe40000000f00 */
[----:B--2---:R-:W-:Y:S02]  /*7970*/  IADD3 R10, P1, R28, R26, RZ ;  /* 0x0000001a1c0a7210 */ /* 0x004fe40007f3e0ff */
[----:B------:R-:W-:Y:S01]  /*7980*/  MOV R28, c[0x0][0x198] ;  /* 0x00006600001c7a02 */ /* 0x000fe20000000f00 */
[----:B------:R-:W-:Y:S01]  /*7990*/  IMAD R13, R13, 0x246, RZ ;  /* 0x000002460d0d7824 */ /* 0x000fe200078e02ff */
[-C--:B------:R-:W-:Y:S01]  /*79a0*/  LEA.HI.X.SX32 R5, R29, R27.reuse, 0x1, P4 ;  /* 0x0000001b1d057211 */ /* 0x080fe200020f0eff */
[----:B------:R-:W-:Y:S01]  /*79b0*/  IMAD.MOV.U32 R29, RZ, RZ, c[0x0][0x198] ;  /* 0x00006600ff1d7624 */ /* 0x000fe200078e00ff */
[----:B------:R-:W-:Y:S01]  /*79c0*/  LEA.HI.X.SX32 R15, R17, R27, 0x1, P6 ;  /* 0x0000001b110f7211 */ /* 0x000fe200030f0eff */
[----:B------:R-:W-:Y:S01]  /*79d0*/  IMAD R28, R28, 0x248, RZ ;  /* 0x000002481c1c7824 */ /* 0x000fe200078e02ff */
[----:B------:R-:W-:Y:S01]  /*79e0*/  MOV R17, c[0x0][0x198] ;  /* 0x0000660000117a02 */ /* 0x000fe20000000f00 */
        /* <DEDUP_REMOVED lines=441> */
[----:B------:R-:W-:Y:S02]  /*9580*/  MOV R28, c[0x0][0x198] ;  /* 0x00006600001c7a02 */ /* 0x000fe40000000f00 */
[-C--:B------:R-:W-:Y:S01]  /*9590*/  LEA.HI.X.SX32 R7, R29, R27.reuse, 0x1, P3 ;  /* 0x0000001b1d077211 */ /* 0x080fe200018f0eff */
[----:B------:R-:W-:Y:S01]  /*95a0*/  IMAD R13, R13, 0x30e, RZ ;  /* 0x0000030e0d0d7824 */ /* 0x000fe200078e02ff */
        /* <DEDUP_REMOVED lines=9> */
[----:B--2---:R-:W-:Y:S01]  /*9640*/  IADD3 R10, P1, R28, R26, RZ ;  /* 0x0000001a1c0a7210 */ /* 0x004fe20007f3e0ff */
[----:B------:R-:W-:Y:S01]  /*9650*/  IMAD.MOV.U32 R28, RZ, RZ, c[0x0][0x198] ;  /* 0x00006600ff1c7624 */ /* 0x000fe200078e00ff */
[-C--:B------:R-:W-:Y:S01]  /*9660*/  LEA.HI.X.SX32 R5, R29, R27.reuse, 0x1, P4 ;  /* 0x0000001b1d057211 */ /* 0x080fe200020f0eff */
[----:B------:R-:W-:Y:S01]  /*9670*/  STL.64 [R1+0xb48], R8 ;  /* 0x000b480801007387 */ /* 0x000fe20000100a00 */
[----:B------:R-:W-:Y:S01]  /*9680*/  LEA.HI.X.SX32 R15, R17, R27, 0x1, P6 ;  /* 0x0000001b110f7211 */ /* 0x000fe200030f0eff */
[----:B------:R-:W-:Y:S01]  /*9690*/  IMAD R28, R28, 0x31a, RZ ;  /* 0x0000031a1c1c7824 */ /* 0x000fe200078e02ff */
[----:B------:R-:W-:Y:S01]  /*96a0*/  MOV R13, c[0x0][0x198] ;  /* 0x00006600000d7a02 */ /* 0x000fe20000000f00 */
[----:B------:R1:W-:Y:S01]  /*96b0*/  STL.64 [R1+0xc50], R2 ;  /* 0x000c500201007387 */ /* 0x0003e20000100a00 */
[----:B------:R-:W-:-:S03]  /*96c0*/  MOV R29, c[0x0][0x198] ;  /* 0x00006600001d7a02 */ /* 0x000fc60000000f00 */
[----:B------:R-:W-:Y:S01]  /*96d0*/  STL.64 [R1+0xd50], R6 ;  /* 0x000d500601007387 */ /* 0x000fe20000100a00 */
[----:B------:R-:W-:-:S03]  /*96e0*/  IMAD R13, R13, 0x318, RZ ;  /* 0x000003180d0d7824 */ /* 0x000fc600078e02ff */
[----:B------:R-:W-:Y:S01]  /*96f0*/  STL.64 [R1+0xf20], R4 ;  /* 0x000f200401007387 */ /* 0x000fe20000100a00 */
[----:B-1----:R-:W-:-:S03]  /*9700*/  IADD3 R2, P2, R28, R26, RZ ;  /* 0x0000001a1c027210 */ /* 0x002fc60007f5e0ff */
[----:B------:R1:W-:Y:S01]  /*9710*/  STL.64 [R1+0xe58], R14 ;  /* 0x000e580e01007387 */ /* 0x0003e20000100a00 */
[----:B------:R-:W-:Y:S01]  /*9720*/  MOV R28, c[0x0][0x198] ;  /* 0x00006600001c7a02 */ /* 0x000fe20000000f00 */
[----:B------:R-:W-:Y:S01]  /*9730*/  IMAD R29, R29, 0x18c, RZ ;  /* 0x0000018c1d1d7824 */ /* 0x000fe200078e02ff */
[----:B------:R-:W-:-:S03]  /*9740*/  IADD3 R8, P5, R13, R26, RZ ;  /* 0x0000001a0d087210 */ /* 0x000fc60007fbe0ff */
[----:B------:R-:W-:Y:S01]  /*9750*/  IMAD R28, R28, 0x31e, RZ ;  /* 0x0000031e1c1c7824 */ /* 0x000fe200078e02ff */
[----:B-1----:R-:W-:-:S05]  /*9760*/  MOV R15, c[0x0][0x198] ;  /* 0x00006600000f7a02 */ /* 0x002fca0000000f00 */
[----:B------:R-:W-:Y:S01]  /*9770*/  IMAD R15, R15, 0x18b, RZ ;  /* 0x0000018b0f0f7824 */ /* 0x000fe200078e02ff */
[-C--:B------:R-:W-:Y:S02]  /*9780*/  LEA.HI.X.SX32 R9, R29, R27.reuse, 0x1, P5 ;  /* 0x0000001b1d097211 */ /* 0x080fe400028f0eff */
[----:B------:R-:W-:Y:S02]  /*9790*/  IADD3 R16, P6, R28, R26, RZ ;  /* 0x0000001a1c107210 */ /* 0x000fe40007fde0ff */
[----:B------:R-:W-:Y:S02]  /*97a0*/  LEA.HI.X.SX32 R11, R15, R27, 0x1, P1 ;  /* 0x0000001b0f0b7211 */ /* 0x000fe400008f0eff */
[----:B------:R-:W-:Y:S01]  /*97b0*/  MOV R28, c[0x0][0x198] ;  /* 0x00006600001c7a02 */ /* 0x000fe20000000f00 */
[----:B------:R-:W-:Y:S01]  /*97c0*/  STL.64 [R1+0xc58], R8 ;  /* 0x000c580801007387 */ /* 0x000fe20000100a00 */
[----:B------:R-:W-:-:S03]  /*97d0*/  MOV R13, c[0x0][0x198] ;  /* 0x00006600000d7a02 */ /* 0x000fc60000000f00 */
[----:B------:R1:W-:Y:S01]  /*97e0*/  STL.64 [R1+0xb50], R10 ;  /* 0x000b500a01007387 */ /* 0x0003e20000100a00 */
[----:B------:R-:W-:Y:S02]  /*97f0*/  IMAD R28, R28, 0x328, RZ ;  /* 0x000003281c1c7824 */ /* 0x000fe400078e02ff */
[----:B------:R-:W-:-:S03]  /*9800*/  IMAD R13, R13, 0x31c, RZ ;  /* 0x0000031c0d0d7824 */ /* 0x000fc600078e02ff */
[----:B------:R-:W-:Y:S02]  /*9810*/  IADD3 R14, P1, R28, R26, RZ ;  /* 0x0000001a1c0e7210 */ /* 0x000fe40007f3e0ff */
[----:B-1----:R-:W-:Y:S02]  /*9820*/  MOV R11, c[0x0][0x198] ;  /* 0x00006600000b7a02 */ /* 0x002fe40000000f00 */
[----:B------:R-:W-:-:S03]  /*9830*/  MOV R28, c[0x0][0x198] ;  /* 0x00006600001c7a02 */ /* 0x000fc60000000f00 */
[----:B------:R-:W-:Y:S01]  /*9840*/  IMAD R11, R11, 0x18d, RZ ;  /* 0x0000018d0b0b7824 */ /* 0x000fe200078e02ff */
[----:B------:R-:W-:Y:S01]  /*9850*/  IADD3 R6, P3, R13, R26, RZ ;  /* 0x0000001a0d067210 */ /* 0x000fe20007f7e0ff */
[----:B------:R-:W-:Y:S01]  /*9860*/  IMAD R28, R28, 0x32c, RZ ;  /* 0x0000032c1c1c7824 */ /* 0x000fe200078e02ff */
[----:B------:R-:W-:Y:S02]  /*9870*/  MOV R13, c[0x0][0x198] ;  /* 0x00006600000d7a02 */ /* 0x000fe40000000f00 */
[----:B------:R-:W-:Y:S02]  /*9880*/  LEA.HI.X.SX32 R3, R11, R27, 0x1, P2 ;  /* 0x0000001b0b037211 */ /* 0x000fe400010f0eff */
[----:B------:R-:W-:Y:S01]  /*9890*/  MOV R29, c[0x0][0x198] ;  /* 0x00006600001d7a02 */ /* 0x000fe20000000f00 */
[----:B------:R-:W-:Y:S02]  /*98a0*/  IMAD R13, R13, 0x326, RZ ;  /* 0x000003260d0d7824 */ /* 0x000fe400078e02ff */
[----:B------:R1:W-:Y:S01]  /*98b0*/  STL.64 [R1+0xd58], R2 ;  /* 0x000d580201007387 */ /* 0x0003e20000100a00 */
[----:B------:R-:W-:-:S02]  /*98c0*/  IMAD.MOV.U32 R11, RZ, RZ, c[0x0][0x198] ;  /* 0x00006600ff0b7624 */ /* 0x000fc400078e00ff */
[----:B------:R-:W-:Y:S01]  /*98d0*/  IMAD R29, R29, 0x18e, RZ ;  /* 0x0000018e1d1d7824 */ /* 0x000fe200078e02ff */
[-C--:B------:R-:W-:Y:S01]  /*98e0*/  IADD3 R4, P4, R13, R26.reuse, RZ ;  /* 0x0000001a0d047210 */ /* 0x080fe20007f9e0ff */
[----:B------:R-:W-:Y:S01]  /*98f0*/  IMAD R11, R11, 0x193, RZ ;  /* 0x000001930b0b7824 */ /* 0x000fe200078e02ff */
[----:B-1----:R-:W-:Y:S02]  /*9900*/  IADD3 R2, P2, R28, R26, RZ ;  /* 0x0000001a1c027210 */ /* 0x002fe40007f5e0ff */
[----:B------:R-:W-:Y:S02]  /*9910*/  MOV R28, c[0x0][0x198] ;  /* 0x00006600001c7a02 */ /* 0x000fe40000000f00 */
[----:B------:R-:W-:-:S03]  /*9920*/  LEA.HI.X.SX32 R7, R29, R27, 0x1, P3 ;  /* 0x0000001b1d077211 */ /* 0x000fc600018f0eff */
[----:B------:R-:W-:Y:S01]  /*9930*/  IMAD R28, R28, 0x18f, RZ ;  /* 0x0000018f1c1c7824 */ /* 0x000fe200078e02ff */
[-C--:B------:R-:W-:Y:S01]  /*9940*/  LEA.HI.X.SX32 R5, R11, R27.reuse, 0x1, P4 ;  /* 0x0000001b0b057211 */ /* 0x080fe200020f0eff */
[----:B------:R-:W-:Y:S03]  /*9950*/  STL.64 [R1+0xe60], R6 ;  /* 0x000e600601007387 */ /* 0x000fe60000100a00 */
[----:B------:R-:W-:Y:S01]  /*9960*/  LEA.HI.X.SX32 R17, R28, R27, 0x1, P6 ;  /* 0x0000001b1c117211 */ /* 0x000fe200030f0eff */
[----:B------:R-:W-:Y:S04]  /*9970*/  STL.64 [R1+0xb58], R4 ;  /* 0x000b580401007387 */ /* 0x000fe80000100a00 */
[----:B------:R1:W-:Y:S01]  /*9980*/  STL.64 [R1+0xf28], R16 ;  /* 0x000f281001007387 */ /* 0x0003e20000100a00 */
[----:B------:R-:W-:Y:S01]  /*9990*/  MOV R13, c[0x0][0x198] ;  /* 0x00006600000d7a02 */ /* 0x000fe20000000f00 */
[----:B------:R-:W-:Y:S01]  /*99a0*/  IMAD.MOV.U32 R10, RZ, RZ, c[0x0][0x198] ;  /* 0x00006600ff0a7624 */ /* 0x000fe200078e00ff */
[----:B-1----:R-:W-:-:S03]  /*99b0*/  MOV R17, c[0x0][0x198] ;  /* 0x0000660000117a02 */ /* 0x002fc60000000f00 */
[----:B------:R-:W-:Y:S02]  /*99c0*/  IMAD R13, R13, 0x32a, RZ ;  /* 0x0000032a0d0d7824 */ /* 0x000fe400078e02ff */
[----:B------:R-:W-:Y:S02]  /*99d0*/  IMAD R17, R17, 0x194, RZ ;  /* 0x0000019411117824 */ /* 0x000fe400078e02ff */
[----:B------:R-:W-:-:S03]  /*99e0*/  IMAD R10, R10, 0x33a, RZ ;  /* 0x0000033a0a0a7824 */ /* 0x000fc600078e02ff */
[----:B------:R-:W-:Y:S02]  /*99f0*/  LEA.HI.X.SX32 R15, R17, R27, 0x1, P1 ;  /* 0x0000001b110f7211 */ /* 0x000fe400008f0eff */
[-C--:B------:R-:W-:Y:S01]  /*9a00*/  IADD3 R8, P5, R13, R26.reuse, RZ ;  /* 0x0000001a0d087210 */ /* 0x080fe20007fbe0ff */
[----:B------:R-:W-:Y:S01]  /*9a10*/  IMAD.MOV.U32 R13, RZ, RZ, c[0x0][0x198] ;  /* 0x00006600ff0d7624 */ /* 0x000fe200078e00ff */
[----:B------:R-:W-:Y:S01]  /*9a20*/  MOV R29, c[0x0][0x198] ;  /* 0x00006600001d7a02 */ /* 0x000fe20000000f00 */
[----:B------:R1:W-:Y:S01]  /*9a30*/  STL.64 [R1+0xc60], R14 ;  /* 0x000c600e01007387 */ /* 0x0003e20000100a00 */
[----:B------:R-:W-:Y:S01]  /*9a40*/  MOV R11, c[0x0][0x198] ;  /* 0x00006600000b7a02 */ /* 0x000fe20000000f00 */
[----:B------:R-:W-:Y:S01]  /*9a50*/  IMAD R13, R13, 0x32e, RZ ;  /* 0x0000032e0d0d7824 */ /* 0x000fe200078e02ff */
[----:B------:R-:W-:Y:S01]  /*9a60*/  MOV R17, c[0x0][0x198] ;  /* 0x0000660000117a02 */ /* 0x000fe20000000f00 */
[----:B------:R-:W-:Y:S01]  /*9a70*/  IMAD R29, R29, 0x336, RZ ;  /* 0x000003361d1d7824 */ /* 0x000fe200078e02ff */
[----:B------:R-:W-:Y:S01]  /*9a80*/  MOV R16, c[0x0][0x198] ;  /* 0x0000660000107a02 */ /* 0x000fe20000000f00 */
[----:B------:R-:W-:Y:S01]  /*9a90*/  IMAD R11, R11, 0x195, RZ ;  /* 0x000001950b0b7824 */ /* 0x000fe200078e02ff */
[-C--:B-1----:R-:W-:Y:S01]  /*9aa0*/  IADD3 R14, P1, R10, R26.reuse, RZ ;  /* 0x0000001a0a0e7210 */ /* 0x082fe20007f3e0ff */
[----:B------:R-:W-:Y:S01]  /*9ab0*/  IMAD.MOV.U32 R10, RZ, RZ, c[0x0][0x198] ;  /* 0x00006600ff0a7624 */ /* 0x000fe200078e00ff */
[----:B------:R-:W-:Y:S01]  /*9ac0*/  IADD3 R6, P3, R13, R26, RZ ;  /* 0x0000001a0d067210 */ /* 0x000fe20007f7e0ff */
[----:B------:R-:W-:-:S02]  /*9ad0*/  IMAD R17, R17, 0x197, RZ ;  /* 0x0000019711117824 */ /* 0x000fc400078e02ff */
[----:B------:R-:W-:Y:S01]  /*9ae0*/  IMAD R10, R10, 0x196, RZ ;  /* 0x000001960a0a7824 */ /* 0x000fe200078e02ff */
[----:B------:R-:W-:Y:S01]  /*9af0*/  IADD3 R28, P6, R29, R26, RZ ;  /* 0x0000001a1d1c7210 */ /* 0x000fe20007fde0ff */
[----:B------:R-:W-:Y:S01]  /*9b00*/  IMAD R16, R16, 0x19b, RZ ;  /* 0x0000019b10107824 */ /* 0x000fe200078e02ff */
[-C--:B------:R-:W-:Y:S02]  /*9b10*/  LEA.HI.X.SX32 R9, R11, R27.reuse, 0x1, P5 ;  /* 0x0000001b0b097211 */ /* 0x080fe400028f0eff */
[-C--:B------:R-:W-:Y:S02]  /*9b20*/  LEA.HI.X.SX32 R3, R10, R27.reuse, 0x1, P2 ;  /* 0x0000001b0a037211 */ /* 0x080fe400010f0eff */
[-C--:B------:R-:W-:Y:S01]  /*9b30*/  LEA.HI.X.SX32 R7, R17, R27.reuse, 0x1, P3 ;  /* 0x0000001b11077211 */ /* 0x080fe200018f0eff */
[----:B------:R-:W-:Y:S01]  /*9b40*/  STL.64 [R1+0xd60], R8 ;  /* 0x000d600801007387 */ /* 0x000fe20000100a00 */
[----:B------:R-:W-:-:S03]  /*9b50*/  LEA.HI.X.SX32 R29, R16, R27, 0x1, P6 ;  /* 0x0000001b101d7211 */ /* 0x000fc600030f0eff */
[----:B------:R1:W-:Y:S04]  /*9b60*/  STL.64 [R1+0xe68], R2 ;  /* 0x000e680201007387 */ /* 0x0003e80000100a00 */
[----:B-1----:R-:W2:Y:S04]  /*9b70*/  LDL.LU.64 R2, [R1+0x2010] ;  /* 0x0020100001027983 */ /* 0x002ea80000300a00 */
[----:B------:R-:W-:Y:S04]  /*9b80*/  STL.64 [R1+0xf30], R6 ;  /* 0x000f300601007387 */ /* 0x000fe80000100a00 */
[----:B------:R1:W-:Y:S04]  /*9b90*/  STL.64 [R1+0xb60], R28 ;  /* 0x000b601c01007387 */ /* 0x0003e80000100a00 */
[----:B-1----:R-:W3:Y:S01]  /*9ba0*/  LDL.LU.64 R28, [R1+0x2008] ;  /* 0x00200800011c7983 */ /* 0x002ee20000300a00 */
[----:B------:R-:W-:-:S05]  /*9bb0*/  MOV R13, c[0x0][0x198] ;  /* 0x00006600000d7a02 */ /* 0x000fca0000000f00 */
[----:B------:R-:W-:Y:S01]  /*9bc0*/  IMAD R13, R13, 0x338, RZ ;  /* 0x000003380d0d7824 */ /* 0x000fe200078e02ff */
[----:B------:R-:W-:Y:S01]  /*9bd0*/  MOV R11, c[0x0][0x198] ;  /* 0x00006600000b7a02 */ /* 0x000fe20000000f00 */
[----:B------:R-:W-:-:S03]  /*9be0*/  IMAD.MOV.U32 R15, RZ, RZ, c[0x0][0x198] ;  /* 0x00006600ff0f7624 */ /* 0x000fc600078e00ff */
[-C--:B------:R-:W-:Y:S01]  /*9bf0*/  IADD3 R4, P4, R13, R26.reuse, RZ ;  /* 0x0000001a0d047210 */ /* 0x080fe20007f9e0ff */
[----:B------:R-:W-:Y:S01]  /*9c00*/  IMAD R15, R15, 0x19d, RZ ;  /* 0x0000019d0f0f7824 */ /* 0x000fe200078e02ff */
[----:B------:R-:W-:Y:S01]  /*9c10*/  MOV R13, c[0x0][0x198] ;  /* 0x00006600000d7a02 */ /* 0x000fe20000000f00 */
[----:B------:R-:W-:Y:S01]  /*9c20*/  IMAD R11, R11, 0x33e, RZ ;  /* 0x0000033e0b0b7824 */ /* 0x000fe200078e02ff */
[----:B------:R-:W-:Y:S02]  /*9c30*/  MOV R17, c[0x0][0x198] ;  /* 0x0000660000117a02 */ /* 0x000fe40000000f00 */
[----:B------:R-:W-:Y:S01]  /*9c40*/  LEA.HI.X.SX32 R15, R15, R27, 0x1, P1 ;  /* 0x0000001b0f0f7211 */ /* 0x000fe200008f0eff */
[----:B------:R-:W-:Y:S01]  /*9c50*/  IMAD R13, R13, 0x33c, RZ ;  /* 0x0000033c0d0d7824 */ /* 0x000fe200078e02ff */
[-C--:B------:R-:W-:Y:S01]  /*9c60*/  IADD3 R10, P2, R11, R26.reuse, RZ ;  /* 0x0000001a0b0a7210 */ /* 0x080fe20007f5e0ff */
[----:B------:R-:W-:Y:S02]  /*9c70*/  IMAD.MOV.U32 R11, RZ, RZ, c[0x0][0x198] ;  /* 0x00006600ff0b7624 */ /* 0x000fe400078e00ff */
[----:B------:R-:W-:Y:S01]  /*9c80*/  IMAD R17, R17, 0x348, RZ ;  /* 0x0000034811117824 */ /* 0x000fe200078e02ff */
[----:B------:R-:W-:Y:S01]  /*9c90*/  IADD3 R8, P5, R13, R26, RZ ;  /* 0x0000001a0d087210 */ /* 0x000fe20007fbe0ff */
[----:B------:R-:W-:Y:S01]  /*9ca0*/  IMAD R11, R11, 0x19f, RZ ;  /* 0x0000019f0b0b7824 */ /* 0x000fe200078e02ff */
[----:B------:R-:W-:-:S02]  /*9cb0*/  MOV R13, c[0x0][0x198] ;  /* 0x00006600000d7a02 */ /* 0x000fc40000000f00 */
[----:B------:R-:W-:Y:S02]  /*9cc0*/  IADD3 R16, P6, R17, R26, RZ ;  /* 0x0000001a11107210 */ /* 0x000fe40007fde0ff */
[----:B------:R-:W-:Y:S01]  /*9cd0*/  LEA.HI.X.SX32 R11, R11, R27, 0x1, P2 ;  /* 0x0000001b0b0b7211 */ /* 0x000fe200010f0eff */
[----:B------:R-:W-:Y:S01]  /*9ce0*/  IMAD R13, R13, 0x346, RZ ;  /* 0x000003460d0d7824 */ /* 0x000fe200078e02ff */
[----:B------:R-:W-:-:S04]  /*9cf0*/  MOV R17, c[0x0][0x198] ;  /* 0x0000660000117a02 */ /* 0x000fc80000000f00 */
[----:B------:R-:W-:Y:S01]  /*9d00*/  IADD3 R6, P3, R13, R26, RZ ;  /* 0x0000001a0d067210 */ /* 0x000fe20007f7e0ff */
[----:B------:R-:W-:Y:S01]  /*9d10*/  IMAD R17, R17, 0x1a4, RZ ;  /* 0x000001a411117824 */ /* 0x000fe200078e02ff */
[----:B------:R-:W-:-:S04]  /*9d20*/  MOV R13, c[0x0][0x198] ;  /* 0x00006600000d7a02 */ /* 0x000fc80000000f00 */
[-C--:B------:R-:W-:Y:S01]  /*9d30*/  LEA.HI.X.SX32 R17, R17, R27.reuse, 0x1, P6 ;  /* 0x0000001b11117211 */ /* 0x080fe200030f0eff */
[----:B------:R-:W-:Y:S01]  /*9d40*/  IMAD R13, R13, 0x34a, RZ ;  /* 0x0000034a0d0d7824 */ /* 0x000fe200078e02ff */
[----:B---3--:R-:W-:Y:S02]  /*9d50*/  LEA.HI.X.SX32 R5, R28, R27, 0x1, P4 ;  /* 0x0000001b1c057211 */ /* 0x008fe400020f0eff */
[----:B------:R-:W-:-:S05]  /*9d60*/  MOV R28, c[0x0][0x198] ;  /* 0x00006600001c7a02 */ /* 0x000fca0000000f00 */
[----:B------:R-:W-:Y:S01]  /*9d70*/  IMAD R28, R28, 0x34c, RZ ;  /* 0x0000034c1c1c7824 */ /* 0x000fe200078e02ff */
[----:B------:R-:W-:Y:S04]  /*9d80*/  STL.64 [R1+0xc68], R4 ;  /* 0x000c680401007387 */ /* 0x000fe80000100a00 */
[----:B------:R1:W-:Y:S01]  /*9d90*/  STL.64 [R1+0xd68], R14 ;  /* 0x000d680e01007387 */ /* 0x0003e20000100a00 */
[----:B------:R-:W-:Y:S02]  /*9da0*/  LEA.HI.X.SX32 R9, R29, R27, 0x1, P5 ;  /* 0x0000001b1d097211 */ /* 0x000fe400028f0eff */
[----:B------:R-:W-:Y:S02]  /*9db0*/  MOV R29, c[0x0][0x198] ;  /* 0x00006600001d7a02 */ /* 0x000fe40000000f00 */
[----:B-1----:R-:W-:-:S02]  /*9dc0*/  IADD3 R14, P1, R28, R26, RZ ;  /* 0x0000001a1c0e7210 */ /* 0x002fc40007f3e0ff */
[----:B------:R-:W-:Y:S01]  /*9dd0*/  MOV R28, c[0x0][0x198] ;  /* 0x00006600001c7a02 */ /* 0x000fe20000000f00 */
[----:B------:R-:W-:Y:S04]  /*9de0*/  STL.64 [R1+0xe70], R8 ;  /* 0x000e700801007387 */ /* 0x000fe80000100a00 */
[----:B------:R-:W-:Y:S01]  /*9df0*/  IMAD R28, R28, 0x356, RZ ;  /* 0x000003561c1c7824 */ /* 0x000fe200078e02ff */
[----:B------:R1:W-:Y:S01]  /*9e00*/  STL.64 [R1+0xf38], R10 ;  /* 0x000f380a01007387 */ /* 0x0003e20000100a00 */
[----:B------:R-:W-:Y:S01]  /*9e10*/  IMAD R29, R29, 0x1a3, RZ ;  /* 0x000001a31d1d7824 */ /* 0x000fe200078e02ff */
[----:B------:R-:W-:-:S04]  /*9e20*/  MOV R15, c[0x0][0x198] ;  /* 0x00006600000f7a02 */ /* 0x000fc80000000f00 */
[----:B------:R-:W-:Y:S02]  /*9e30*/  LEA.HI.X.SX32 R7, R29, R27, 0x1, P3 ;  /* 0x0000001b1d077211 */ /* 0x000fe400018f0eff */
[----:B-1----:R-:W-:Y:S02]  /*9e40*/  IADD3 R10, P2, R28, R26, RZ ;  /* 0x0000001a1c0a7210 */ /* 0x002fe40007f5e0ff */
[----:B------:R-:W-:Y:S02]  /*9e50*/  MOV R28, c[0x0][0x198] ;  /* 0x00006600001c7a02 */ /* 0x000fe40000000f00 */
[----:B------:R-:W-:-:S03]  /*9e60*/  MOV R29, c[0x0][0x198] ;  /* 0x00006600001d7a02 */ /* 0x000fc60000000f00 */
[----:B------:R-:W-:Y:S01]  /*9e70*/  IMAD R28, R28, 0x35a, RZ ;  /* 0x0000035a1c1c7824 */ /* 0x000fe200078e02ff */
[----:B------:R-:W-:Y:S01]  /*9e80*/  STL.64 [R1+0xb68], R6 ;  /* 0x000b680601007387 */ /* 0x000fe20000100a00 */
[----:B------:R-:W-:Y:S01]  /*9e90*/  IMAD R29, R29, 0x1a5, RZ ;  /* 0x000001a51d1d7824 */ /* 0x000fe200078e02ff */
[----:B------:R-:W-:Y:S01]  /*9ea0*/  IADD3 R4, P4, R13, R26, RZ ;  /* 0x0000001a0d047210 */ /* 0x000fe20007f9e0ff */
[----:B------:R-:W-:Y:S01]  /*9eb0*/  IMAD R15, R15, 0x1a6, RZ ;  /* 0x000001a60f0f7824 */ /* 0x000fe200078e02ff */
[----:B------:R1:W-:Y:S02]  /*9ec0*/  STL.64 [R1+0xc70], R16 ;  /* 0x000c701001007387 */ /* 0x0003e40000100a00 */
[-C--:B------:R-:W-:Y:S02]  /*9ed0*/  LEA.HI.X.SX32 R5, R29, R27.reuse, 0x1, P4 ;  /* 0x0000001b1d057211 */ /* 0x080fe400020f0eff */
[----:B------:R-:W-:Y:S02]  /*9ee0*/  LEA.HI.X.SX32 R15, R15, R27, 0x1, P1 ;  /* 0x0000001b0f0f7211 */ /* 0x000fe400008f0eff */
[----:B------:R-:W-:-:S02]  /*9ef0*/  MOV R13, c[0x0][0x198] ;  /* 0x00006600000d7a02 */ /* 0x000fc40000000f00 */
[----:B-1----:R-:W-:Y:S02]  /*9f00*/  IADD3 R16, P6, R28, R26, RZ ;  /* 0x0000001a1c107210 */ /* 0x002fe40007fde0ff */
[----:B------:R-:W-:Y:S01]  /*9f10*/  MOV R28, c[0x0][0x198] ;  /* 0x00006600001c7a02 */ /* 0x000fe20000000f00 */
[----:B------:R-:W-:Y:S04]  /*9f20*/  STL.64 [R1+0xd70], R4 ;  /* 0x000d700401007387 */ /* 0x000fe80000100a00 */
[----:B------:R-:W-:Y:S01]  /*9f30*/  IMAD R28, R28, 0x35e, RZ ;  /* 0x0000035e1c1c7824 */ /* 0x000fe200078e02ff */
[----:B------:R-:W-:Y:S01]  /*9f40*/  MOV R29, c[0x0][0x198] ;  /* 0x00006600001d7a02 */ /* 0x000fe20000000f00 */
[----:B------:R1:W-:Y:S01]  /*9f50*/  STL.64 [R1+0xe78], R14 ;  /* 0x000e780e01007387 */ /* 0x0003e20000100a00 */
[----:B------:R-:W-:-:S03]  /*9f60*/  IMAD R13, R13, 0x34e, RZ ;  /* 0x0000034e0d0d7824 */ /* 0x000fc600078e02ff */
[----:B------:R-:W-:Y:S02]  /*9f70*/  IMAD R29, R29, 0x1a7, RZ ;  /* 0x000001a71d1d7824 */ /* 0x000fe400078e02ff */
[-C--:B------:R-:W-:Y:S02]  /*9f80*/  IADD3 R8, P5, R13, R26.reuse, RZ ;  /* 0x0000001a0d087210 */ /* 0x080fe40007fbe0ff */
[----:B-1----:R-:W-:Y:S01]  /*9f90*/  IADD3 R14, P1, R28, R26, RZ ;  /* 0x0000001a1c0e7210 */ /* 0x002fe20007f3e0ff */
[----:B------:R-:W-:-:S04]  /*9fa0*/  IMAD.MOV.U32 R28, RZ, RZ, c[0x0][0x198] ;  /* 0x00006600ff1c7624 */ /* 0x000fc800078e00ff */
[----:B------:R-:W-:Y:S01]  /*9fb0*/  IMAD R28, R28, 0x1ab, RZ ;  /* 0x000001ab1c1c7824 */ /* 0x000fe200078e02ff */
[----:B------:R-:W-:-:S04]  /*9fc0*/  LEA.HI.X.SX32 R9, R29, R27, 0x1, P5 ;  /* 0x0000001b1d097211 */ /* 0x000fc800028f0eff */
[----:B------:R-:W-:Y:S01]  /*9fd0*/  LEA.HI.X.SX32 R11, R28, R27, 0x1, P2 ;  /* 0x0000001b1c0b7211 */ /* 0x000fe200010f0eff */
[----:B------:R-:W-:Y:S04]  /*9fe0*/  STL.64 [R1+0xf40], R8 ;  /* 0x000f400801007387 */ /* 0x000fe80000100a00 */
[----:B------:R1:W-:Y:S04]  /*9ff0*/  STL.64 [R1+0xb70], R10 ;  /* 0x000b700a01007387 */ /* 0x0003e80000100a00 */
[----:B-1----:R-:W3:Y:S01]  /*a000*/  LDL.LU.64 R10, [R1+0x2000] ;  /* 0x00200000010a7983 */ /* 0x002ee20000300a00 */
[----:B------:R-:W-:-:S05]  /*a010*/  MOV R13, c[0x0][0x198] ;  /* 0x00006600000d7a02 */ /* 0x000fca0000000f00 */
[----:B------:R-:W-:-:S05]  /*a020*/  IMAD R13, R13, 0x358, RZ ;  /* 0x000003580d0d7824 */ /* 0x000fca00078e02ff */
[----:B------:R-:W-:Y:S02]  /*a030*/  IADD3 R6, P3, R13, R26, RZ ;  /* 0x0000001a0d067210 */ /* 0x000fe40007f7e0ff */
[----:B------:R-:W-:-:S05]  /*a040*/  MOV R13, c[0x0][0x198] ;  /* 0x00006600000d7a02 */ /* 0x000fca0000000f00 */
[----:B------:R-:W-:Y:S01]  /*a050*/  IMAD R13, R13, 0x35c, RZ ;  /* 0x0000035c0d0d7824 */ /* 0x000fe200078e02ff */
[----:B------:R-:W-:-:S04]  /*a060*/  MOV R17, c[0x0][0x198] ;  /* 0x0000660000117a02 */ /* 0x000fc80000000f00 */
[-C--:B------:R-:W-:Y:S01]  /*a070*/  IADD3 R4, P4, R13, R26.reuse, RZ ;  /* 0x0000001a0d047210 */ /* 0x080fe20007f9e0ff */
[----:B------:R-:W-:Y:S01]  /*a080*/  IMAD.MOV.U32 R13, RZ, RZ, c[0x0][0x198] ;  /* 0x00006600ff0d7624 */ /* 0x000fe200078e00ff */
[----:B------:R-:W-:Y:S01]  /*a090*/  MOV R15, c[0x0][0x198] ;  /* 0x00006600000f7a02 */ /* 0x000fe20000000f00 */
[----:B------:R-:W-:Y:S02]  /*a0a0*/  IMAD R17, R17, 0x1ad, RZ ;  /* 0x000001ad11117824 */ /* 0x000fe400078e02ff */
[----:B------:R-:W-:Y:S01]  /*a0b0*/  IMAD R13, R13, 0x366, RZ ;  /* 0x000003660d0d7824 */ /* 0x000fe200078e02ff */
[----:B------:R-:W-:Y:S01]  /*a0c0*/  MOV R29, c[0x0][0x198] ;  /* 0x00006600001d7a02 */ /* 0x000fe20000000f00 */
[----:B------:R-:W-:Y:S01]  /*a0d0*/  IMAD R15, R15, 0x1af, RZ ;  /* 0x000001af0f0f7824 */ /* 0x000fe200078e02ff */
[-C--:B------:R-:W-:Y:S02]  /*a0e0*/  LEA.HI.X.SX32 R17, R17, R27.reuse, 0x1, P6 ;  /* 0x0000001b11117211 */ /* 0x080fe400030f0eff */
[----:B------:R-:W-:Y:S01]  /*a0f0*/  IADD3 R8, P5, R13, R26, RZ ;  /* 0x0000001a0d087210 */ /* 0x000fe20007fbe0ff */
[----:B------:R-:W-:Y:S01]  /*a100*/  IMAD R29, R29, 0x368, RZ ;  /* 0x000003681d1d7824 */ /* 0x000fe200078e02ff */
[----:B------:R-:W-:-:S02]  /*a110*/  LEA.HI.X.SX32 R15, R15, R27, 0x1, P1 ;  /* 0x0000001b0f0f7211 */ /* 0x000fc400008f0eff */
[----:B------:R-:W-:Y:S02]  /*a120*/  MOV R13, c[0x0][0x198] ;  /* 0x00006600000d7a02 */ /* 0x000fe40000000f00 */
[----:B------:R-:W-:Y:S02]  /*a130*/  IADD3 R28, P2, R29, R26, RZ ;  /* 0x0000001a1d1c7210 */ /* 0x000fe40007f5e0ff */
[----:B------:R-:W-:Y:S01]  /*a140*/  MOV R29, c[0x0][0x198] ;  /* 0x00006600001d7a02 */ /* 0x000fe20000000f00 */
[----:B------:R-:W-:-:S04]  /*a150*/  IMAD R13, R13, 0x36a, RZ ;  /* 0x0000036a0d0d7824 */ /* 0x000fc800078e02ff */
[----:B------:R-:W-:-:S05]  /*a160*/  IMAD R29, R29, 0x1b4, RZ ;  /* 0x000001b41d1d7824 */ /* 0x000fca00078e02ff */
[-C--:B------:R-:W-:Y:S02]  /*a170*/  LEA.HI.X.SX32 R29, R29, R27.reuse, 0x1, P2 ;  /* 0x0000001b1d1d7211 */ /* 0x080fe400010f0eff */
[-C--:B---3--:R-:W-:Y:S02]  /*a180*/  LEA.HI.X.SX32 R5, R11, R27.reuse, 0x1, P4 ;  /* 0x0000001b0b057211 */ /* 0x088fe400020f0eff */
[----:B------:R-:W-:Y:S02]  /*a190*/  MOV R11, c[0x0][0x198] ;  /* 0x00006600000b7a02 */ /* 0x000fe40000000f00 */
[----:B------:R-:W-:-:S03]  /*a1a0*/  LEA.HI.X.SX32 R7, R10, R27, 0x1, P3 ;  /* 0x0000001b0a077211 */ /* 0x000fc600018f0eff */
[----:B------:R-:W-:Y:S02]  /*a1b0*/  IMAD R11, R11, 0x1b3, RZ ;  /* 0x000001b30b0b7824 */ /* 0x000fe400078e02ff */
[----:B------:R1:W-:Y:S03]  /*a1c0*/  STL.64 [R1+0xc78], R6 ;  /* 0x000c780601007387 */ /* 0x0003e60000100a00 */
[----:B------:R-:W-:Y:S01]  /*a1d0*/  LEA.HI.X.SX32 R9, R11, R27, 0x1, P5 ;  /* 0x0000001b0b097211 */ /* 0x000fe200028f0eff */
[----:B------:R-:W-:Y:S04]  /*a1e0*/  STL.64 [R1+0xd78], R16 ;  /* 0x000d781001007387 */ /* 0x000fe80000100a00 */
[----:B------:R-:W-:Y:S04]  /*a1f0*/  STL.64 [R1+0xe80], R4 ;  /* 0x000e800401007387 */ /* 0x000fe80000100a00 */
[----:B------:R-:W-:Y:S04]  /*a200*/  STL.64 [R1+0xf48], R14 ;  /* 0x000f480e01007387 */ /* 0x000fe80000100a00 */
[----:B------:R3:W-:Y:S01]  /*a210*/  STL.64 [R1+0xb78], R8 ;  /* 0x000b780801007387 */ /* 0x0007e20000100a00 */
[----:B-1----:R-:W-:Y:S01]  /*a220*/  IADD3 R6, P3, R13, R26, RZ ;  /* 0x0000001a0d067210 */ /* 0x002fe20007f7e0ff */
[----:B---3--:R-:W-:-:S04]  /*a230*/  IMAD.MOV.U32 R9, RZ, RZ, c[0x0][0x198] ;  /* 0x00006600ff097624 */ /* 0x008fc800078e00ff */
[----:B------:R-:W-:Y:S01]  /*a240*/  IMAD R9, R9, 0x1b5, RZ ;  /* 0x000001b509097824 */ /* 0x000fe200078e02ff */
[----:B------:R-:W-:Y:S02]  /*a250*/  MOV R10, c[0x0][0x198] ;  /* 0x00006600000a7a02 */ /* 0x000fe40000000f00 */
[----:B------:R-:W-:Y:S02]  /*a260*/  MOV R13, c[0x0][0x198] ;  /* 0x00006600000d7a02 */ /* 0x000fe40000000f00 */
[----:B------:R-:W-:Y:S01]  /*a270*/  LEA.HI.X.SX32 R7, R9, R27, 0x1, P3 ;  /* 0x0000001b09077211 */ /* 0x000fe200018f0eff */
[----:B------:R-:W-:Y:S01]  /*a280*/  STL.64 [R1+0xc80], R28 ;  /* 0x000c801c01007387 */ /* 0x000fe20000100a00 */
[----:B------:R-:W-:Y:S01]  /*a290*/  MOV R17, c[0x0][0x198] ;  /* 0x0000660000117a02 */ /* 0x000fe20000000f00 */
[----:B------:R-:W-:Y:S02]  /*a2a0*/  IMAD R10, R10, 0x36c, RZ ;  /* 0x0000036c0a0a7824 */ /* 0x000fe400078e02ff */
[----:B------:R1:W-:Y:S01]  /*a2b0*/  STL.64 [R1+0xd80], R6 ;  /* 0x000d800601007387 */ /* 0x0003e20000100a00 */
[----:B------:R-:W-:-:S02]  /*a2c0*/  IMAD R13, R13, 0x36e, RZ ;  /* 0x0000036e0d0d7824 */ /* 0x000fc400078e02ff */
[----:B------:R-:W-:Y:S01]  /*a2d0*/  IMAD R17, R17, 0x1b6, RZ ;  /* 0x000001b611117824 */ /* 0x000fe200078e02ff */
[-C--:B------:R-:W-:Y:S02]  /*a2e0*/  IADD3 R16, P6, R10, R26.reuse, RZ ;  /* 0x0000001a0a107210 */ /* 0x080fe40007fde0ff */
[----:B------:R-:W-:Y:S02]  /*a2f0*/  IADD3 R4, P4, R13, R26, RZ ;  /* 0x0000001a0d047210 */ /* 0x000fe40007f9e0ff */
[----:B-1----:R-:W-:-:S05]  /*a300*/  MOV R7, c[0x0][0x198] ;  /* 0x0000660000077a02 */ /* 0x002fca0000000f00 */
[----:B------:R-:W-:Y:S01]  /*a310*/  IMAD R7, R7, 0x1b7, RZ ;  /* 0x000001b707077824 */ /* 0x000fe200078e02ff */
[-C--:B------:R-:W-:Y:S02]  /*a320*/  LEA.HI.X.SX32 R17, R17, R27.reuse, 0x1, P6 ;  /* 0x0000001b11117211 */ /* 0x080fe400030f0eff */
[----:B------:R-:W-:Y:S02]  /*a330*/  MOV R10, c[0x0][0x198] ;  /* 0x00006600000a7a02 */ /* 0x000fe40000000f00 */
[----:B------:R-:W-:Y:S01]  /*a340*/  LEA.HI.X.SX32 R5, R7, R27, 0x1, P4 ;  /* 0x0000001b07057211 */ /* 0x000fe200020f0eff */
[----:B------:R-:W-:Y:S02]  /*a350*/  STL.64 [R1+0xe88], R16 ;  /* 0x000e881001007387 */ /* 0x000fe40000100a00 */
[----:B------:R-:W-:Y:S02]  /*a360*/  IMAD R10, R10, 0x376, RZ ;  /* 0x000003760a0a7824 */ /* 0x000fe400078e02ff */
[----:B------:R1:W-:Y:S03]  /*a370*/  STL.64 [R1+0xf50], R4 ;  /* 0x000f500401007387 */ /* 0x0003e60000100a00 */
[----:B------:R-:W-:-:S02]  /*a380*/  IADD3 R14, P1, R10, R26, RZ ;  /* 0x0000001a0a0e7210 */ /* 0x000fc40007f3e0ff */
[----:B-1----:R-:W-:-:S05]  /*a390*/  MOV R4, c[0x0][0x198] ;  /* 0x0000660000047a02 */ /* 0x002fca0000000f00 */
[----:B------:R-:W-:-:S05]  /*a3a0*/  IMAD R4, R4, 0x1bb, RZ ;  /* 0x000001bb04047824 */ /* 0x000fca00078e02ff */
[----:B------:R-:W-:-:S05]  /*a3b0*/  LEA.HI.X.SX32 R15, R4, R27, 0x1, P1 ;  /* 0x0000001b040f7211 */ /* 0x000fca00008f0eff */
[----:B------:R1:W-:Y:S04]  /*a3c0*/  STL.64 [R1+0xb80], R14 ;  /* 0x000b800e01007387 */ /* 0x0003e80000100a00 */
[----:B-1----:R-:W3:Y:S01]  /*a3d0*/  LDL.LU.64 R14, [R1+0x1ff8] ;  /* 0x001ff800010e7983 */ /* 0x002ee20000300a00 */
[----:B------:R-:W-:-:S04]  /*a3e0*/  IMAD.MOV.U32 R13, RZ, RZ, c[0x0][0x198] ;  /* 0x00006600ff0d7624 */ /* 0x000fc800078e00ff */
[----:B------:R-:W-:Y:S01]  /*a3f0*/  IMAD R13, R13, 0x378, RZ ;  /* 0x000003780d0d7824 */ /* 0x000fe200078e02ff */
[----:B------:R-:W-:-:S04]  /*a400*/  MOV R8, c[0x0][0x198] ;  /* 0x0000660000087a02 */ /* 0x000fc80000000f00 */
[----:B------:R-:W-:Y:S02]  /*a410*/  IADD3 R10, P5, R13, R26, RZ ;  /* 0x0000001a0d0a7210 */ /* 0x000fe40007fbe0ff */
[----:B------:R-:W-:Y:S01]  /*a420*/  MOV R13, c[0x0][0x198] ;  /* 0x00006600000d7a02 */ /* 0x000fe20000000f00 */
[----:B------:R-:W-:-:S04]  /*a430*/  IMAD R8, R8, 0x37a, RZ ;  /* 0x0000037a08087824 */ /* 0x000fc800078e02ff */
[----:B------:R-:W-:Y:S01]  /*a440*/  IMAD R13, R13, 0x37c, RZ ;  /* 0x0000037c0d0d7824 */ /* 0x000fe200078e02ff */
[----:B------:R-:W-:Y:S01]  /*a450*/  IADD3 R28, P2, R8, R26, RZ ;  /* 0x0000001a081c7210 */ /* 0x000fe20007f5e0ff */
[----:B------:R-:W-:-:S03]  /*a460*/  IMAD.MOV.U32 R6, RZ, RZ, c[0x0][0x198] ;  /* 0x00006600ff067624 */ /* 0x000fc600078e00ff */
[----:B------:R-:W-:Y:S02]  /*a470*/  IADD3 R8, P3, R13, R26, RZ ;  /* 0x0000001a0d087210 */ /* 0x000fe40007f7e0ff */
[----:B------:R-:W-:Y:S01]  /*a480*/  MOV R13, c[0x0][0x198] ;  /* 0x00006600000d7a02 */ /* 0x000fe20000000f00 */
[----:B------:R-:W-:Y:S01]  /*a490*/  IMAD R6, R6, 0x37e, RZ ;  /* 0x0000037e06067824 */ /* 0x000fe200078e02ff */
[----:B------:R-:W-:-:S03]  /*a4a0*/  MOV R5, c[0x0][0x198] ;  /* 0x0000660000057a02 */ /* 0x000fc60000000f00 */
[----:B------:R-:W-:Y:S01]  /*a4b0*/  IMAD R13, R13, 0x386, RZ ;  /* 0x000003860d0d7824 */ /* 0x000fe200078e02ff */
[-C--:B------:R-:W-:Y:S01]  /*a4c0*/  IADD3 R16, P6, R6, R26.reuse, RZ ;  /* 0x0000001a06107210 */ /* 0x080fe20007fde0ff */
[----:B------:R-:W-:Y:S01]  /*a4d0*/  IMAD R5, R5, 0x388, RZ ;  /* 0x0000038805057824 */ /* 0x000fe200078e02ff */
[----:B------:R-:W-:Y:S02]  /*a4e0*/  MOV R29, c[0x0][0x198] ;  /* 0x00006600001d7a02 */ /* 0x000fe40000000f00 */
[-C--:B------:R-:W-:Y:S02]  /*a4f0*/  IADD3 R6, P4, R13, R26.reuse, RZ ;  /* 0x0000001a0d067210 */ /* 0x080fe40007f9e0ff */
[----:B------:R-:W-:Y:S02]  /*a500*/  MOV R13, c[0x0][0x198] ;  /* 0x00006600000d7a02 */ /* 0x000fe40000000f00 */
[----:B------:R-:W-:Y:S01]  /*a510*/  MOV R17, c[0x0][0x198] ;  /* 0x0000660000117a02 */ /* 0x000fe20000000f00 */
[----:B------:R-:W-:Y:S01]  /*a520*/  IMAD R29, R29, 0x1bd, RZ ;  /* 0x000001bd1d1d7824 */ /* 0x000fe200078e02ff */
[----:B------:R-:W-:Y:S01]  /*a530*/  IADD3 R4, P1, R5, R26, RZ ;  /* 0x0000001a05047210 */ /* 0x000fe20007f3e0ff */
[----:B------:R-:W-:-:S02]  /*a540*/  IMAD.MOV.U32 R5, RZ, RZ, c[0x0][0x198] ;  /* 0x00006600ff057624 */ /* 0x000fc400078e00ff */
[----:B------:R-:W-:Y:S02]  /*a550*/  IMAD R13, R13, 0x38a, RZ ;  /* 0x0000038a0d0d7824 */ /* 0x000fe400078e02ff */
[----:B------:R-:W-:Y:S01]  /*a560*/  IMAD R17, R17, 0x1bf, RZ ;  /* 0x000001bf11117824 */ /* 0x000fe200078e02ff */
[----:B------:R-:W-:Y:S01]  /*a570*/  LEA.HI.X.SX32 R29, R29, R27, 0x1, P2 ;  /* 0x0000001b1d1d7211 */ /* 0x000fe200010f0eff */
[----:B------:R-:W-:-:S03]  /*a580*/  IMAD R5, R5, 0x1c4, RZ ;  /* 0x000001c405057824 */ /* 0x000fc600078e02ff */
[-C--:B------:R-:W-:Y:S02]  /*a590*/  LEA.HI.X.SX32 R17, R17, R27.reuse, 0x1, P6 ;  /* 0x0000001b11117211 */ /* 0x080fe400030f0eff */
[-C--:B------:R-:W-:Y:S02]  /*a5a0*/  LEA.HI.X.SX32 R5, R5, R27.reuse, 0x1, P1 ;  /* 0x0000001b05057211 */ /* 0x080fe400008f0eff */
[----:B---3--:R-:W-:Y:S02]  /*a5b0*/  LEA.HI.X.SX32 R9, R15, R27, 0x1, P3 ;  /* 0x0000001b0f097211 */ /* 0x008fe400018f0eff */
[----:B------:R-:W-:-:S05]  /*a5c0*/  MOV R15, c[0x0][0x198] ;  /* 0x00006600000f7a02 */ /* 0x000fca0000000f00 */
[----:B------:R-:W-:Y:S01]  /*a5d0*/  IMAD R15, R15, 0x1c3, RZ ;  /* 0x000001c30f0f7824 */ /* 0x000fe200078e02ff */
[----:B------:R-:W-:-:S04]  /*a5e0*/  LEA.HI.X.SX32 R11, R14, R27, 0x1, P5 ;  /* 0x0000001b0e0b7211 */ /* 0x000fc800028f0eff */
[----:B------:R-:W-:Y:S02]  /*a5f0*/  LEA.HI.X.SX32 R7, R15, R27, 0x1, P4 ;  /* 0x0000001b0f077211 */ /* 0x000fe400020f0eff */
[----:B------:R-:W-:Y:S01]  /*a600*/  MOV R15, c[0x0][0x198] ;  /* 0x00006600000f7a02 */ /* 0x000fe20000000f00 */
[----:B------:R1:W-:Y:S04]  /*a610*/  STL.64 [R1+0xc88], R10 ;  /* 0x000c880a01007387 */ /* 0x0003e80000100a00 */
[----:B------:R-:W-:Y:S01]  /*a620*/  IMAD R15, R15, 0x1c5, RZ ;  /* 0x000001c50f0f7824 */ /* 0x000fe200078e02ff */
[----:B------:R3:W-:Y:S01]  /*a630*/  STL.64 [R1+0xd88], R28 ;  /* 0x000d881c01007387 */ /* 0x0007e20000100a00 */
[----:B------:R-:W-:Y:S01]  /*a640*/  IMAD.MOV.U32 R14, RZ, RZ, c[0x0][0x198] ;  /* 0x00006600ff0e7624 */ /* 0x000fe200078e00ff */
[----:B-1----:R-:W-:-:S02]  /*a650*/  IADD3 R10, P5, R13, R26, RZ ;  /* 0x0000001a0d0a7210 */ /* 0x002fc40007fbe0ff */
[----:B------:R1:W-:Y:S01]  /*a660*/  STL.64 [R1+0xe90], R8 ;  /* 0x000e900801007387 */ /* 0x0003e20000100a00 */
[----:B------:R-:W-:Y:S02]  /*a670*/  MOV R13, c[0x0][0x198] ;  /* 0x00006600000d7a02 */ /* 0x000fe40000000f00 */
[----:B------:R-:W-:Y:S01]  /*a680*/  LEA.HI.X.SX32 R11, R15, R27, 0x1, P5 ;  /* 0x0000001b0f0b7211 */ /* 0x000fe200028f0eff */
[----:B------:R-:W-:Y:S01]  /*a690*/  STL.64 [R1+0xf58], R16 ;  /* 0x000f581001007387 */ /* 0x000fe20000100a00 */
[----:B---3--:R-:W-:-:S03]  /*a6a0*/  MOV R29, c[0x0][0x198] ;  /* 0x00006600001d7a02 */ /* 0x008fc60000000f00 */
[----:B------:R-:W-:Y:S01]  /*a6b0*/  STL.64 [R1+0xb88], R6 ;  /* 0x000b880601007387 */ /* 0x000fe20000100a00 */
[----:B------:R-:W-:-:S03]  /*a6c0*/  IMAD R14, R14, 0x38c, RZ ;  /* 0x0000038c0e0e7824 */ /* 0x000fc600078e02ff */
[----:B------:R-:W-:Y:S01]  /*a6d0*/  STL.64 [R1+0xc90], R4 ;  /* 0x000c900401007387 */ /* 0x000fe20000100a00 */
[----:B------:R-:W-:-:S03]  /*a6e0*/  IMAD R13, R13, 0x38e, RZ ;  /* 0x0000038e0d0d7824 */ /* 0x000fc600078e02ff */
[----:B------:R3:W-:Y:S01]  /*a6f0*/  STL.64 [R1+0xd90], R10 ;  /* 0x000d900a01007387 */ /* 0x0007e20000100a00 */
[----:B------:R-:W-:Y:S01]  /*a700*/  IMAD R29, R29, 0x1c6, RZ ;  /* 0x000001c61d1d7824 */ /* 0x000fe200078e02ff */
[-C--:B------:R-:W-:Y:S02]  /*a710*/  IADD3 R28, P2, R14, R26.reuse, RZ ;  /* 0x0000001a0e1c7210 */ /* 0x080fe40007f5e0ff */
[----:B-1----:R-:W-:Y:S02]  /*a720*/  IADD3 R8, P3, R13, R26, RZ ;  /* 0x0000001a0d087210 */ /* 0x002fe40007f7e0ff */
[----:B---3--:R-:W-:-:S05]  /*a730*/  MOV R11, c[0x0][0x198] ;  /* 0x00006600000b7a02 */ /* 0x008fca0000000f00 */
[----:B------:R-:W-:Y:S01]  /*a740*/  IMAD R11, R11, 0x1c7, RZ ;  /* 0x000001c70b0b7824 */ /* 0x000fe200078e02ff */
[----:B------:R-:W-:Y:S01]  /*a750*/  LEA.HI.X.SX32 R29, R29, R27, 0x1, P2 ;  /* 0x0000001b1d1d7211 */ /* 0x000fe200010f0eff */
[----:B------:R-:W-:-:S03]  /*a760*/  IMAD.MOV.U32 R14, RZ, RZ, c[0x0][0x198] ;  /* 0x00006600ff0e7624 */ /* 0x000fc600078e00ff */
[----:B------:R-:W-:Y:S01]  /*a770*/  LEA.HI.X.SX32 R9, R11, R27, 0x1, P3 ;  /* 0x0000001b0b097211 */ /* 0x000fe200018f0eff */
[----:B------:R-:W-:Y:S01]  /*a780*/  STL.64 [R1+0xe98], R28 ;  /* 0x000e981c01007387 */ /* 0x000fe20000100a00 */
[----:B------:R-:W-:-:S03]  /*a790*/  IMAD R14, R14, 0x396, RZ ;  /* 0x000003960e0e7824 */ /* 0x000fc600078e02ff */
[----:B------:R1:W-:Y:S02]  /*a7a0*/  STL.64 [R1+0xf60], R8 ;  /* 0x000f600801007387 */ /* 0x0003e40000100a00 */
[----:B------:R-:W-:Y:S02]  /*a7b0*/  IADD3 R16, P6, R14, R26, RZ ;  /* 0x0000001a0e107210 */ /* 0x000fe40007fde0ff */
[----:B-1----:R-:W-:-:S05]  /*a7c0*/  MOV R8, c[0x0][0x198] ;  /* 0x0000660000087a02 */ /* 0x002fca0000000f00 */
[----:B------:R-:W-:-:S05]  /*a7d0*/  IMAD R8, R8, 0x1cb, RZ ;  /* 0x000001cb08087824 */ /* 0x000fca00078e02ff */
[----:B------:R-:W-:-:S05]  /*a7e0*/  LEA.HI.X.SX32 R17, R8, R27, 0x1, P6 ;  /* 0x0000001b08117211 */ /* 0x000fca00030f0eff */
[----:B------:R1:W-:Y:S04]  /*a7f0*/  STL.64 [R1+0xb90], R16 ;  /* 0x000b901001007387 */ /* 0x0003e80000100a00 */
[----:B-1----:R-:W3:Y:S01]  /*a800*/  LDL.LU.64 R16, [R1+0x1ff0] ;  /* 0x001ff00001107983 */ /* 0x002ee20000300a00 */
[----:B------:R-:W-:-:S05]  /*a810*/  MOV R13, c[0x0][0x198] ;  /* 0x00006600000d7a02 */ /* 0x000fca0000000f00 */
[----:B------:R-:W-:Y:S01]  /*a820*/  IMAD R13, R13, 0x398, RZ ;  /* 0x000003980d0d7824 */ /* 0x000fe200078e02ff */
[----:B------:R-:W-:-:S04]  /*a830*/  MOV R14, c[0x0][0x198] ;  /* 0x00006600000e7a02 */ /* 0x000fc80000000f00 */
[----:B------:R-:W-:Y:S02]  /*a840*/  IADD3 R6, P4, R13, R26, RZ ;  /* 0x0000001a0d067210 */ /* 0x000fe40007f9e0ff */
[----:B------:R-:W-:Y:S01]  /*a850*/  MOV R13, c[0x0][0x198] ;  /* 0x00006600000d7a02 */ /* 0x000fe20000000f00 */
[----:B------:R-:W-:-:S04]  /*a860*/  IMAD R14, R14, 0x39a, RZ ;  /* 0x0000039a0e0e7824 */ /* 0x000fc800078e02ff */
[----:B------:R-:W-:Y:S01]  /*a870*/  IMAD R13, R13, 0x39c, RZ ;  /* 0x0000039c0d0d7824 */ /* 0x000fe200078e02ff */
[-C--:B------:R-:W-:Y:S02]  /*a880*/  IADD3 R4, P1, R14, R26.reuse, RZ ;  /* 0x0000001a0e047210 */ /* 0x080fe40007f3e0ff */
[----:B------:R-:W-:Y:S02]  /*a890*/  MOV R10, c[0x0][0x198] ;  /* 0x00006600000a7a02 */ /* 0x000fe40000000f00 */
[----:B------:R-:W-:Y:S02]  /*a8a0*/  IADD3 R14, P5, R13, R26, RZ ;  /* 0x0000001a0d0e7210 */ /* 0x000fe40007fbe0ff */
[----:B------:R-:W-:Y:S01]  /*a8b0*/  MOV R13, c[0x0][0x198] ;  /* 0x00006600000d7a02 */ /* 0x000fe20000000f00 */
[----:B------:R-:W-:-:S04]  /*a8c0*/  IMAD R10, R10, 0x39e, RZ ;  /* 0x0000039e0a0a7824 */ /* 0x000fc800078e02ff */
[----:B------:R-:W-:Y:S01]  /*a8d0*/  IMAD R13, R13, 0x3a6, RZ ;  /* 0x000003a60d0d7824 */ /* 0x000fe200078e02ff */
[----:B------:R-:W-:-:S04]  /*a8e0*/  IADD3 R28, P2, R10, R26, RZ ;  /* 0x0000001a0a1c7210 */ /* 0x000fc80007f5e0ff */
[----:B------:R-:W-:Y:S02]  /*a8f0*/  IADD3 R10, P3, R13, R26, RZ ;  /* 0x0000001a0d0a7210 */ /* 0x000fe40007f7e0ff */
[----:B------:R-:W-:Y:S02]  /*a900*/  MOV R13, c[0x0][0x198] ;  /* 0x00006600000d7a02 */ /* 0x000fe40000000f00 */
[----:B------:R-:W-:-:S03]  /*a910*/  MOV R5, c[0x0][0x198] ;  /* 0x0000660000057a02 */ /* 0x000fc60000000f00 */
[----:B------:R-:W-:Y:S02]  /*a920*/  IMAD R13, R13, 0x3aa, RZ ;  /* 0x000003aa0d0d7824 */ /* 0x000fe400078e02ff */
[----:B------:R-:W-:Y:S01]  /*a930*/  IMAD R5, R5, 0x1cd, RZ ;  /* 0x000001cd05057824 */ /* 0x000fe200078e02ff */
[----:B------:R-:W-:Y:S01]  /*a940*/  MOV R29, c[0x0][0x198] ;  /* 0x00006600001d7a02 */ /* 0x000fe20000000f00 */
[----:B------:R-:W-:-:S03]  /*a950*/  IMAD.MOV.U32 R9, RZ, RZ, c[0x0][0x198] ;  /* 0x00006600ff097624 */ /* 0x000fc600078e00ff */
[----:B------:R-:W-:Y:S01]  /*a960*/  LEA.HI.X.SX32 R5, R5, R27, 0x1, P1 ;  /* 0x0000001b05057211 */ /* 0x000fe200008f0eff */
[----:B------:R-:W-:Y:S02]  /*a970*/  IMAD R9, R9, 0x3a8, RZ ;  /* 0x000003a809097824 */ /* 0x000fe400078e02ff */
[----:B------:R-:W-:-:S03]  /*a980*/  IMAD R29, R29, 0x1cf, RZ ;  /* 0x000001cf1d1d7824 */ /* 0x000fc600078e02ff */
[----:B------:R-:W-:Y:S02]  /*a990*/  IADD3 R8, P6, R9, R26, RZ ;  /* 0x0000001a09087210 */ /* 0x000fe40007fde0ff */
[----:B------:R-:W-:Y:S02]  /*a9a0*/  LEA.HI.X.SX32 R29, R29, R27, 0x1, P2 ;  /* 0x0000001b1d1d7211 */ /* 0x000fe400010f0eff */
[----:B------:R-:W-:-:S05]  /*a9b0*/  MOV R9, c[0x0][0x198] ;  /* 0x0000660000097a02 */ /* 0x000fca0000000f00 */
[----:B------:R-:W-:-:S05]  /*a9c0*/  IMAD R9, R9, 0x1d4, RZ ;  /* 0x000001d409097824 */ /* 0x000fca00078e02ff */
[-C--:B------:R-:W-:Y:S02]  /*a9d0*/  LEA.HI.X.SX32 R9, R9, R27.reuse, 0x1, P6 ;  /* 0x0000001b09097211 */ /* 0x080fe400030f0eff */
[-C--:B---3--:R-:W-:Y:S02]  /*a9e0*/  LEA.HI.X.SX32 R7, R16, R27.reuse, 0x1, P4 ;  /* 0x0000001b10077211 */ /* 0x088fe400020f0eff */
[----:B------:R-:W-:Y:S02]  /*a9f0*/  LEA.HI.X.SX32 R15, R17, R27, 0x1, P5 ;  /* 0x0000001b110f7211 */ /* 0x000fe400028f0eff */
[----:B------:R-:W-:Y:S01]  /*aa00*/  MOV R17, c[0x0][0x198] ;  /* 0x0000660000117a02 */ /* 0x000fe20000000f00 */
[----:B------:R1:W-:Y:S01]  /*aa10*/  STL.64 [R1+0xc98], R6 ;  /* 0x000c980601007387 */ /* 0x0003e20000100a00 */
[----:B------:R-:W-:-:S03]  /*aa20*/  MOV R16, c[0x0][0x198] ;  /* 0x0000660000107a02 */ /* 0x000fc60000000f00 */
[----:B------:R-:W-:Y:S02]  /*aa30*/  IMAD R17, R17, 0x1d3, RZ ;  /* 0x000001d311117824 */ /* 0x000fe400078e02ff */
[----:B------:R-:W-:Y:S01]  /*aa40*/  IMAD R16, R16, 0x3ac, RZ ;  /* 0x000003ac10107824 */ /* 0x000fe200078e02ff */
[-C--:B-1----:R-:W-:Y:S01]  /*aa50*/  IADD3 R6, P4, R13, R26.reuse, RZ ;  /* 0x0000001a0d067210 */ /* 0x082fe20007f9e0ff */
[----:B------:R-:W-:Y:S01]  /*aa60*/  IMAD.MOV.U32 R13, RZ, RZ, c[0x0][0x198] ;  /* 0x00006600ff0d7624 */ /* 0x000fe200078e00ff */
[----:B------:R-:W-:Y:S01]  /*aa70*/  LEA.HI.X.SX32 R11, R17, R27, 0x1, P3 ;  /* 0x0000001b110b7211 */ /* 0x000fe200018f0eff */
[----:B------:R1:W-:Y:S02]  /*aa80*/  STL.64 [R1+0xd98], R4 ;  /* 0x000d980401007387 */ /* 0x0003e40000100a00 */
[----:B------:R-:W-:Y:S01]  /*aa90*/  IMAD R13, R13, 0x3ae, RZ ;  /* 0x000003ae0d0d7824 */ /* 0x000fe200078e02ff */
[----:B------:R-:W-:Y:S01]  /*aaa0*/  MOV R17, c[0x0][0x198] ;  /* 0x0000660000117a02 */ /* 0x000fe20000000f00 */
[----:B------:R3:W-:Y:S04]  /*aab0*/  STL.64 [R1+0xea0], R14 ;  /* 0x000ea00e01007387 */ /* 0x0007e80000100a00 */
[----:B------:R-:W-:Y:S01]  /*aac0*/  IMAD R17, R17, 0x1d5, RZ ;  /* 0x000001d511117824 */ /* 0x000fe200078e02ff */
[----:B-1----:R-:W-:-:S02]  /*aad0*/  IADD3 R4, P1, R16, R26, RZ ;  /* 0x0000001a10047210 */ /* 0x002fc40007f3e0ff */
[----:B------:R-:W-:Y:S02]  /*aae0*/  MOV R16, c[0x0][0x198] ;  /* 0x0000660000107a02 */ /* 0x000fe40000000f00 */
[-C--:B---3--:R-:W-:Y:S02]  /*aaf0*/  IADD3 R14, P5, R13, R26.reuse, RZ ;  /* 0x0000001a0d0e7210 */ /* 0x088fe40007fbe0ff */
[----:B------:R-:W-:Y:S01]  /*ab00*/  MOV R13, c[0x0][0x198] ;  /* 0x00006600000d7a02 */ /* 0x000fe20000000f00 */
[----:B------:R-:W-:Y:S01]  /*ab10*/  IMAD R16, R16, 0x3b6, RZ ;  /* 0x000003b610107824 */ /* 0x000fe200078e02ff */
[----:B------:R-:W-:Y:S01]  /*ab20*/  LEA.HI.X.SX32 R7, R17, R27, 0x1, P4 ;  /* 0x0000001b11077211 */ /* 0x000fe200020f0eff */
[----:B------:R1:W-:Y:S02]  /*ab30*/  STL.64 [R1+0xf68], R28 ;  /* 0x000f681c01007387 */ /* 0x0003e40000100a00 */
[----:B------:R-:W-:Y:S02]  /*ab40*/  IMAD R13, R13, 0x3b8, RZ ;  /* 0x000003b80d0d7824 */ /* 0x000fe400078e02ff */
[----:B------:R-:W-:Y:S01]  /*ab50*/  IMAD.MOV.U32 R17, RZ, RZ, c[0x0][0x198] ;  /* 0x00006600ff117624 */ /* 0x000fe200078e00ff */
[----:B------:R3:W-:Y:S03]  /*ab60*/  STL.64 [R1+0xb98], R10 ;  /* 0x000b980a01007387 */ /* 0x0007e60000100a00 */
[----:B------:R-:W-:Y:S01]  /*ab70*/  IMAD R17, R17, 0x1d7, RZ ;  /* 0x000001d711117824 */ /* 0x000fe200078e02ff */
[----:B-1----:R-:W-:-:S02]  /*ab80*/  IADD3 R28, P2, R16, R26, RZ ;  /* 0x0000001a101c7210 */ /* 0x002fc40007f5e0ff */
[----:B------:R-:W-:Y:S02]  /*ab90*/  MOV R16, c[0x0][0x198] ;  /* 0x0000660000107a02 */ /* 0x000fe40000000f00 */
[----:B---3--:R-:W-:Y:S01]  /*aba0*/  IADD3 R10, P3, R13, R26, RZ ;  /* 0x0000001a0d0a7210 */ /* 0x008fe20007f7e0ff */
[----:B------:R-:W-:Y:S01]  /*abb0*/  IMAD.MOV.U32 R13, RZ, RZ, c[0x0][0x198] ;  /* 0x00006600ff0d7624 */ /* 0x000fe200078e00ff */
[-C--:B--2---:R-:W-:Y:S01]  /*abc0*/  LEA.HI.X.SX32 R5, R2, R27.reuse, 0x1, P1 ;  /* 0x0000001b02057211 */ /* 0x084fe200008f0eff */
[----:B------:R-:W-:Y:S01]  /*abd0*/  IMAD R16, R16, 0x3ba, RZ ;  /* 0x000003ba10107824 */ /* 0x000fe200078e02ff */
[----:B------:R-:W-:Y:S01]  /*abe0*/  LEA.HI.X.SX32 R15, R17, R27, 0x1, P5 ;  /* 0x0000001b110f7211 */ /* 0x000fe200028f0eff */
[----:B------:R-:W-:Y:S01]  /*abf0*/  IMAD R13, R13, 0x3bc, RZ ;  /* 0x000003bc0d0d7824 */ /* 0x000fe200078e02ff */
[----:B------:R1:W-:Y:S01]  /*ac00*/  STL.64 [R1+0xca0], R8 ;  /* 0x000ca00801007387 */ /* 0x0003e20000100a00 */
[----:B------:R-:W-:-:S03]  /*ac10*/  MOV R2, c[0x0][0x198] ;  /* 0x0000660000027a02 */ /* 0x000fc60000000f00 */
[----:B------:R2:W-:Y:S04]  /*ac20*/  STL.64 [R1+0xda0], R6 ;  /* 0x000da00601007387 */ /* 0x0005e80000100a00 */
[----:B------:R-:W-:Y:S01]  /*ac30*/  STL.64 [R1+0xea8], R4 ;  /* 0x000ea80401007387 */ /* 0x000fe20000100a00 */
[----:B-1----:R-:W-:-:S03]  /*ac40*/  IADD3 R8, P6, R16, R26, RZ ;  /* 0x0000001a10087210 */ /* 0x002fc60007fde0ff */
[----:B------:R1:W-:Y:S01]  /*ac50*/  STL.64 [R1+0xf70], R14 ;  /* 0x000f700e01007387 */ /* 0x0003e20000100a00 */
[----:B------:R-:W-:Y:S02]  /*ac60*/  MOV R16, c[0x0][0x198] ;  /* 0x0000660000107a02 */ /* 0x000fe40000000f00 */
[----:B--2---:R-:W-:Y:S02]  /*ac70*/  IADD3 R6, P4, R13, R26, RZ ;  /* 0x0000001a0d067210 */ /* 0x004fe40007f9e0ff */
[----:B------:R-:W-:Y:S01]  /*ac80*/  MOV R13, c[0x0][0x198] ;  /* 0x00006600000d7a02 */ /* 0x000fe20000000f00 */
[----:B------:R-:W-:Y:S01]  /*ac90*/  IMAD R16, R16, 0x3be, RZ ;  /* 0x000003be10107824 */ /* 0x000fe200078e02ff */
[----:B-1----:R-:W-:-:S03]  /*aca0*/  MOV R14, c[0x0][0x198] ;  /* 0x00006600000e7a02 */ /* 0x002fc60000000f00 */
[----:B------:R-:W-:Y:S02]  /*acb0*/  IMAD R13, R13, 0x3c6, RZ ;  /* 0x000003c60d0d7824 */ /* 0x000fe400078e02ff */
[----:B------:R-:W-:Y:S02]  /*acc0*/  IMAD R2, R2, 0x1dd, RZ ;  /* 0x000001dd02027824 */ /* 0x000fe400078e02ff */
[----:B------:R-:W-:Y:S01]  /*acd0*/  IMAD R14, R14, 0x1db, RZ ;  /* 0x000001db0e0e7824 */ /* 0x000fe200078e02ff */
[----:B------:R-:W-:Y:S01]  /*ace0*/  LEA.HI.X.SX32 R11, R20, R27, 0x1, P3 ;  /* 0x0000001b140b7211 */ /* 0x000fe200018f0eff */
[----:B------:R-:W-:Y:S01]  /*acf0*/  IMAD.MOV.U32 R20, RZ, RZ, c[0x0][0x198] ;  /* 0x00006600ff147624 */ /* 0x000fe200078e00ff */
[-C--:B------:R-:W-:Y:S02]  /*ad00*/  IADD3 R4, P1, R16, R26.reuse, RZ ;  /* 0x0000001a10047210 */ /* 0x080fe40007f3e0ff */
[----:B------:R-:W-:Y:S02]  /*ad10*/  IADD3 R16, P5, R13, R26, RZ ;  /* 0x0000001a0d107210 */ /* 0x000fe40007fbe0ff */
[----:B------:R-:W-:-:S02]  /*ad20*/  MOV R13, c[0x0][0x198] ;  /* 0x00006600000d7a02 */ /* 0x000fc40000000f00 */
[-C--:B------:R-:W-:Y:S02]  /*ad30*/  LEA.HI.X.SX32 R29, R14, R27.reuse, 0x1, P2 ;  /* 0x0000001b0e1d7211 */ /* 0x080fe400010f0eff */
[----:B------:R-:W-:Y:S01]  /*ad40*/  LEA.HI.X.SX32 R9, R2, R27, 0x1, P6 ;  /* 0x0000001b02097211 */ /* 0x000fe200030f0eff */
[----:B------:R-:W-:Y:S01]  /*ad50*/  IMAD R20, R20, 0x3cc, RZ ;  /* 0x000003cc14147824 */ /* 0x000fe200078e02ff */
[----:B------:R-:W-:Y:S01]  /*ad60*/  MOV R2, c[0x0][0x198] ;  /* 0x0000660000027a02 */ /* 0x000fe20000000f00 */
[----:B------:R1:W-:Y:S01]  /*ad70*/  STL.64 [R1+0xca8], R10 ;  /* 0x000ca80a01007387 */ /* 0x0003e20000100a00 */
[----:B------:R-:W-:-:S03]  /*ad80*/  IMAD R13, R13, 0x3ca, RZ ;  /* 0x000003ca0d0d7824 */ /* 0x000fc600078e02ff */
[----:B------:R-:W-:Y:S01]  /*ad90*/  STL.64 [R1+0xba0], R28 ;  /* 0x000ba01c01007387 */ /* 0x000fe20000100a00 */
[----:B------:R-:W-:Y:S01]  /*ada0*/  IMAD R2, R2, 0x1df, RZ ;  /* 0x000001df02027824 */ /* 0x000fe200078e02ff */
[----:B------:R-:W-:Y:S02]  /*adb0*/  MOV R15, c[0x0][0x198] ;  /* 0x00006600000f7a02 */ /* 0x000fe40000000f00 */
[----:B------:R2:W-:Y:S01]  /*adc0*/  STL.64 [R1+0xda8], R8 ;  /* 0x000da80801007387 */ /* 0x0005e20000100a00 */
[----:B------:R-:W-:Y:S02]  /*add0*/  LEA.HI.X.SX32 R7, R21, R27, 0x1, P4 ;  /* 0x0000001b15077211 */ /* 0x000fe400020f0eff */
[----:B------:R-:W-:Y:S02]  /*ade0*/  MOV R21, c[0x0][0x198] ;  /* 0x0000660000157a02 */ /* 0x000fe40000000f00 */
[----:B-1----:R-:W-:Y:S02]  /*adf0*/  IADD3 R10, P3, R13, R26, RZ ;  /* 0x0000001a0d0a7210 */ /* 0x002fe40007f7e0ff */
[----:B------:R-:W-:-:S02]  /*ae00*/  MOV R13, c[0x0][0x198] ;  /* 0x00006600000d7a02 */ /* 0x000fc40000000f00 */
[-C--:B--2---:R-:W-:Y:S01]  /*ae10*/  IADD3 R8, P6, R20, R26.reuse, RZ ;  /* 0x0000001a14087210 */ /* 0x084fe20007fde0ff */
[----:B------:R-:W-:Y:S01]  /*ae20*/  IMAD.MOV.U32 R20, RZ, RZ, c[0x0][0x198] ;  /* 0x00006600ff147624 */ /* 0x000fe200078e00ff */
[----:B------:R-:W-:Y:S01]  /*ae30*/  LEA.HI.X.SX32 R5, R2, R27, 0x1, P1 ;  /* 0x0000001b02057211 */ /* 0x000fe200008f0eff */
[----:B------:R-:W-:Y:S02]  /*ae40*/  IMAD R15, R15, 0x3c8, RZ ;  /* 0x000003c80f0f7824 */ /* 0x000fe400078e02ff */
[----:B------:R-:W-:Y:S01]  /*ae50*/  IMAD R20, R20, 0x3d6, RZ ;  /* 0x000003d614147824 */ /* 0x000fe200078e02ff */
[----:B------:R1:W-:Y:S01]  /*ae60*/  STL.64 [R1+0xeb0], R6 ;  /* 0x000eb00601007387 */ /* 0x0003e20000100a00 */
[----:B------:R-:W-:Y:S02]  /*ae70*/  IMAD R13, R13, 0x3ce, RZ ;  /* 0x000003ce0d0d7824 */ /* 0x000fe400078e02ff */
[----:B------:R-:W-:Y:S01]  /*ae80*/  IMAD R21, R21, 0x1e3, RZ ;  /* 0x000001e315157824 */ /* 0x000fe200078e02ff */
[----:B------:R2:W-:Y:S01]  /*ae90*/  STL.64 [R1+0xf78], R4 ;  /* 0x000f780401007387 */ /* 0x0005e20000100a00 */
[----:B------:R-:W-:-:S03]  /*aea0*/  IADD3 R14, P2, R15, R26, RZ ;  /* 0x0000001a0f0e7210 */ /* 0x000fc60007f5e0ff */
[----:B------:R-:W-:Y:S02]  /*aeb0*/  LEA.HI.X.SX32 R17, R21, R27, 0x1, P5 ;  /* 0x0000001b15117211 */ /* 0x000fe400028f0eff */
[----:B------:R-:W-:Y:S02]  /*aec0*/  MOV R21, c[0x0][0x198] ;  /* 0x0000660000157a02 */ /* 0x000fe40000000f00 */
[-C--:B-1----:R-:W-:Y:S02]  /*aed0*/  IADD3 R6, P4, R13, R26.reuse, RZ ;  /* 0x0000001a0d067210 */ /* 0x082fe40007f9e0ff */
[----:B--2---:R-:W-:Y:S02]  /*aee0*/  IADD3 R4, P1, R20, R26, RZ ;  /* 0x0000001a14047210 */ /* 0x004fe40007f3e0ff */
[----:B------:R-:W-:Y:S02]  /*aef0*/  MOV R20, c[0x0][0x198] ;  /* 0x0000660000147a02 */ /* 0x000fe40000000f00 */
[----:B------:R-:W-:-:S02]  /*af00*/  MOV R13, c[0x0][0x198] ;  /* 0x00006600000d7a02 */ /* 0x000fc40000000f00 */
[-C--:B------:R-:W-:Y:S01]  /*af10*/  LEA.HI.X.SX32 R15, R18, R27.reuse, 0x1, P2 ;  /* 0x0000001b120f7211 */ /* 0x080fe200010f0eff */
[----:B------:R-:W-:Y:S01]  /*af20*/  IMAD R20, R20, 0x3da, RZ ;  /* 0x000003da14147824 */ /* 0x000fe200078e02ff */
[----:B------:R1:W-:Y:S01]  /*af30*/  STL.64 [R1+0xba8], R16 ;  /* 0x000ba81001007387 */ /* 0x0003e20000100a00 */
[----:B------:R-:W-:Y:S02]  /*af40*/  IMAD R13, R13, 0x3d8, RZ ;  /* 0x000003d80d0d7824 */ /* 0x000fe400078e02ff */
[----:B------:R-:W-:Y:S01]  /*af50*/  IMAD R21, R21, 0x1e5, RZ ;  /* 0x000001e515157824 */ /* 0x000fe200078e02ff */
[----:B------:R2:W-:Y:S01]  /*af60*/  STL.64 [R1+0xcb0], R14 ;  /* 0x000cb00e01007387 */ /* 0x0005e20000100a00 */
[----:B------:R-:W-:-:S03]  /*af70*/  LEA.HI.X.SX32 R9, R19, R27, 0x1, P6 ;  /* 0x0000001b13097211 */ /* 0x000fc600030f0eff */
[----:B------:R-:W-:Y:S02]  /*af80*/  LEA.HI.X.SX32 R11, R21, R27, 0x1, P3 ;  /* 0x0000001b150b7211 */ /* 0x000fe400018f0eff */
[-C--:B-1----:R-:W-:Y:S02]  /*af90*/  IADD3 R16, P5, R13, R26.reuse, RZ ;  /* 0x0000001a0d107210 */ /* 0x082fe40007fbe0ff */
[----:B--2---:R-:W-:Y:S02]  /*afa0*/  IADD3 R14, P2, R20, R26, RZ ;  /* 0x0000001a140e7210 */ /* 0x004fe40007f5e0ff */
[----:B------:R-:W-:Y:S02]  /*afb0*/  MOV R20, c[0x0][0x198] ;  /* 0x0000660000147a02 */ /* 0x000fe40000000f00 */
[----:B------:R-:W-:Y:S02]  /*afc0*/  MOV R13, c[0x0][0x198] ;  /* 0x00006600000d7a02 */ /* 0x000fe40000000f00 */
[----:B------:R-:W-:Y:S01]  /*afd0*/  MOV R21, c[0x0][0x198] ;  /* 0x0000660000157a02 */ /* 0x000fe20000000f00 */
[----:B------:R-:W-:Y:S01]  /*afe0*/  IMAD R20, R20, 0x3de, RZ ;  /* 0x000003de14147824 */ /* 0x000fe200078e02ff */
[----:B------:R1:W-:Y:S01]  /*aff0*/  STL.64 [R1+0xdb0], R10 ;  /* 0x000db00a01007387 */ /* 0x0003e20000100a00 */
[----:B------:R-:W-:-:S03]  /*b000*/  IMAD R13, R13, 0x3dc, RZ ;  /* 0x000003dc0d0d7824 */ /* 0x000fc600078e02ff */
[----:B------:R2:W-:Y:S01]  /*b010*/  STL.64 [R1+0xeb8], R8 ;  /* 0x000eb80801007387 */ /* 0x0005e20000100a00 */
[----:B------:R-:W-:-:S05]  /*b020*/  IMAD R21, R21, 0x1e7, RZ ;  /* 0x000001e715157824 */ /* 0x000fca00078e02ff */
[----:B------:R-:W-:Y:S02]  /*b030*/  LEA.HI.X.SX32 R7, R21, R27, 0x1, P4 ;  /* 0x0000001b15077211 */ /* 0x000fe400020f0eff */
[-C--:B-1----:R-:W-:Y:S02]  /*b040*/  IADD3 R10, P3, R13, R26.reuse, RZ ;  /* 0x0000001a0d0a7210 */ /* 0x082fe40007f7e0ff */
[----:B--2---:R-:W-:Y:S02]  /*b050*/  IADD3 R8, P6, R20, R26, RZ ;  /* 0x0000001a14087210 */ /* 0x004fe40007fde0ff */
[----:B------:R-:W-:Y:S01]  /*b060*/  MOV R20, c[0x0][0x198] ;  /* 0x0000660000147a02 */ /* 0x000fe20000000f00 */
[----:B------:R-:W-:Y:S01]  /*b070*/  IMAD.MOV.U32 R13, RZ, RZ, c[0x0][0x198] ;  /* 0x00006600ff0d7624 */ /* 0x000fe200078e00ff */
[----:B------:R-:W-:-:S03]  /*b080*/  MOV R21, c[0x0][0x198] ;  /* 0x0000660000157a02 */ /* 0x000fc60000000f00 */
[----:B------:R-:W-:Y:S02]  /*b090*/  IMAD R20, R20, 0x1eb, RZ ;  /* 0x000001eb14147824 */ /* 0x000fe400078e02ff */
[----:B------:R-:W-:Y:S01]  /*b0a0*/  IMAD R13, R13, 0x3e6, RZ ;  /* 0x000003e60d0d7824 */ /* 0x000fe200078e02ff */
[----:B------:R1:W-:Y:S01]  /*b0b0*/  STL.64 [R1+0xf80], R6 ;  /* 0x000f800601007387 */ /* 0x0003e20000100a00 */
[----:B------:R-:W-:Y:S01]  /*b0c0*/  IMAD R21, R21, 0x3e8, RZ ;  /* 0x000003e815157824 */ /* 0x000fe200078e02ff */
[-C--:B------:R-:W-:Y:S02]  /*b0d0*/  LEA.HI.X.SX32 R5, R20, R27.reuse, 0x1, P1 ;  /* 0x0000001b14057211 */ /* 0x080fe400008f0eff */
[----:B------:R-:W-:-:S03]  /*b0e0*/  LEA.HI.X.SX32 R17, R23, R27, 0x1, P5 ;  /* 0x0000001b17117211 */ /* 0x000fc600028f0eff */
[----:B------:R2:W-:Y:S01]  /*b0f0*/  STL.64 [R1+0xbb0], R4 ;  /* 0x000bb00401007387 */ /* 0x0005e20000100a00 */
[----:B-1----:R-:W-:Y:S01]  /*b100*/  IADD3 R6, P4, R13, R26, RZ ;  /* 0x0000001a0d067210 */ /* 0x002fe20007f9e0ff */
[----:B------:R-:W-:-:S04]  /*b110*/  IMAD.MOV.U32 R13, RZ, RZ, c[0x0][0x198] ;  /* 0x00006600ff0d7624 */ /* 0x000fc800078e00ff */
[----:B------:R-:W-:Y:S01]  /*b120*/  IMAD R13, R13, 0x3ea, RZ ;  /* 0x000003ea0d0d7824 */ /* 0x000fe200078e02ff */
[-C--:B--2---:R-:W-:Y:S02]  /*b130*/  IADD3 R4, P1, R21, R26.reuse, RZ ;  /* 0x0000001a15047210 */ /* 0x084fe40007f3e0ff */
[----:B------:R-:W-:Y:S01]  /*b140*/  MOV R21, c[0x0][0x198] ;  /* 0x0000660000157a02 */ /* 0x000fe20000000f00 */
[----:B------:R1:W-:Y:S04]  /*b150*/  STL.64 [R1+0xcb8], R16 ;  /* 0x000cb81001007387 */ /* 0x0003e80000100a00 */
[----:B------:R-:W-:Y:S01]  /*b160*/  IMAD R21, R21, 0x1ed, RZ ;  /* 0x000001ed15157824 */ /* 0x000fe200078e02ff */
[----:B------:R-:W-:Y:S02]  /*b170*/  LEA.HI.X.SX32 R11, R24, R27, 0x1, P3 ;  /* 0x0000001b180b7211 */ /* 0x000fe400018f0eff */
[----:B-1----:R-:W-:-:S02]  /*b180*/  IADD3 R16, P5, R13, R26, RZ ;  /* 0x0000001a0d107210 */ /* 0x002fc40007fbe0ff */
[----:B------:R-:W-:Y:S02]  /*b190*/  MOV R13, c[0x0][0x198] ;  /* 0x00006600000d7a02 */ /* 0x000fe40000000f00 */
[-C--:B------:R-:W-:Y:S02]  /*b1a0*/  LEA.HI.X.SX32 R15, R21, R27.reuse, 0x1, P2 ;  /* 0x0000001b150f7211 */ /* 0x080fe400010f0eff */
[----:B------:R-:W-:Y:S01]  /*b1b0*/  MOV R21, c[0x0][0x198] ;  /* 0x0000660000157a02 */ /* 0x000fe20000000f00 */
[----:B------:R-:W-:Y:S02]  /*b1c0*/  IMAD R13, R13, 0x3ee, RZ ;  /* 0x000003ee0d0d7824 */ /* 0x000fe400078e02ff */
[----:B------:R-:W-:Y:S01]  /*b1d0*/  IMAD.MOV.U32 R24, RZ, RZ, c[0x0][0x198] ;  /* 0x00006600ff187624 */ /* 0x000fe200078e00ff */
[----:B------:R-:W-:Y:S01]  /*b1e0*/  STL.64 [R1+0xdb8], R14 ;  /* 0x000db80e01007387 */ /* 0x000fe20000100a00 */
[----:B------:R-:W-:Y:S02]  /*b1f0*/  IMAD R21, R21, 0x1ef, RZ ;  /* 0x000001ef15157824 */ /* 0x000fe400078e02ff */
[----:B------:R-:W-:Y:S01]  /*b200*/  IMAD R24, R24, 0x1f3, RZ ;  /* 0x000001f318187824 */ /* 0x000fe200078e02ff */
[----:B------:R1:W-:Y:S02]  /*b210*/  STL.64 [R1+0xec0], R10 ;  /* 0x000ec00a01007387 */ /* 0x0003e40000100a00 */
[----:B------:R-:W-:-:S02]  /*b220*/  LEA.HI.X.SX32 R9, R21, R27, 0x1, P6 ;  /* 0x0000001b15097211 */ /* 0x000fc400030f0eff */
[----:B------:R-:W-:Y:S02]  /*b230*/  LEA.HI.X.SX32 R7, R24, R27, 0x1, P4 ;  /* 0x0000001b18077211 */ /* 0x000fe400020f0eff */
[----:B-1----:R-:W-:Y:S02]  /*b240*/  IADD3 R10, P3, R13, R26, RZ ;  /* 0x0000001a0d0a7210 */ /* 0x002fe40007f7e0ff */
[----:B------:R-:W-:Y:S01]  /*b250*/  MOV R13, c[0x0][0x198] ;  /* 0x00006600000d7a02 */ /* 0x000fe20000000f00 */
[----:B------:R-:W-:Y:S04]  /*b260*/  STL.64 [R1+0xf90], R8 ;  /* 0x000f900801007387 */ /* 0x000fe80000100a00 */
[----:B------:R-:W-:Y:S01]  /*b270*/  IMAD R13, R13, 0x3f8, RZ ;  /* 0x000003f80d0d7824 */ /* 0x000fe200078e02ff */
[----:B------:R-:W-:Y:S01]  /*b280*/  MOV R23, c[0x0][0x198] ;  /* 0x0000660000177a02 */ /* 0x000fe20000000f00 */
[----:B------:R1:W-:Y:S01]  /*b290*/  STL.64 [R1+0xbb8], R6 ;  /* 0x000bb80601007387 */ /* 0x0003e20000100a00 */
[----:B------:R-:W-:-:S03]  /*b2a0*/  MOV R24, c[0x0][0x198] ;  /* 0x0000660000187a02 */ /* 0x000fc60000000f00 */
[----:B------:R-:W-:Y:S02]  /*b2b0*/  IMAD R23, R23, 0x3ec, RZ ;  /* 0x000003ec17177824 */ /* 0x000fe400078e02ff */
[----:B------:R-:W-:Y:S01]  /*b2c0*/  IMAD R24, R24, 0x1f5, RZ ;  /* 0x000001f518187824 */ /* 0x000fe200078e02ff */
[-C--:B-1----:R-:W-:Y:S02]  /*b2d0*/  IADD3 R6, P4, R13, R26.reuse, RZ ;  /* 0x0000001a0d067210 */ /* 0x082fe40007f9e0ff */
[----:B------:R-:W-:Y:S02]  /*b2e0*/  MOV R13, c[0x0][0x198] ;  /* 0x00006600000d7a02 */ /* 0x000fe40000000f00 */
[----:B------:R-:W-:-:S03]  /*b2f0*/  IADD3 R14, P2, R23, R26, RZ ;  /* 0x0000001a170e7210 */ /* 0x000fc60007f5e0ff */
[----:B------:R-:W-:Y:S01]  /*b300*/  IMAD R13, R13, 0x3fc, RZ ;  /* 0x000003fc0d0d7824 */ /* 0x000fe200078e02ff */
[----:B------:R-:W-:Y:S02]  /*b310*/  MOV R23, c[0x0][0x198] ;  /* 0x0000660000177a02 */ /* 0x000fe40000000f00 */
[-C--:B------:R-:W-:Y:S02]  /*b320*/  LEA.HI.X.SX32 R17, R24, R27.reuse, 0x1, P5 ;  /* 0x0000001b18117211 */ /* 0x080fe400028f0eff */
[----:B------:R-:W-:Y:S02]  /*b330*/  IADD3 R2, P5, R13, R26, RZ ;  /* 0x0000001a0d027210 */ /* 0x000fe40007fbe0ff */
[----:B------:R-:W-:Y:S02]  /*b340*/  MOV R13, c[0x0][0x198] ;  /* 0x00006600000d7a02 */ /* 0x000fe40000000f00 */
[-C--:B------:R-:W-:Y:S01]  /*b350*/  LEA.HI.X.SX32 R15, R25, R27.reuse, 0x1, P2 ;  /* 0x0000001b190f7211 */ /* 0x080fe200010f0eff */
[----:B------:R-:W-:Y:S01]  /*b360*/  IMAD R23, R23, 0x3f6, RZ ;  /* 0x000003f617177824 */ /* 0x000fe200078e02ff */
[----:B------:R-:W-:Y:S01]  /*b370*/  MOV R25, c[0x0][0x198] ;  /* 0x0000660000197a02 */ /* 0x000fe20000000f00 */
[----:B------:R-:W-:Y:S01]  /*b380*/  IMAD R13, R13, 0x1f7, RZ ;  /* 0x000001f70d0d7824 */ /* 0x000fe200078e02ff */
[----:B------:R-:W-:-:S02]  /*b390*/  LEA.HI.X.SX32 R5, R22, R27, 0x1, P1 ;  /* 0x0000001b16057211 */ /* 0x000fc400008f0eff */
[----:B------:R-:W-:Y:S01]  /*b3a0*/  IADD3 R8, P6, R23, R26, RZ ;  /* 0x0000001a17087210 */ /* 0x000fe20007fde0ff */
[----:B------:R-:W-:Y:S01]  /*b3b0*/  IMAD R25, R25, 0x1fb, RZ ;  /* 0x000001fb19197824 */ /* 0x000fe200078e02ff */
[-C--:B------:R-:W-:Y:S01]  /*b3c0*/  LEA.HI.X.SX32 R11, R13, R27.reuse, 0x1, P3 ;  /* 0x0000001b0d0b7211 */ /* 0x080fe200018f0eff */
[----:B------:R-:W-:Y:S03]  /*b3d0*/  STL.64 [R1+0xcc0], R4 ;  /* 0x000cc00401007387 */ /* 0x000fe60000100a00 */
[-C--:B------:R-:W-:Y:S01]  /*b3e0*/  LEA.HI.X.SX32 R9, R25, R27.reuse, 0x1, P6 ;  /* 0x0000001b19097211 */ /* 0x080fe200030f0eff */
[----:B------:R-:W-:Y:S04]  /*b3f0*/  STL.64 [R1+0xdc0], R16 ;  /* 0x000dc01001007387 */ /* 0x000fe80000100a00 */
[----:B------:R-:W-:Y:S04]  /*b400*/  STL.64 [R1+0xec8], R14 ;  /* 0x000ec80e01007387 */ /* 0x000fe80000100a00 */
[----:B------:R-:W-:Y:S04]  /*b410*/  STL.64 [R1+0xf98], R10 ;  /* 0x000f980a01007387 */ /* 0x000fe80000100a00 */
[----:B------:R-:W-:Y:S04]  /*b420*/  STL [R1+0xed0], R2 ;  /* 0x000ed00201007387 */ /* 0x000fe80000100800 */
[----:B------:R-:W-:Y:S04]  /*b430*/  STL.64 [R1+0xbc0], R8 ;  /* 0x000bc00801007387 */ /* 0x000fe80000100a00 */
[----:B------:R-:W2:Y:S01]  /*b440*/  LDL.LU.64 R28, [R1+0x8f0] ;  /* 0x0008f000011c7983 */ /* 0x000ea20000300a00 */
[----:B------:R-:W-:Y:S01]  /*b450*/  LEA.HI.X.SX32 R7, R12, R27, 0x1, P4 ;  /* 0x0000001b0c077211 */ /* 0x000fe200020f0eff */
[----:B------:R-:W-:Y:S01]  /*b460*/  IMAD.MOV.U32 R23, RZ, RZ, c[0x0][0x198] ;  /* 0x00006600ff177624 */ /* 0x000fe200078e00ff */
[----:B------:R-:W-:-:S03]  /*b470*/  MOV R13, c[0x0][0x198] ;  /* 0x00006600000d7a02 */ /* 0x000fc60000000f00 */
[----:B------:R-:W-:Y:S02]  /*b480*/  IMAD R23, R23, 0x3fa, RZ ;  /* 0x000003fa17177824 */ /* 0x000fe400078e02ff */
[----:B------:R-:W-:Y:S01]  /*b490*/  IMAD R13, R13, 0x1fd, RZ ;  /* 0x000001fd0d0d7824 */ /* 0x000fe200078e02ff */
[----:B--2---:R1:W-:Y:S04]  /*b4a0*/  STL.64 [R1+0x1f70], R28 ;  /* 0x001f701c01007387 */ /* 0x0043e80000100a00 */
[----:B------:R-:W-:Y:S04]  /*b4b0*/  STL.64 [R1+0xcc8], R6 ;  /* 0x000cc80601007387 */ /* 0x000fe80000100a00 */
[----:B-1----:R-:W2:Y:S01]  /*b4c0*/  LDL.LU.64 R28, [R1+0x360] ;  /* 0x00036000011c7983 */ /* 0x002ea20000300a00 */
[----:B------:R-:W-:-:S04]  /*b4d0*/  IADD3 R4, P1, R23, R26, RZ ;  /* 0x0000001a17047210 */ /* 0x000fc80007f3e0ff */
[----:B------:R-:W-:-:S05]  /*b4e0*/  LEA.HI.X.SX32 R5, R13, R27, 0x1, P1 ;  /* 0x0000001b0d057211 */ /* 0x000fca00008f0eff */
[----:B------:R-:W-:Y:S04]  /*b4f0*/  STL.64 [R1+0xdc8], R4 ;  /* 0x000dc80401007387 */ /* 0x000fe80000100a00 */
[----:B--2---:R1:W-:Y:S04]  /*b500*/  STL.64 [R1+0x1f78], R28 ;  /* 0x001f781c01007387 */ /* 0x0043e80000100a00 */
[----:B-1----:R-:W2:Y:S04]  /*b510*/  LDL.LU.64 R28, [R1+0x710] ;  /* 0x00071000011c7983 */ /* 0x002ea80000300a00 */
        /* <DEDUP_REMOVED lines=27> */
[----:B------:R-:W2:Y:S01]  /*b6d0*/  LDL.LU.64 R4, [R1+0x6f8] ;  /* 0x0006f80001047983 */ /* 0x000ea20000300a00 */
[----:B-1----:R-:W-:Y:S01]  /*b6e0*/  MOV R28, R2 ;  /* 0x00000002001c7202 */ /* 0x002fe20000000f00 */
[----:B------:R-:W-:-:S02]  /*b6f0*/  IMAD.MOV.U32 R29, RZ, RZ, R3 ;  /* 0x000000ffff1d7224 */ /* 0x000fc400078e0003 */
[----:B------:R-:W3:Y:S04]  /*b700*/  LDL.LU.64 R2, [R1+0x340] ;  /* 0x0003400001027983 */ /* 0x000ee80000300a00 */
[----:B------:R-:W4:Y:S04]  /*b710*/  LDL.LU.64 R6, [R1+0xad0] ;  /* 0x000ad00001067983 */ /* 0x000f280000300a00 */
[----:B------:R-:W5:Y:S01]  /*b720*/  LDL.LU.64 R8, [R1+0xa88] ;  /* 0x000a880001087983 */ /* 0x000f620000300a00 */
[----:B------:R-:W-:-:S03]  /*b730*/  LEA.HI.X.SX32 R29, R0, R27, 0x1, P5 ;  /* 0x0000001b001d7211 */ /* 0x000fc600028f0eff */
[----:B------:R-:W2:Y:S04]  /*b740*/  LDL.LU.64 R10, [R1+0x9f8] ;  /* 0x0009f800010a7983 */ /* 0x000ea80000300a00 */
[----:B------:R-:W2:Y:S04]  /*b750*/  LDL.LU.64 R14, [R1+0x8e0] ;  /* 0x0008e000010e7983 */ /* 0x000ea80000300a00 */
[----:B------:R-:W3:Y:S04]  /*b760*/  LDL.LU.64 R16, [R1+0x6d8] ;  /* 0x0006d80001107983 */ /* 0x000ee80000300a00 */
[----:B------:R-:W3:Y:S04]  /*b770*/  LDL.LU.64 R18, [R1+0x320] ;  /* 0x0003200001127983 */ /* 0x000ee80000300a00 */
[----:B------:R-:W3:Y:S04]  /*b780*/  LDL.LU.64 R20, [R1+0x9f0] ;  /* 0x0009f00001147983 */ /* 0x000ee80000300a00 */
[----:B------:R-:W3:Y:S04]  /*b790*/  LDL.LU.64 R22, [R1+0x8d0] ;  /* 0x0008d00001167983 */ /* 0x000ee80000300a00 */
[----:B------:R-:W3:Y:S04]  /*b7a0*/  LDL.LU.64 R24, [R1+0x6c0] ;  /* 0x0006c00001187983 */ /* 0x000ee80000300a00 */
[----:B------:R-:W3:Y:S04]  /*b7b0*/  LDL.LU.64 R12, [R1+0x300] ;  /* 0x00030000010c7983 */ /* 0x000ee80000300a00 */
[----:B------:R1:W-:Y:S04]  /*b7c0*/  STL [R1+0xed4], R29 ;  /* 0x000ed41d01007387 */ /* 0x0003e80000100800 */
[----:B------:R0:W3:Y:S04]  /*b7d0*/  LDG.E.U16 R0, [R26.64] ;  /* 0x000000041a007981 */ /* 0x0000e8000c1e1500 */
[----:B-1----:R-:W4:Y:S04]  /*b7e0*/  LDL.LU.64 R28, [R1+0x1fe8] ;  /* 0x001fe800011c7983 */ /* 0x002f280000300a00 */
[----:B0-----:R-:W4:Y:S04]  /*b7f0*/  LDL.LU.64 R26, [R1+0xa00] ;  /* 0x000a0000011a7983 */ /* 0x001f280000300a00 */
[----:B-----5:R2:W5:Y:S04]  /*b800*/  LDG.E.U16 R9, [R8.64] ;  /* 0x0000000408097981 */ /* 0x020568000c1e1500 */
[----:B--2---:R-:W2:Y:S04]  /*b810*/  LDG.E.U16 R8, [R10.64] ;  /* 0x000000040a087981 */ /* 0x004ea8000c1e1500 */
[----:B---3--:R4:W-:Y:S04]  /*b820*/  STL [R1+0xfb0], R0 ;  /* 0x000fb00001007387 */ /* 0x0089e80000100800 */
[----:B----4-:R0:W3:Y:S04]  /*b830*/  LDG.E.U16 R0, [R28.64] ;  /* 0x000000041c007981 */ /* 0x0100e8000c1e1500 */
[----:B0-----:R-:W4:Y:S04]  /*b840*/  LDL.LU.64 R28, [R1+0x1fe0] ;  /* 0x001fe000011c7983 */ /* 0x001f280000300a00 */
        /* <DEDUP_REMOVED lines=43> */
[----:B0-----:R0:W3:Y:S04]  /*bb00*/  LDG.E.U16 R0, [R26.64] ;  /* 0x000000041a007981 */ /* 0x0010e8000c1e1500 */
[----:B0-----:R0:W2:Y:S04]  /*bb10*/  LDG.E.U16 R27, [R4.64] ;  /* 0x00000004041b7981 */ /* 0x0010a8000c1e1500 */
[----:B----4-:R1:W4:Y:S04]  /*bb20*/  LDG.E.U16 R26, [R28.64] ;  /* 0x000000041c1a7981 */ /* 0x010328000c1e1500 */
[----:B0-----:R-:W5:Y:S04]  /*bb30*/  LDG.E.U16 R5, [R18.64] ;  /* 0x0000000412057981 */ /* 0x001f68000c1e1500 */
[----:B-1----:R0:W5:Y:S04]  /*bb40*/  LDG.E.U16 R29, [R2.64] ;  /* 0x00000004021d7981 */ /* 0x002168000c1e1500 */
[----:B------:R1:W5:Y:S04]  /*bb50*/  LDG.E.U16 R28, [R6.64] ;  /* 0x00000004061c7981 */ /* 0x000368000c1e1500 */
[----:B------:R-:W5:Y:S04]  /*bb60*/  LDG.E.U16 R4, [R20.64] ;  /* 0x0000000414047981 */ /* 0x000f68000c1e1500 */
[----:B0-----:R-:W5:Y:S04]  /*bb70*/  LDG.E.U16 R3, [R22.64] ;  /* 0x0000000416037981 */ /* 0x001f68000c1e1500 */
[----:B-1----:R-:W5:Y:S04]  /*bb80*/  LDG.E.U16 R7, [R14.64] ;  /* 0x000000040e077981 */ /* 0x002f68000c1e1500 */
[----:B------:R-:W5:Y:S04]  /*bb90*/  LDG.E.U16 R6, [R16.64] ;  /* 0x0000000410067981 */ /* 0x000f68000c1e1500 */
[----:B------:R-:W5:Y:S04]  /*bba0*/  LDG.E.U16 R2, [R24.64] ;  /* 0x0000000418027981 */ /* 0x000f68000c1e1500 */
[----:B---3--:R0:W-:Y:S04]  /*bbb0*/  STL [R1+0xa10], R0 ;  /* 0x000a100001007387 */ /* 0x0081e80000100800 */
[----:B--2---:R-:W-:Y:S04]  /*bbc0*/  STL [R1+0xa90], R27 ;  /* 0x000a901b01007387 */ /* 0x004fe80000100800 */
[----:B----4-:R1:W-:Y:S04]  /*bbd0*/  STL [R1+0xa94], R26 ;  /* 0x000a941a01007387 */ /* 0x0103e80000100800 */
[----:B0-----:R-:W2:Y:S04]  /*bbe0*/  LDG.E.U16 R0, [R12.64] ;  /* 0x000000040c007981 */ /* 0x001ea8000c1e1500 */
[----:B-1----:R-:W3:Y:S04]  /*bbf0*/  LDL.LU.64 R26, [R1+0x898] ;  /* 0x00089800011a7983 */ /* 0x002ee80000300a00 */
[----:B---3--:R0:W-:Y:S04]  /*bc00*/  STL.64 [R1+0x1ee8], R26 ;  /* 0x001ee81a01007387 */ /* 0x0081e80000100a00 */
[----:B0-----:R-:W3:Y:S04]  /*bc10*/  LDL.LU.64 R26, [R1+0x9d0] ;  /* 0x0009d000011a7983 */ /* 0x001ee80000300a00 */
        /* <DEDUP_REMOVED lines=17> */
[----:B-----5:R-:W-:Y:S04]  /*bd30*/  STL [R1+0xa08], R29 ;  /* 0x000a081d01007387 */ /* 0x020fe80000100800 */
[----:B0-----:R-:W3:Y:S04]  /*bd40*/  LDL.LU.64 R26, [R1+0x688] ;  /* 0x00068800011a7983 */ /* 0x001ee80000300a00 */
[----:B------:R-:W-:Y:S04]  /*bd50*/  STL [R1+0xa04], R28 ;  /* 0x000a041c01007387 */ /* 0x000fe80000100800 */
[----:B---3--:R0:W-:Y:S04]  /*bd60*/  STL.64 [R1+0x1f38], R26 ;  /* 0x001f381a01007387 */ /* 0x0081e80000100a00 */
[----:B------:R-:W-:Y:S04]  /*bd70*/  STL [R1+0xa00], R9 ;  /* 0x000a000901007387 */ /* 0x000fe80000100800 */
        /* <DEDUP_REMOVED lines=15> */
[----:B--2---:R-:W-:Y:S04]  /*be70*/  STL [R1+0x8f8], R0 ;  /* 0x0008f80001007387 */ /* 0x004fe80000100800 */
[----:B0-----:R-:W2:Y:S04]  /*be80*/  LDL.LU.64 R26, [R1+0x8c0] ;  /* 0x0008c000011a7983 */ /* 0x001ea80000300a00 */
[----:B--2---:R0:W-:Y:S04]  /*be90*/  STL.64 [R1+0x1f60], R26 ;  /* 0x001f601a01007387 */ /* 0x0041e80000100a00 */
[----:B0-----:R-:W2:Y:S04]  /*bea0*/  LDL.LU.64 R26, [R1+0x9e8] ;  /* 0x0009e800011a7983 */ /* 0x001ea80000300a00 */
[----:B--2---:R0:W-:Y:S04]  /*beb0*/  STL.64 [R1+0x1f68], R26 ;  /* 0x001f681a01007387 */ /* 0x0041e80000100a00 */
[----:B0-----:R-:W2:Y:S04]  /*bec0*/  LDL.LU.64 R26, [R1+0xa80] ;  /* 0x000a8000011a7983 */ /* 0x001ea80000300a00 */
[----:B------:R-:W3:Y:S04]  /*bed0*/  LDL.LU.64 R28, [R1+0x650] ;  /* 0x00065000011c7983 */ /* 0x000ee80000300a00 */
[----:B------:R-:W4:Y:S04]  /*bee0*/  LDL.LU.64 R4, [R1+0x280] ;  /* 0x0002800001047983 */ /* 0x000f280000300a00 */
[----:B------:R-:W5:Y:S04]  /*bef0*/  LDL.LU.64 R2, [R1+0xa70] ;  /* 0x000a700001027983 */ /* 0x000f680000300a00 */
[----:B------:R-:W3:Y:S04]  /*bf00*/  LDL.LU.64 R6, [R1+0x9c8] ;  /* 0x0009c80001067983 */ /* 0x000ee80000300a00 */
[----:B------:R-:W3:Y:S04]  /*bf10*/  LDL.LU.64 R8, [R1+0x888] ;  /* 0x0008880001087983 */ /* 0x000ee80000300a00 */
[----:B------:R-:W4:Y:S04]  /*bf20*/  LDL.LU.64 R10, [R1+0x630] ;  /* 0x00063000010a7983 */ /* 0x000f280000300a00 */
[----:B------:R-:W4:Y:S04]  /*bf30*/  LDL.LU.64 R14, [R1+0x260] ;  /* 0x00026000010e7983 */ /* 0x000f280000300a00 */
[----:B------:R-:W5:Y:S04]  /*bf40*/  LDL.LU.64 R16, [R1+0x9c0] ;  /* 0x0009c00001107983 */ /* 0x000f680000300a00 */
[----:B------:R-:W5:Y:S04]  /*bf50*/  LDL.LU.64 R18, [R1+0x880] ;  /* 0x0008800001127983 */ /* 0x000f680000300a00 */
[----:B------:R-:W5:Y:S04]  /*bf60*/  LDL.LU.64 R20, [R1+0x618] ;  /* 0x0006180001147983 */ /* 0x000f680000300a00 */
[----:B------:R-:W5:Y:S04]  /*bf70*/  LDL.LU.64 R22, [R1+0x248] ;  /* 0x0002480001167983 */ /* 0x000f680000300a00 */
[----:B------:R-:W5:Y:S04]  /*bf80*/  LDL.LU.64 R24, [R1+0xac0] ;  /* 0x000ac00001187983 */ /* 0x000f680000300a00 */
[----:B------:R-:W5:Y:S04]  /*bf90*/  LDL.LU.64 R12, [R1+0xa68] ;  /* 0x000a6800010c7983 */ /* 0x000f680000300a00 */
[----:B--2---:R0:W2:Y:S04]  /*bfa0*/  LDG.E.U16 R0, [R26.64] ;  /* 0x000000041a007981 */ /* 0x0040a8000c1e1500 */
[----:B0-----:R-:W5:Y:S04]  /*bfb0*/  LDL.LU.64 R26, [R1+0x1f68] ;  /* 0x001f6800011a7983 */ /* 0x001f680000300a00 */
[----:B---3--:R4:W3:Y:S04]  /*bfc0*/  LDG.E.U16 R9, [R8.64] ;  /* 0x0000000408097981 */ /* 0x0088e8000c1e1500 */
[----:B----4-:R-:W4:Y:S04]  /*bfd0*/  LDG.E.U16 R8, [R10.64] ;  /* 0x000000040a087981 */ /* 0x010f28000c1e1500 */
[----:B--2---:R5:W-:Y:S04]  /*bfe0*/  STL [R1+0x8fc], R0 ;  /* 0x0008fc0001007387 */ /* 0x004be80000100800 */
[----:B-----5:R0:W2:Y:S04]  /*bff0*/  LDG.E.U16 R0, [R26.64] ;  /* 0x000000041a007981 */ /* 0x0200a8000c1e1500 */
[----:B0-----:R-:W5:Y:S04]  /*c000*/  LDL.LU.64 R26, [R1+0x1f60] ;  /* 0x001f6000011a7983 */ /* 0x001f680000300a00 */
        /* <DEDUP_REMOVED lines=47> */
[----:B0-----:R0:W5:Y:S04]  /*c300*/  LDG.E.U16 R27, [R4.64] ;  /* 0x00000004041b7981 */ /* 0x001168000c1e1500 */
[----:B------:R1:W3:Y:S04]  /*c310*/  LDG.E.U16 R26, [R28.64] ;  /* 0x000000041c1a7981 */ /* 0x0002e8000c1e1500 */
[----:B0-----:R-:W4:Y:S04]  /*c320*/  LDG.E.U16 R5, [R18.64] ;  /* 0x0000000412057981 */ /* 0x001f28000c1e1500 */
[----:B-1----:R0:W4:Y:S04]  /*c330*/  LDG.E.U16 R29, [R2.64] ;  /* 0x00000004021d7981 */ /* 0x002128000c1e1500 */
[----:B------:R1:W4:Y:S04]  /*c340*/  LDG.E.U16 R28, [R6.64] ;  /* 0x00000004061c7981 */ /* 0x000328000c1e1500 */
[----:B------:R-:W4:Y:S04]  /*c350*/  LDG.E.U16 R4, [R20.64] ;  /* 0x0000000414047981 */ /* 0x000f28000c1e1500 */
[----:B0-----:R-:W4:Y:S04]  /*c360*/  LDG.E.U16 R3, [R22.64] ;  /* 0x0000000416037981 */ /* 0x001f28000c1e1500 */
[----:B-1----:R-:W4:Y:S04]  /*c370*/  LDG.E.U16 R7, [R14.64] ;  /* 0x000000040e077981 */ /* 0x002f28000c1e1500 */
[----:B------:R-:W4:Y:S04]  /*c380*/  LDG.E.U16 R6, [R16.64] ;  /* 0x0000000410067981 */ /* 0x000f28000c1e1500 */
[----:B------:R-:W4:Y:S04]  /*c390*/  LDG.E.U16 R2, [R24.64] ;  /* 0x0000000418027981 */ /* 0x000f28000c1e1500 */
[----:B--2---:R0:W-:Y:S04]  /*c3a0*/  STL [R1+0x8b8], R0 ;  /* 0x0008b80001007387 */ /* 0x0041e80000100800 */
[----:B-----5:R-:W-:Y:S04]  /*c3b0*/  STL [R1+0x8ac], R27 ;  /* 0x0008ac1b01007387 */ /* 0x020fe80000100800 */
[----:B---3--:R1:W-:Y:S04]  /*c3c0*/  STL [R1+0x9d4], R26 ;  /* 0x0009d41a01007387 */ /* 0x0083e80000100800 */
        /* <DEDUP_REMOVED lines=21> */
[----:B----4-:R-:W-:Y:S04]  /*c520*/  STL [R1+0x9d0], R29 ;  /* 0x0009d01d01007387 */ /* 0x010fe80000100800 */
        /* <DEDUP_REMOVED lines=221> */
[----:B0-----:R0:W3:Y:S04]  /*d300*/  LDG.E.U16 R29, [R2.64] ;  /* 0x00000004021d7981 */ /* 0x0010e8000c1e1500 */
[----:B------:R4:W3:Y:S04]  /*d310*/  LDG.E.U16 R28, [R6.64] ;  /* 0x00000004061c7981 */ /* 0x0008e8000c1e1500 */
[----:B-1----:R-:W3:Y:S04]  /*d320*/  LDG.E.U16 R5, [R16.64] ;  /* 0x0000000410057981 */ /* 0x002ee8000c1e1500 */
[----:B0-----:R0:W3:Y:S04]  /*d330*/  LDG.E.U16 R2, [R22.64] ;  /* 0x0000000416027981 */ /* 0x0010e8000c1e1500 */
[----:B----4-:R1:W4:Y:S04]  /*d340*/  LDG.E.U16 R6, [R24.64] ;  /* 0x0000000418067981 */ /* 0x010328000c1e1500 */
[----:B------:R-:W3:Y:S04]  /*d350*/  LDG.E.U16 R7, [R14.64] ;  /* 0x000000040e077981 */ /* 0x000ee8000c1e1500 */
[----:B------:R-:W3:Y:S04]  /*d360*/  LDG.E.U16 R4, [R18.64] ;  /* 0x0000000412047981 */ /* 0x000ee8000c1e1500 */
[----:B------:R-:W3:Y:S04]  /*d370*/  LDG.E.U16 R3, [R20.64] ;  /* 0x0000000414037981 */ /* 0x000ee8000c1e1500 */
[----:B--2---:R2:W-:Y:S04]  /*d380*/  STL [R1+0x5f8], R0 ;  /* 0x0005f80001007387 */ /* 0x0045e80000100800 */
[----:B0-----:R-:W3:Y:S04]  /*d390*/  LDL.LU.64 R22, [R1+0xb0] ;  /* 0x0000b00001167983 */ /* 0x001ee80000300a00 */
[----:B--2---:R0:W2:Y:S04]  /*d3a0*/  LDG.E.U16 R0, [R12.64] ;  /* 0x000000040c007981 */ /* 0x0040a8000c1e1500 */
[----:B---3--:R3:W-:Y:S04]  /*d3b0*/  STL.64 [R1+0x1dd0], R22 ;  /* 0x001dd01601007387 */ /* 0x0087e80000100a00 */
[----:B---3--:R-:W3:Y:S04]  /*d3c0*/  LDL.LU.64 R22, [R1+0x430] ;  /* 0x0004300001167983 */ /* 0x008ee80000300a00 */
[----:B0-----:R-:W2:Y:S04]  /*d3d0*/  LDL.LU.64 R12, [R1+0x778] ;  /* 0x00077800010c7983 */ /* 0x001ea80000300a00 */
[----:B-1----:R-:W2:Y:S04]  /*d3e0*/  LDL.LU.64 R24, [R1+0x3f8] ;  /* 0x0003f80001187983 */ /* 0x002ea80000300a00 */
[----:B------:R-:W-:Y:S04]  /*d3f0*/  STL [R1+0x5e0], R27 ;  /* 0x0005e01b01007387 */ /* 0x000fe80000100800 */
[----:B-----5:R0:W-:Y:S04]  /*d400*/  STL [R1+0x5e4], R26 ;  /* 0x0005e41a01007387 */ /* 0x0201e80000100800 */
[----:B0-----:R-:W5:Y:S04]  /*d410*/  LDL.LU.64 R26, [R1+0x210] ;  /* 0x00021000011a7983 */ /* 0x001f680000300a00 */
[----:B-----5:R0:W-:Y:S04]  /*d420*/  STL.64 [R1+0x1d68], R26 ;  /* 0x001d681a01007387 */ /* 0x0201e80000100a00 */
        /* <DEDUP_REMOVED lines=13> */
[----:B------:R-:W-:Y:S04]  /*d500*/  STL [R1+0x5c4], R29 ;  /* 0x0005c41d01007387 */ /* 0x000fe80000100800 */
[----:B-----5:R0:W-:Y:S04]  /*d510*/  STL.64 [R1+0x1da0], R26 ;  /* 0x001da01a01007387 */ /* 0x0201e80000100a00 */
[----:B------:R-:W-:Y:S04]  /*d520*/  STL [R1+0x5c0], R28 ;  /* 0x0005c01c01007387 */ /* 0x000fe80000100800 */
        /* <DEDUP_REMOVED lines=9> */
[----:B------:R0:W-:Y:S04]  /*d5c0*/  STL [R1+0x574], R4 ;  /* 0x0005740401007387 */ /* 0x0001e80000100800 */
[----:B------:R-:W5:Y:S04]  /*d5d0*/  LDL.LU.64 R28, [R1+0x1f8] ;  /* 0x0001f800011c7983 */ /* 0x000f680000300a00 */
[----:B------:R-:W-:Y:S04]  /*d5e0*/  STL [R1+0x570], R3 ;  /* 0x0005700301007387 */ /* 0x000fe80000100800 */
[----:B0-----:R-:W5:Y:S04]  /*d5f0*/  LDL.LU.64 R4, [R1+0x1e0] ;  /* 0x0001e00001047983 */ /* 0x001f680000300a00 */
[----:B------:R0:W-:Y:S04]  /*d600*/  STL [R1+0x554], R2 ;  /* 0x0005540201007387 */ /* 0x0001e80000100800 */
[----:B0-----:R-:W5:Y:S04]  /*d610*/  LDL.LU.64 R2, [R1+0x1c8] ;  /* 0x0001c80001027983 */ /* 0x001f680000300a00 */
[----:B----4-:R0:W-:Y:S04]  /*d620*/  STL [R1+0x550], R6 ;  /* 0x0005500601007387 */ /* 0x0101e80000100800 */
[----:B0-----:R-:W4:Y:S04]  /*d630*/  LDL.LU.64 R6, [R1+0x1b0] ;  /* 0x0001b00001067983 */ /* 0x001f280000300a00 */
[----:B--2---:R3:W-:Y:S04]  /*d640*/  STL [R1+0x534], R0 ;  /* 0x0005340001007387 */ /* 0x0047e80000100800 */
[----:B------:R-:W2:Y:S04]  /*d650*/  LDL.LU.64 R8, [R1+0x198] ;  /* 0x0001980001087983 */ /* 0x000ea80000300a00 */
[----:B------:R-:W2:Y:S04]  /*d660*/  LDL.LU.64 R10, [R1+0x180] ;  /* 0x00018000010a7983 */ /* 0x000ea80000300a00 */
[----:B------:R-:W2:Y:S04]  /*d670*/  LDL.LU.64 R14, [R1+0x168] ;  /* 0x00016800010e7983 */ /* 0x000ea80000300a00 */
[----:B------:R-:W2:Y:S04]  /*d680*/  LDL.LU.64 R16, [R1+0x150] ;  /* 0x0001500001107983 */ /* 0x000ea80000300a00 */
[----:B------:R-:W2:Y:S04]  /*d690*/  LDL.LU.64 R18, [R1+0x138] ;  /* 0x0001380001127983 */ /* 0x000ea80000300a00 */
[----:B------:R-:W5:Y:S04]  /*d6a0*/  LDL.LU.64 R20, [R1+0x120] ;  /* 0x0001200001147983 */ /* 0x000f680000300a00 */
[----:B---3--:R0:W3:Y:S04]  /*d6b0*/  LDG.E.U16 R0, [R22.64] ;  /* 0x0000000416007981 */ /* 0x0080e8000c1e1500 */
[----:B0-----:R-:W5:Y:S04]  /*d6c0*/  LDL.LU.64 R22, [R1+0x1dd0] ;  /* 0x001dd00001167983 */ /* 0x001f680000300a00 */
[----:B----4-:R2:W4:Y:S04]  /*d6d0*/  LDG.E.U16 R7, [R6.64] ;  /* 0x0000000406077981 */ /* 0x010528000c1e1500 */
[----:B--2---:R0:W2:Y:S04]  /*d6e0*/  LDG.E.U16 R6, [R18.64] ;  /* 0x0000000412067981 */ /* 0x0040a8000c1e1500 */
[----:B---3--:R5:W-:Y:S04]  /*d6f0*/  STL [R1+0x530], R0 ;  /* 0x0005300001007387 */ /* 0x008be80000100800 */
[----:B-----5:R1:W3:Y:S04]  /*d700*/  LDG.E.U16 R0, [R22.64] ;  /* 0x0000000416007981 */ /* 0x0202e8000c1e1500 */
[----:B-1----:R-:W5:Y:S04]  /*d710*/  LDL.LU.64 R22, [R1+0x1dc8] ;  /* 0x001dc80001167983 */ /* 0x002f680000300a00 */
[----:B---3--:R1:W-:Y:S04]  /*d720*/  STL [R1+0x514], R0 ;  /* 0x0005140001007387 */ /* 0x0083e80000100800 */
[----:B-1----:R1:W3:Y:S04]  /*d730*/  LDG.E.U16 R0, [R12.64] ;  /* 0x000000040c007981 */ /* 0x0022e8000c1e1500 */
[----:B-1----:R-:W2:Y:S04]  /*d740*/  LDL.LU.64 R12, [R1+0x1dc0] ;  /* 0x001dc000010c7983 */ /* 0x002ea80000300a00 */
[----:B---3--:R2:W-:Y:S04]  /*d750*/  STL [R1+0x510], R0 ;  /* 0x0005100001007387 */ /* 0x0085e80000100800 */
[----:B--2---:R1:W2:Y:S04]  /*d760*/  LDG.E.U16 R0, [R12.64] ;  /* 0x000000040c007981 */ /* 0x0042a8000c1e1500 */
[----:B-1----:R-:W3:Y:S04]  /*d770*/  LDL.LU.64 R12, [R1+0x228] ;  /* 0x00022800010c7983 */ /* 0x002ee80000300a00 */
[----:B--2---:R1:W-:Y:S04]  /*d780*/  STL [R1+0x340], R0 ;  /* 0x0003400001007387 */ /* 0x0043e80000100800 */
[----:B-1----:R1:W2:Y:S04]  /*d790*/  LDG.E.U16 R0, [R24.64] ;  /* 0x0000000418007981 */ /* 0x0022a8000c1e1500 */
[----:B-1----:R-:W3:Y:S04]  /*d7a0*/  LDL.LU.64 R24, [R1+0x1db8] ;  /* 0x001db80001187983 */ /* 0x002ee80000300a00 */
[----:B--2---:R3:W-:Y:S04]  /*d7b0*/  STL [R1+0x324], R0 ;  /* 0x0003240001007387 */ /* 0x0047e80000100800 */
[----:B---3--:R1:W2:Y:S04]  /*d7c0*/  LDG.E.U16 R0, [R24.64] ;  /* 0x0000000418007981 */ /* 0x0082a8000c1e1500 */
[----:B-1----:R-:W3:Y:S04]  /*d7d0*/  LDL.LU.64 R24, [R1+0x240] ;  /* 0x0002400001187983 */ /* 0x002ee80000300a00 */
[----:B--2---:R5:W-:Y:S04]  /*d7e0*/  STL [R1+0x320], R0 ;  /* 0x0003200001007387 */ /* 0x004be80000100800 */
[----:B-----5:R1:W2:Y:S04]  /*d7f0*/  LDG.E.U16 R0, [R22.64] ;  /* 0x0000000416007981 */ /* 0x0202a8000c1e1500 */
[----:B-1----:R-:W5:Y:S04]  /*d800*/  LDL.LU.64 R22, [R1+0x258] ;  /* 0x0002580001167983 */ /* 0x002f680000300a00 */
[----:B--2---:R1:W-:Y:S04]  /*d810*/  STL [R1+0x304], R0 ;  /* 0x0003040001007387 */ /* 0x0043e80000100800 */
[----:B-1----:R1:W2:Y:S04]  /*d820*/  LDG.E.U16 R0, [R26.64] ;  /* 0x000000041a007981 */ /* 0x0022a8000c1e1500 */
[----:B-1----:R-:W3:Y:S04]  /*d830*/  LDL.LU.64 R26, [R1+0x1db0] ;  /* 0x001db000011a7983 */ /* 0x002ee80000300a00 */
[----:B--2---:R3:W-:Y:S04]  /*d840*/  STL [R1+0x300], R0 ;  /* 0x0003000001007387 */ /* 0x0047e80000100800 */
[----:B---3--:R1:W2:Y:S04]  /*d850*/  LDG.E.U16 R0, [R26.64] ;  /* 0x000000041a007981 */ /* 0x0082a8000c1e1500 */
        /* <DEDUP_REMOVED lines=26> */
[----:B-----5:R1:W2:Y:S04]  /*da00*/  LDG.E.U16 R0, [R22.64] ;  /* 0x0000000416007981 */ /* 0x0202a8000c1e1500 */
[----:B-1----:R1:W5:Y:S04]  /*da10*/  LDG.E.U16 R23, [R12.64] ;  /* 0x000000040c177981 */ /* 0x002368000c1e1500 */
[----:B------:R3:W4:Y:S04]  /*da20*/  LDG.E.U16 R22, [R24.64] ;  /* 0x0000000418167981 */ /* 0x000728000c1e1500 */
[----:B-1----:R1:W4:Y:S04]  /*da30*/  LDG.E.U16 R12, [R2.64] ;  /* 0x00000004020c7981 */ /* 0x002328000c1e1500 */
[----:B---3--:R-:W3:Y:S04]  /*da40*/  LDG.E.U16 R25, [R26.64] ;  /* 0x000000041a197981 */ /* 0x008ee8000c1e1500 */
[----:B------:R-:W3:Y:S04]  /*da50*/  LDG.E.U16 R24, [R28.64] ;  /* 0x000000041c187981 */ /* 0x000ee8000c1e1500 */
[----:B-1----:R1:W3:Y:S04]  /*da60*/  LDG.E.U16 R3, [R14.64] ;  /* 0x000000040e037981 */ /* 0x0022e8000c1e1500 */
[----:B------:R0:W3:Y:S04]  /*da70*/  LDG.E.U16 R2, [R16.64] ;  /* 0x0000000410027981 */ /* 0x0000e8000c1e1500 */
[----:B------:R0:W3:Y:S04]  /*da80*/  LDG.E.U16 R13, [R4.64] ;  /* 0x00000004040d7981 */ /* 0x0000e8000c1e1500 */
[----:B0-----:R-:W3:Y:S04]  /*da90*/  LDG.E.U16 R5, [R8.64] ;  /* 0x0000000408057981 */ /* 0x001ee8000c1e1500 */
[----:B------:R-:W3:Y:S04]  /*daa0*/  LDG.E.U16 R4, [R10.64] ;  /* 0x000000040a047981 */ /* 0x000ee8000c1e1500 */
[----:B--2---:R0:W-:Y:S04]  /*dab0*/  STL [R1+0x260], R0 ;  /* 0x0002600001007387 */ /* 0x0041e80000100800 */
[----:B-1----:R-:W2:Y:S04]  /*dac0*/  LDL.LU.64 R14, [R1+0x108] ;  /* 0x00010800010e7983 */ /* 0x002ea80000300a00 */
[----:B------:R-:W2:Y:S04]  /*dad0*/  LDL.LU.64 R16, [R1+0xf0] ;  /* 0x0000f00001107983 */ /* 0x000ea80000300a00 */
[----:B0-----:R0:W2:Y:S04]  /*dae0*/  LDG.E.U16 R0, [R20.64] ;  /* 0x0000000414007981 */ /* 0x0010a8000c1e1500 */
[----:B------:R-:W2:Y:S04]  /*daf0*/  LDL.LU.64 R18, [R1+0xd8] ;  /* 0x0000d80001127983 */ /* 0x000ea80000300a00 */
[----:B0-----:R-:W2:Y:S04]  /*db00*/  LDL.LU.64 R20, [R1+0xc0] ;  /* 0x0000c00001147983 */ /* 0x001ea80000300a00 */
[----:B-----5:R-:W-:Y:S04]  /*db10*/  STL [R1+0x258], R23 ;  /* 0x0002581701007387 */ /* 0x020fe80000100800 */
[----:B----4-:R0:W-:Y:S04]  /*db20*/  STL [R1+0x25c], R22 ;  /* 0x00025c1601007387 */ /* 0x0101e80000100800 */
[----:B0-----:R-:W4:Y:S04]  /*db30*/  LDL.LU.64 R22, [R1+0x628] ;  /* 0x0006280001167983 */ /* 0x001f280000300a00 */
[----:B----4-:R0:W-:Y:S04]  /*db40*/  STL.64 [R1+0x1d00], R22 ;  /* 0x001d001601007387 */ /* 0x0101e80000100a00 */
        /* <DEDUP_REMOVED lines=14> */
[----:B---3--:R-:W-:Y:S04]  /*dc30*/  STL [R1+0x24c], R25 ;  /* 0x00024c1901007387 */ /* 0x008fe80000100800 */
[----:B0-----:R-:W3:Y:S04]  /*dc40*/  LDL.LU.64 R22, [R1+0x8d8] ;  /* 0x0008d80001167983 */ /* 0x001ee80000300a00 */
[----:B------:R-:W-:Y:S04]  /*dc50*/  STL [R1+0x248], R24 ;  /* 0x0002481801007387 */ /* 0x000fe80000100800 */
[----:B---3--:R0:W-:Y:S04]  /*dc60*/  STL.64 [R1+0x1d40], R22 ;  /* 0x001d401601007387 */ /* 0x0081e80000100a00 */
[----:B------:R-:W-:Y:S04]  /*dc70*/  STL [R1+0x244], R13 ;  /* 0x0002440d01007387 */ /* 0x000fe80000100800 */
[----:B0-----:R-:W3:Y:S04]  /*dc80*/  LDL.LU.64 R22, [R1+0x910] ;  /* 0x0009100001167983 */ /* 0x001ee80000300a00 */
[----:B------:R0:W-:Y:S04]  /*dc90*/  STL [R1+0x240], R12 ;  /* 0x0002400c01007387 */ /* 0x0001e80000100800 */
[----:B------:R-:W4:Y:S04]  /*dca0*/  LDL.LU.64 R24, [R1+0x5f0] ;  /* 0x0005f00001187983 */ /* 0x000f280000300a00 */
[----:B------:R-:W-:Y:S04]  /*dcb0*/  STL [R1+0x234], R7 ;  /* 0x0002340701007387 */ /* 0x000fe80000100800 */
[----:B0-----:R-:W5:Y:S04]  /*dcc0*/  LDL.LU.64 R12, [R1+0x5b8] ;  /* 0x0005b800010c7983 */ /* 0x001f680000300a00 */
[----:B------:R-:W-:Y:S04]  /*dcd0*/  STL [R1+0x230], R5 ;  /* 0x0002300501007387 */ /* 0x000fe80000100800 */
[----:B------:R-:W3:Y:S04]  /*dce0*/  LDL.LU.64 R26, [R1+0x580] ;  /* 0x00058000011a7983 */ /* 0x000ee80000300a00 */
[----:B------:R0:W-:Y:S04]  /*dcf0*/  STL [R1+0x22c], R4 ;  /* 0x00022c0401007387 */ /* 0x0001e80000100800 */
[----:B------:R-:W3:Y:S04]  /*dd00*/  LDL.LU.64 R28, [R1+0x548] ;  /* 0x00054800011c7983 */ /* 0x000ee80000300a00 */
[----:B------:R-:W-:Y:S04]  /*dd10*/  STL [R1+0x228], R3 ;  /* 0x0002280301007387 */ /* 0x000fe80000100800 */
[----:B0-----:R-:W3:Y:S04]  /*dd20*/  LDL.LU.64 R4, [R1+0x508] ;  /* 0x0005080001047983 */ /* 0x001ee80000300a00 */
[----:B------:R0:W-:Y:S04]  /*dd30*/  STL [R1+0x21c], R2 ;  /* 0x00021c0201007387 */ /* 0x0001e80000100800 */
[----:B0-----:R-:W4:Y:S04]  /*dd40*/  LDL.LU.64 R2, [R1+0x4d0] ;  /* 0x0004d00001027983 */ /* 0x001f280000300a00 */
[----:B------:R0:W-:Y:S04]  /*dd50*/  STL [R1+0x218], R6 ;  /* 0x0002180601007387 */ /* 0x0001e80000100800 */
[----:B0-----:R-:W5:Y:S04]  /*dd60*/  LDL.LU.64 R6, [R1+0x498] ;  /* 0x0004980001067983 */ /* 0x001f680000300a00 */
[----:B--2---:R0:W-:Y:S04]  /*dd70*/  STL [R1+0x214], R0 ;  /* 0x0002140001007387 */ /* 0x0041e80000100800 */
[----:B------:R-:W2:Y:S04]  /*dd80*/  LDL.LU.64 R8, [R1+0x460] ;  /* 0x0004600001087983 */ /* 0x000ea80000300a00 */
[----:B------:R-:W2:Y:S04]  /*dd90*/  LDL.LU.64 R10, [R1+0x428] ;  /* 0x00042800010a7983 */ /* 0x000ea80000300a00 */
[----:B0-----:R0:W2:Y:S04]  /*dda0*/  LDG.E.U16 R0, [R14.64] ;  /* 0x000000040e007981 */ /* 0x0010a8000c1e1500 */
[----:B0-----:R-:W2:Y:S04]  /*ddb0*/  LDL.LU.64 R14, [R1+0x1d60] ;  /* 0x001d6000010e7983 */ /* 0x001ea80000300a00 */
[----:B---3--:R4:W3:Y:S04]  /*ddc0*/  LDG.E.U16 R5, [R4.64] ;  /* 0x0000000404057981 */ /* 0x0088e8000c1e1500 */
[----:B----4-:R5:W4:Y:S04]  /*ddd0*/  LDG.E.U16 R4, [R2.64] ;  /* 0x0000000402047981 */ /* 0x010b28000c1e1500 */
[----:B-----5:R-:W5:Y:S04]  /*dde0*/  LDG.E.U16 R3, [R6.64] ;  /* 0x0000000406037981 */ /* 0x020f68000c1e1500 */
[----:B--2---:R-:W2:Y:S04]  /*ddf0*/  LDG.E.U16 R2, [R8.64] ;  /* 0x0000000408027981 */ /* 0x004ea8000c1e1500 */
[----:B------:R0:W-:Y:S04]  /*de00*/  STL [R1+0x210], R0 ;  /* 0x0002100001007387 */ /* 0x0001e80000100800 */
[----:B0-----:R0:W2:Y:S04]  /*de10*/  LDG.E.U16 R0, [R16.64] ;  /* 0x0000000410007981 */ /* 0x0010a8000c1e1500 */
[----:B0-----:R-:W3:Y:S04]  /*de20*/  LDL.LU.64 R16, [R1+0x1d58] ;  /* 0x001d580001107983 */ /* 0x001ee80000300a00 */
[----:B--2---:R0:W-:Y:S04]  /*de30*/  STL [R1+0x204], R0 ;  /* 0x0002040001007387 */ /* 0x0041e80000100800 */
[----:B0-----:R0:W2:Y:S04]  /*de40*/  LDG.E.U16 R0, [R18.64] ;  /* 0x0000000412007981 */ /* 0x0010a8000c1e1500 */
[----:B0-----:R-:W3:Y:S04]  /*de50*/  LDL.LU.64 R18, [R1+0x1d50] ;  /* 0x001d500001127983 */ /* 0x001ee80000300a00 */
[----:B--2---:R0:W-:Y:S04]  /*de60*/  STL [R1+0x200], R0 ;  /* 0x0002000001007387 */ /* 0x0041e80000100800 */
[----:B0-----:R0:W2:Y:S04]  /*de70*/  LDG.E.U16 R0, [R20.64] ;  /* 0x0000000414007981 */ /* 0x0010a8000c1e1500 */
[----:B0-----:R-:W3:Y:S04]  /*de80*/  LDL.LU.64 R20, [R1+0x1d48] ;  /* 0x001d480001147983 */ /* 0x001ee80000300a00 */
[----:B--2---:R3:W-:Y:S04]  /*de90*/  STL [R1+0x1fc], R0 ;  /* 0x0001fc0001007387 */ /* 0x0047e80000100800 */
[----:B---3--:R0:W2:Y:S04]  /*dea0*/  LDG.E.U16 R0, [R20.64] ;  /* 0x0000000414007981 */ /* 0x0080a8000c1e1500 */
        /* <DEDUP_REMOVED lines=12> */
[----:B---3--:R1:W3:Y:S04]  /*df70*/  LDG.E.U16 R15, [R14.64] ;  /* 0x000000040e0f7981 */ /* 0x0082e8000c1e1500 */
[----:B0-----:R-:W3:Y:S04]  /*df80*/  LDL.LU.64 R22, [R1+0x1d40] ;  /* 0x001d400001167983 */ /* 0x001ee80000300a00 */
[----:B-1----:R0:W4:Y:S04]  /*df90*/  LDG.E.U16 R14, [R16.64] ;  /* 0x00000004100e7981 */ /* 0x002128000c1e1500 */
[----:B0-----:R0:W4:Y:S04]  /*dfa0*/  LDG.E.U16 R17, [R24.64] ;  /* 0x0000000418117981 */ /* 0x001128000c1e1500 */
[----:B------:R1:W4:Y:S04]  /*dfb0*/  LDG.E.U16 R16, [R12.64] ;  /* 0x000000040c107981 */ /* 0x000328000c1e1500 */
[----:B--2---:R3:W-:Y:S04]  /*dfc0*/  STL [R1+0x1e0], R0 ;  /* 0x0001e00001007387 */ /* 0x0047e80000100800 */
[----:B---3--:R2:W3:Y:S04]  /*dfd0*/  LDG.E.U16 R0, [R22.64] ;  /* 0x0000000416007981 */ /* 0x0084e8000c1e1500 */
[----:B--2---:R-:W2:Y:S04]  /*dfe0*/  LDL.LU.64 R22, [R1+0x1d38] ;  /* 0x001d380001167983 */ /* 0x004ea80000300a00 */
[----:B---3--:R2:W-:Y:S04]  /*dff0*/  STL [R1+0x1d4], R0 ;  /* 0x0001d40001007387 */ /* 0x0085e80000100800 */
[----:B--2---:R2:W3:Y:S04]  /*e000*/  LDG.E.U16 R0, [R22.64] ;  /* 0x0000000416007981 */ /* 0x0044e8000c1e1500 */
        /* <DEDUP_REMOVED lines=20> */
[----:B---3--:R3:W5:Y:S04]  /*e150*/  LDG.E.U16 R0, [R18.64] ;  /* 0x0000000412007981 */ /* 0x008768000c1e1500 */
[----:B------:R0:W-:Y:S04]  /*e160*/  STL [R1+0x1a4], R15 ;  /* 0x0001a40f01007387 */ /* 0x0001e80000100800 */
[----:B----4-:R4:W-:Y:S04]  /*e170*/  STL [R1+0x1a0], R14 ;  /* 0x0001a00e01007387 */ /* 0x0109e80000100800 */
[----:B---3--:R-:W3:Y:S04]  /*e180*/  LDG.E.U16 R19, [R20.64] ;  /* 0x0000000414137981 */ /* 0x008ee8000c1e1500 */
[----:B0-----:R0:W3:Y:S04]  /*e190*/  LDG.E.U16 R15, [R26.64] ;  /* 0x000000041a0f7981 */ /* 0x0010e8000c1e1500 */
[----:B----4-:R4:W3:Y:S04]  /*e1a0*/  LDG.E.U16 R14, [R28.64] ;  /* 0x000000041c0e7981 */ /* 0x0108e8000c1e1500 */
[----:B--2---:R2:W2:Y:S04]  /*e1b0*/  LDG.E.U16 R18, [R22.64] ;  /* 0x0000000416127981 */ /* 0x0044a8000c1e1500 */
[----:B-----5:R5:W-:Y:S04]  /*e1c0*/  STL [R1+0x19c], R0 ;  /* 0x00019c0001007387 */ /* 0x020be80000100800 */
[----:B-----5:R5:W2:Y:S04]  /*e1d0*/  LDG.E.U16 R0, [R10.64] ;  /* 0x000000040a007981 */ /* 0x020aa8000c1e1500 */
[----:B-----5:R-:W2:Y:S04]  /*e1e0*/  LDL.LU.64 R10, [R1+0x3f0] ;  /* 0x0003f000010a7983 */ /* 0x020ea80000300a00 */
[----:B0-----:R-:W5:Y:S04]  /*e1f0*/  LDL.LU.64 R26, [R1+0xb10] ;  /* 0x000b1000011a7983 */ /* 0x001f680000300a00 */
[----:B------:R-:W3:Y:S04]  /*e200*/  LDL.LU.64 R24, [R1+0x3b8] ;  /* 0x0003b80001187983 */ /* 0x000ee80000300a00 */
[----:B--2---:R0:W2:Y:S04]  /*e210*/  LDG.E.U16 R23, [R10.64] ;  /* 0x000000040a177981 */ /* 0x0040a8000c1e1500 */
[----:B---3--:R3:W-:Y:S04]  /*e220*/  STL.64 [R1+0x1cf8], R24 ;  /* 0x001cf81801007387 */ /* 0x0087e80000100a00 */
[----:B---3--:R-:W3:Y:S04]  /*e230*/  LDL.LU.64 R24, [R1+0xb08] ;  /* 0x000b080001187983 */ /* 0x008ee80000300a00 */
[----:B-1----:R-:W2:Y:S04]  /*e240*/  LDL.LU.64 R12, [R1+0x350] ;  /* 0x00035000010c7983 */ /* 0x002ea80000300a00 */
[----:B--2---:R1:W-:Y:S04]  /*e250*/  STL.64 [R1+0x1cf0], R12 ;  /* 0x001cf00c01007387 */ /* 0x0043e80000100a00 */
[----:B-1----:R-:W2:Y:S04]  /*e260*/  LDL.LU.64 R12, [R1+0x378] ;  /* 0x00037800010c7983 */ /* 0x002ea80000300a00 */
[----:B----4-:R-:W4:Y:S04]  /*e270*/  LDL.LU.64 R28, [R1+0x1f0] ;  /* 0x0001f000011c7983 */ /* 0x010f280000300a00 */
[----:B----4-:R1:W-:Y:S04]  /*e280*/  STL.64 [R1+0x1c98], R28 ;  /* 0x001c981c01007387 */ /* 0x0103e80000100a00 */
[----:B-1----:R-:W4:Y:S04]  /*e290*/  LDL.LU.64 R28, [R1+0x208] ;  /* 0x00020800011c7983 */ /* 0x002f280000300a00 */
        /* <DEDUP_REMOVED lines=9> */
[----:B------:R-:W-:Y:S04]  /*e330*/  STL [R1+0x198], R19 ;  /* 0x0001981301007387 */ /* 0x000fe80000100800 */
[----:B-1----:R-:W4:Y:S04]  /*e340*/  LDL.LU.64 R28, [R1+0x290] ;  /* 0x00029000011c7983 */ /* 0x002f280000300a00 */
[----:B------:R-:W-:Y:S04]  /*e350*/  STL [R1+0x18c], R18 ;  /* 0x00018c1201007387 */ /* 0x000fe80000100800 */
        /* <DEDUP_REMOVED lines=17> */
[----:B------:R5:W-:Y:S04]  /*e470*/  STL [R1+0x158], R0 ;  /* 0x0001580001007387 */ /* 0x000be80000100800 */
[----:B-1----:R-:W4:Y:S04]  /*e480*/  LDL.LU.64 R28, [R1+0x330] ;  /* 0x00033000011c7983 */ /* 0x002f280000300a00 */
[----:B-----5:R1:W5:Y:S04]  /*e490*/  LDG.E.U16 R0, [R26.64] ;  /* 0x000000041a007981 */ /* 0x020368000c1e1500 */
[----:B------:R-:W2:Y:S04]  /*e4a0*/  LDL.LU.64 R4, [R1+0x1d8] ;  /* 0x0001d80001047983 */ /* 0x000ea80000300a00 */
[----:B------:R-:W2:Y:S04]  /*e4b0*/  LDL.LU.64 R2, [R1+0x1c0] ;  /* 0x0001c00001027983 */ /* 0x000ea80000300a00 */
[----:B------:R-:W2:Y:S04]  /*e4c0*/  LDL.LU.64 R6, [R1+0x1a8] ;  /* 0x0001a80001067983 */ /* 0x000ea80000300a00 */
[----:B------:R-:W2:Y:S04]  /*e4d0*/  LDL.LU.64 R8, [R1+0x190] ;  /* 0x0001900001087983 */ /* 0x000ea80000300a00 */
[----:B------:R-:W2:Y:S04]  /*e4e0*/  LDL.LU.64 R18, [R1+0x178] ;  /* 0x0001780001127983 */ /* 0x000ea80000300a00 */
[----:B0-----:R-:W2:Y:S04]  /*e4f0*/  LDL.LU.64 R10, [R1+0x160] ;  /* 0x00016000010a7983 */ /* 0x001ea80000300a00 */
[----:B------:R-:W2:Y:S04]  /*e500*/  LDL.LU.64 R14, [R1+0x148] ;  /* 0x00014800010e7983 */ /* 0x000ea80000300a00 */
[----:B------:R-:W4:Y:S04]  /*e510*/  LDL.LU.64 R16, [R1+0x130] ;  /* 0x0001300001107983 */ /* 0x000f280000300a00 */
[----:B------:R-:W4:Y:S04]  /*e520*/  LDL.LU.64 R20, [R1+0x118] ;  /* 0x0001180001147983 */ /* 0x000f280000300a00 */
[----:B------:R0:W-:Y:S04]  /*e530*/  STL [R1+0x154], R23 ;  /* 0x0001541701007387 */ /* 0x0001e80000100800 */
[----:B0-----:R-:W4:Y:S04]  /*e540*/  LDL.LU.64 R22, [R1+0x100] ;  /* 0x0001000001167983 */ /* 0x001f280000300a00 */
[----:B-1----:R-:W4:Y:S04]  /*e550*/  LDL.LU.64 R26, [R1+0xe8] ;  /* 0x0000e800011a7983 */ /* 0x002f280000300a00 */
[----:B-----5:R3:W-:Y:S04]  /*e560*/  STL [R1+0x150], R0 ;  /* 0x0001500001007387 */ /* 0x0207e80000100800 */
[----:B---3--:R0:W3:Y:S04]  /*e570*/  LDG.E.U16 R0, [R24.64] ;  /* 0x0000000418007981 */ /* 0x0080e8000c1e1500 */
[----:B0-----:R-:W5:Y:S04]  /*e580*/  LDL.LU.64 R24, [R1+0x1cf8] ;  /* 0x001cf80001187983 */ /* 0x001f680000300a00 */
[----:B--2---:R0:W2:Y:S04]  /*e590*/  LDG.E.U16 R14, [R14.64] ;  /* 0x000000040e0e7981 */ /* 0x0040a8000c1e1500 */
[----:B----4-:R1:W4:Y:S04]  /*e5a0*/  LDG.E.U16 R20, [R20.64] ;  /* 0x0000000414147981 */ /* 0x010328000c1e1500 */
[----:B0-----:R0:W2:Y:S04]  /*e5b0*/  LDG.E.U16 R15, [R16.64] ;  /* 0x00000004100f7981 */ /* 0x0010a8000c1e1500 */
[----:B------:R0:W2:Y:S04]  /*e5c0*/  LDG.E.U16 R27, [R26.64] ;  /* 0x000000041a1b7981 */ /* 0x0000a8000c1e1500 */
[----:B---3--:R5:W-:Y:S04]  /*e5d0*/  STL [R1+0x144], R0 ;  /* 0x0001440001007387 */ /* 0x008be80000100800 */
[----:B-----5:R3:W5:Y:S04]  /*e5e0*/  LDG.E.U16 R0, [R24.64] ;  /* 0x0000000418007981 */ /* 0x020768000c1e1500 */
[----:B---3--:R-:W0:Y:S04]  /*e5f0*/  LDL.LU.64 R24, [R1+0xd0] ;  /* 0x0000d00001187983 */ /* 0x008e280000300a00 */
[----:B-----5:R3:W-:Y:S04]  /*e600*/  STL [R1+0x140], R0 ;  /* 0x0001400001007387 */ /* 0x0207e80000100800 */
[----:B---3--:R3:W5:Y:S04]  /*e610*/  LDG.E.U16 R0, [R12.64] ;  /* 0x000000040c007981 */ /* 0x008768000c1e1500 */
[----:B0-----:R0:W2:Y:S04]  /*e620*/  LDG.E.U16 R26, [R24.64] ;  /* 0x00000004181a7981 */ /* 0x0010a8000c1e1500 */
[----:B---3--:R-:W3:Y:S04]  /*e630*/  LDL.LU.64 R12, [R1+0x1cf0] ;  /* 0x001cf000010c7983 */ /* 0x008ee80000300a00 */
[----:B-----5:R3:W-:Y:S04]  /*e640*/  STL [R1+0x13c], R0 ;  /* 0x00013c0001007387 */ /* 0x0207e80000100800 */
[----:B---3--:R3:W5:Y:S04]  /*e650*/  LDG.E.U16 R0, [R12.64] ;  /* 0x000000040c007981 */ /* 0x008768000c1e1500 */
[----:B---3--:R-:W0:Y:S04]  /*e660*/  LDL.LU.64 R12, [R1+0xb8] ;  /* 0x0000b800010c7983 */ /* 0x008e280000300a00 */
[----:B-----5:R3:W-:Y:S04]  /*e670*/  STL [R1+0x138], R0 ;  /* 0x0001380001007387 */ /* 0x0207e80000100800 */
[----:B---3--:R3:W5:Y:S04]  /*e680*/  LDG.E.U16 R0, [R28.64] ;  /* 0x000000041c007981 */ /* 0x008768000c1e1500 */
[----:B0-----:R0:W2:Y:S04]  /*e690*/  LDG.E.U16 R25, [R12.64] ;  /* 0x000000040c197981 */ /* 0x0010a8000c1e1500 */
[----:B---3--:R-:W3:Y:S04]  /*e6a0*/  LDL.LU.64 R28, [R1+0x1ce8] ;  /* 0x001ce800011c7983 */ /* 0x008ee80000300a00 */
[----:B-----5:R3:W-:Y:S04]  /*e6b0*/  STL [R1+0x12c], R0 ;  /* 0x00012c0001007387 */ /* 0x0207e80000100800 */
[----:B---3--:R3:W5:Y:S04]  /*e6c0*/  LDG.E.U16 R0, [R28.64] ;  /* 0x000000041c007981 */ /* 0x008768000c1e1500 */
        /* <DEDUP_REMOVED lines=32> */
[----:B-----5:R5:W2:Y:S04]  /*e8d0*/  LDG.E.U16 R0, [R4.64] ;  /* 0x0000000404007981 */ /* 0x020aa8000c1e1500 */
[----:B-----5:R-:W5:Y:S04]  /*e8e0*/  LDL.LU.64 R4, [R1+0x1c88] ;  /* 0x001c880001047983 */ /* 0x020f680000300a00 */
[----:B--2---:R2:W-:Y:S04]  /*e8f0*/  STL [R1+0xe4], R0 ;  /* 0x0000e40001007387 */ /* 0x0045e80000100800 */
[----:B--2---:R2:W3:Y:S04]  /*e900*/  LDG.E.U16 R0, [R2.64] ;  /* 0x0000000402007981 */ /* 0x0044e8000c1e1500 */
[----:B--2---:R-:W1:Y:S04]  /*e910*/  LDL.LU.64 R2, [R1+0x1c80] ;  /* 0x001c800001027983 */ /* 0x004e680000300a00 */
[----:B---3--:R2:W-:Y:S04]  /*e920*/  STL [R1+0xe0], R0 ;  /* 0x0000e00001007387 */ /* 0x0085e80000100800 */
[----:B--2---:R2:W3:Y:S04]  /*e930*/  LDG.E.U16 R0, [R6.64] ;  /* 0x0000000406007981 */ /* 0x0044e8000c1e1500 */
[----:B-1----:R1:W4:Y:S04]  /*e940*/  LDG.E.U16 R21, [R2.64] ;  /* 0x0000000402157981 */ /* 0x002328000c1e1500 */
[----:B--2---:R-:W2:Y:S04]  /*e950*/  LDL.LU.64 R6, [R1+0x1c78] ;  /* 0x001c780001067983 */ /* 0x004ea80000300a00 */
[----:B---3--:R3:W-:Y:S04]  /*e960*/  STL [R1+0xdc], R0 ;  /* 0x0000dc0001007387 */ /* 0x0087e80000100800 */
[----:B---3--:R3:W2:Y:S04]  /*e970*/  LDG.E.U16 R0, [R8.64] ;  /* 0x0000000408007981 */ /* 0x0086a8000c1e1500 */
[----:B---3--:R-:W3:Y:S04]  /*e980*/  LDL.LU.64 R8, [R1+0x1c70] ;  /* 0x001c700001087983 */ /* 0x008ee80000300a00 */
[----:B--2---:R2:W-:Y:S04]  /*e990*/  STL [R1+0xd8], R0 ;  /* 0x0000d80001007387 */ /* 0x0045e80000100800 */
[----:B--2---:R2:W3:Y:S04]  /*e9a0*/  LDG.E.U16 R0, [R18.64] ;  /* 0x0000000412007981 */ /* 0x0044e8000c1e1500 */
[----:B--2---:R-:W2:Y:S04]  /*e9b0*/  LDL.LU.64 R18, [R1+0x70] ;  /* 0x0000700001127983 */ /* 0x004ea80000300a00 */
[----:B---3--:R3:W-:Y:S04]  /*e9c0*/  STL [R1+0xcc], R0 ;  /* 0x0000cc0001007387 */ /* 0x0087e80000100800 */
[----:B---3--:R3:W4:Y:S04]  /*e9d0*/  LDG.E.U16 R0, [R10.64] ;  /* 0x000000040a007981 */ /* 0x008728000c1e1500 */
[----:B--2---:R2:W2:Y:S04]  /*e9e0*/  LDG.E.U16 R19, [R18.64] ;  /* 0x0000000412137981 */ /* 0x0044a8000c1e1500 */
[----:B---3--:R-:W3:Y:S04]  /*e9f0*/  LDL.LU.64 R10, [R1+0x1c68] ;  /* 0x001c6800010a7983 */ /* 0x008ee80000300a00 */
[----:B------:R-:W2:Y:S04]  /*ea00*/  LDL.LU.64 R16, [R1+0x60] ;  /* 0x0000600001107983 */ /* 0x000ea80000300a00 */
[----:B---3--:R3:W5:Y:S04]  /*ea10*/  LDG.E.U16 R24, [R10.64] ;  /* 0x000000040a187981 */ /* 0x008768000c1e1500 */
[----:B----4-:R4:W-:Y:S04]  /*ea20*/  STL [R1+0xc8], R0 ;  /* 0x0000c80001007387 */ /* 0x0109e80000100800 */
[----:B------:R-:W-:Y:S04]  /*ea30*/  STL [R1+0xc0], R15 ;  /* 0x0000c00f01007387 */ /* 0x000fe80000100800 */
[----:B------:R0:W-:Y:S04]  /*ea40*/  STL [R1+0xc4], R14 ;  /* 0x0000c40e01007387 */ /* 0x0001e80000100800 */
[----:B----4-:R4:W5:Y:S04]  /*ea50*/  LDG.E.U16 R0, [R22.64] ;  /* 0x0000000416007981 */ /* 0x010968000c1e1500 */
[----:B--2---:R2:W2:Y:S04]  /*ea60*/  LDG.E.U16 R17, [R16.64] ;  /* 0x0000000410117981 */ /* 0x0044a8000c1e1500 */
[----:B0-----:R-:W2:Y:S04]  /*ea70*/  LDL.LU.64 R14, [R1+0x50] ;  /* 0x00005000010e7983 */ /* 0x001ea80000300a00 */
[----:B------:R-:W-:Y:S04]  /*ea80*/  STL [R1+0x1b88], R27 ;  /* 0x001b881b01007387 */ /* 0x000fe80000100800 */
[----:B------:R0:W-:Y:S04]  /*ea90*/  STL [R1+0x1b8c], R26 ;  /* 0x001b8c1a01007387 */ /* 0x0001e80000100800 */
[----:B----4-:R4:W2:Y:S04]  /*eaa0*/  LDG.E.U16 R23, [R8.64] ;  /* 0x0000000408177981 */ /* 0x0108a8000c1e1500 */
[----:B------:R-:W2:Y:S04]  /*eab0*/  LDG.E.U16 R22, [R6.64] ;  /* 0x0000000406167981 */ /* 0x000ea8000c1e1500 */
[----:B0-----:R-:W2:Y:S04]  /*eac0*/  LDL.LU.64 R26, [R1+0x48] ;  /* 0x00004800011a7983 */ /* 0x001ea80000300a00 */
[----:B------:R-:W2:Y:S04]  /*ead0*/  LDL.LU.64 R12, [R1+0x40] ;  /* 0x00004000010c7983 */ /* 0x000ea80000300a00 */
[----:B------:R-:W-:Y:S04]  /*eae0*/  STL [R1+0x1b90], R25 ;  /* 0x001b901901007387 */ /* 0x000fe80000100800 */
[----:B---3--:R-:W3:Y:S04]  /*eaf0*/  LDL.LU.64 R10, [R1+0x30] ;  /* 0x00003000010a7983 */ /* 0x008ee80000300a00 */
[----:B-----5:R0:W-:Y:S04]  /*eb00*/  STL [R1+0x1b94], R24 ;  /* 0x001b941801007387 */ /* 0x0201e80000100800 */
[----:B0-----:R-:W5:Y:S04]  /*eb10*/  LDL.LU.64 R24, [R1+0x58] ;  /* 0x0000580001187983 */ /* 0x001f680000300a00 */
[----:B----4-:R-:W4:Y:S04]  /*eb20*/  LDL.LU.64 R8, [R1+0x78] ;  /* 0x0000780001087983 */ /* 0x010f280000300a00 */
[----:B--2---:R0:W2:Y:S04]  /*eb30*/  LDG.E.U16 R15, [R14.64] ;  /* 0x000000040e0f7981 */ /* 0x0040a8000c1e1500 */
[----:B------:R-:W-:Y:S04]  /*eb40*/  STL [R1+0x1b98], R23 ;  /* 0x001b981701007387 */ /* 0x000fe80000100800 */
[----:B------:R-:W-:Y:S04]  /*eb50*/  STL [R1+0x1b9c], R22 ;  /* 0x001b9c1601007387 */ /* 0x000fe80000100800 */
[----:B-1----:R-:W2:Y:S04]  /*eb60*/  LDL.LU.64 R2, [R1+0x28] ;  /* 0x0000280001027983 */ /* 0x002ea80000300a00 */
[----:B------:R-:W-:Y:S04]  /*eb70*/  STL [R1+0x1ba0], R21 ;  /* 0x001ba01501007387 */ /* 0x000fe80000100800 */
[----:B------:R4:W-:Y:S04]  /*eb80*/  STL [R1+0xb4], R20 ;  /* 0x0000b41401007387 */ /* 0x0009e80000100800 */
[----:B0-----:R0:W2:Y:S04]  /*eb90*/  LDG.E.U16 R14, [R26.64] ;  /* 0x000000041a0e7981 */ /* 0x0010a8000c1e1500 */
[----:B------:R-:W2:Y:S04]  /*eba0*/  LDG.E.U16 R13, [R12.64] ;  /* 0x000000040c0d7981 */ /* 0x000ea8000c1e1500 */
[----:B---3--:R2:W3:Y:S04]  /*ebb0*/  LDG.E.U16 R11, [R10.64] ;  /* 0x000000040a0b7981 */ /* 0x0084e8000c1e1500 */
[----:B-----5:R-:W5:Y:S04]  /*ebc0*/  LDG.E.U16 R16, [R24.64] ;  /* 0x0000000418107981 */ /* 0x020f68000c1e1500 */
[----:B----4-:R1:W4:Y:S04]  /*ebd0*/  LDG.E.U16 R20, [R8.64] ;  /* 0x0000000408147981 */ /* 0x010328000c1e1500 */
[----:B-1----:R-:W3:Y:S04]  /*ebe0*/  LDL.LU.64 R8, [R1+0x20] ;  /* 0x0000200001087983 */ /* 0x002ee80000300a00 */
[----:B--2---:R1:W2:Y:S04]  /*ebf0*/  LDG.E.U16 R10, [R2.64] ;  /* 0x00000004020a7981 */ /* 0x0042a8000c1e1500 */
[----:B-1----:R1:W2:Y:S04]  /*ec00*/  LDG.E.U16 R3, [R28.64] ;  /* 0x000000041c037981 */ /* 0x0022a8000c1e1500 */
[----:B----4-:R4:W-:Y:S04]  /*ec10*/  STL [R1+0x1ba4], R20 ;  /* 0x001ba41401007387 */ /* 0x0109e80000100800 */
[----:B----4-:R-:W4:Y:S04]  /*ec20*/  LDL.LU.64 R20, [R1+0x68] ;  /* 0x0000680001147983 */ /* 0x010f280000300a00 */
[----:B------:R-:W2:Y:S04]  /*ec30*/  LDL.LU.64 R22, [R1+0x18] ;  /* 0x0000180001167983 */ /* 0x000ea80000300a00 */
[----:B------:R-:W2:Y:S04]  /*ec40*/  LDL.LU.64 R6, [R1+0x10] ;  /* 0x0000100001067983 */ /* 0x000ea80000300a00 */
[----:B---3--:R2:W3:Y:S04]  /*ec50*/  LDG.E.U16 R9, [R8.64] ;  /* 0x0000000408097981 */ /* 0x0084e8000c1e1500 */
[----:B----4-:R-:W4:Y:S04]  /*ec60*/  LDG.E.U16 R18, [R20.64] ;  /* 0x0000000414127981 */ /* 0x010f28000c1e1500 */
[----:B------:R-:W-:Y:S04]  /*ec70*/  STL [R1+0x1ba8], R19 ;  /* 0x001ba81301007387 */ /* 0x000fe80000100800 */
[----:B------:R-:W-:Y:S04]  /*ec80*/  STL [R1+0xb0], R0 ;  /* 0x0000b00001007387 */ /* 0x000fe80000100800 */
[----:B--2---:R-:W2:Y:S04]  /*ec90*/  LDG.E.U16 R8, [R22.64] ;  /* 0x0000000416087981 */ /* 0x004ea8000c1e1500 */
[----:B------:R0:W2:Y:S04]  /*eca0*/  LDG.E.U16 R7, [R6.64] ;  /* 0x0000000406077981 */ /* 0x0000a8000c1e1500 */
[----:B0-----:R0:W2:Y:S04]  /*ecb0*/  LDG.E.U16 R6, [R4.64] ;  /* 0x0000000404067981 */ /* 0x0010a8000c1e1500 */
[----:B----4-:R-:W-:Y:S04]  /*ecc0*/  STL [R1+0x1bac], R18 ;  /* 0x001bac1201007387 */ /* 0x010fe80000100800 */
[----:B------:R-:W-:Y:S04]  /*ecd0*/  STL [R1+0x1bb0], R17 ;  /* 0x001bb01101007387 */ /* 0x000fe80000100800 */
[----:B-----5:R4:W-:Y:S04]  /*ece0*/  STL [R1+0x1bb4], R16 ;  /* 0x001bb41001007387 */ /* 0x0209e80000100800 */
[----:B----4-:R-:W4:Y:S04]  /*ecf0*/  LDL.LU.64 R16, [R1+0x940] ;  /* 0x0009400001107983 */ /* 0x010f280000300a00 */
[----:B------:R-:W-:Y:S04]  /*ed00*/  STL [R1+0x1bb8], R15 ;  /* 0x001bb80f01007387 */ /* 0x000fe80000100800 */
[----:B------:R-:W5:Y:S04]  /*ed10*/  LDL.LU.64 R18, [R1+0x7e0] ;  /* 0x0007e00001127983 */ /* 0x000f680000300a00 */
[----:B------:R-:W2:Y:S04]  /*ed20*/  LDL.LU.64 R20, [R1+0x960] ;  /* 0x0009600001147983 */ /* 0x000ea80000300a00 */
[----:B------:R-:W2:Y:S04]  /*ed30*/  LDL.LU.64 R24, [R1+0x7d8] ;  /* 0x0007d80001187983 */ /* 0x000ea80000300a00 */
[----:B------:R-:W2:Y:S04]  /*ed40*/  LDL.LU.64 R26, [R1+0x4c0] ;  /* 0x0004c000011a7983 */ /* 0x000ea80000300a00 */
[----:B------:R0:W-:Y:S04]  /*ed50*/  STL [R1+0x1bbc], R14 ;  /* 0x001bbc0e01007387 */ /* 0x0001e80000100800 */
[----:B0-----:R-:W2:Y:S04]  /*ed60*/  LDL.LU.64 R14, [R1+0x968] ;  /* 0x00096800010e7983 */ /* 0x001ea80000300a00 */
[----:B------:R0:W-:Y:S04]  /*ed70*/  STL [R1+0x1bc0], R13 ;  /* 0x001bc00d01007387 */ /* 0x0001e80000100800 */
[----:B0-----:R-:W2:Y:S04]  /*ed80*/  LDL.LU.64 R12, [R1+0x38] ;  /* 0x00003800010c7983 */ /* 0x001ea80000300a00 */
[----:B----4-:R-:W4:Y:S04]  /*ed90*/  LDG.E.U16 R0, [R16.64] ;  /* 0x0000000410007981 */ /* 0x010f28000c1e1500 */
[----:B--2---:R-:W2:Y:S04]  /*eda0*/  LDG.E.U16 R12, [R12.64] ;  /* 0x000000040c0c7981 */ /* 0x004ea8000c1e1500 */
[----:B--2---:R0:W-:Y:S04]  /*edb0*/  STL [R1+0x1bc4], R12 ;  /* 0x001bc40c01007387 */ /* 0x0041e80000100800 */
[----:B0-----:R-:W2:Y:S04]  /*edc0*/  LDL.LU.64 R12, [R1+0xa40] ;  /* 0x000a4000010c7983 */ /* 0x001ea80000300a00 */
[----:B------:R-:W-:Y:S04]  /*edd0*/  STL [R1+0x1bc8], R11 ;  /* 0x001bc80b01007387 */ /* 0x000fe80000100800 */
[----:B------:R0:W-:Y:S04]  /*ede0*/  STL [R1+0x1bcc], R10 ;  /* 0x001bcc0a01007387 */ /* 0x0001e80000100800 */
[----:B0-----:R-:W4:Y:S04]  /*edf0*/  LDL.LU.64 R10, [R1+0x4f8] ;  /* 0x0004f800010a7983 */ /* 0x001f280000300a00 */
[----:B--2---:R-:W2:Y:S04]  /*ee00*/  LDG.E.U16 R2, [R12.64] ;  /* 0x000000040c027981 */ /* 0x004ea8000c1e1500 */
[----:B---3--:R0:W-:Y:S04]  /*ee10*/  STL [R1+0x1bd0], R9 ;  /* 0x001bd00901007387 */ /* 0x0081e80000100800 */
[----:B------:R-:W-:Y:S04]  /*ee20*/  STL [R1+0x1bd4], R8 ;  /* 0x001bd40801007387 */ /* 0x000fe80000100800 */
[----:B------:R-:W-:Y:S04]  /*ee30*/  STL [R1+0x1bd8], R7 ;  /* 0x001bd80701007387 */ /* 0x000fe80000100800 */
[----:B------:R-:W3:Y:S04]  /*ee40*/  LDL.LU.64 R4, [R1+0x1c60] ;  /* 0x001c600001047983 */ /* 0x000ee80000300a00 */
[----:B------:R-:W-:Y:S04]  /*ee50*/  STL [R1+0x1bdc], R6 ;  /* 0x001bdc0601007387 */ /* 0x000fe80000100800 */
[----:B------:R-:W3:Y:S04]  /*ee60*/  LDL.LU.64 R22, [R1+0xae0] ;  /* 0x000ae00001167983 */ /* 0x000ee80000300a00 */
[----:B-1----:R-:W3:Y:S04]  /*ee70*/  LDL.LU.64 R28, [R1+0xaa8] ;  /* 0x000aa800011c7983 */ /* 0x002ee80000300a00 */
[----:B------:R1:W-:Y:S04]  /*ee80*/  STL [R1+0x1be0], R3 ;  /* 0x001be00301007387 */ /* 0x0003e80000100800 */
[----:B0-----:R0:W3:Y:S04]  /*ee90*/  LDG.E.U16 R9, [R14.64] ;  /* 0x000000040e097981 */ /* 0x0010e8000c1e1500 */
[----:B----4-:R-:W4:Y:S04]  /*eea0*/  LDG.E.U16 R10, [R10.64] ;  /* 0x000000040a0a7981 */ /* 0x010f28000c1e1500 */
[----:B-1----:R1:W4:Y:S04]  /*eeb0*/  LDG.E.U16 R3, [R26.64] ;  /* 0x000000041a037981 */ /* 0x002328000c1e1500 */
[----:B------:R0:W4:Y:S04]  /*eec0*/  LDG.E.U16 R6, [R24.64] ;  /* 0x0000000418067981 */ /* 0x000128000c1e1500 */
[----:B-----5:R5:W4:Y:S04]  /*eed0*/  LDG.E.U16 R8, [R18.64] ;  /* 0x0000000412087981 */ /* 0x020b28000c1e1500 */
[----:B------:R0:W4:Y:S04]  /*eee0*/  LDG.E.U16 R7, [R20.64] ;  /* 0x0000000414077981 */ /* 0x000128000c1e1500 */
[----:B--2---:R3:W-:Y:S04]  /*eef0*/  STL [R1+0x1b78], R2 ;  /* 0x001b780201007387 */ /* 0x0047e80000100800 */
[----:B------:R2:W-:Y:S04]  /*ef00*/  STL [R1+0x1b7c], R0 ;  /* 0x001b7c0001007387 */ /* 0x0005e80000100800 */
[----:B0-----:R-:W4:Y:S04]  /*ef10*/  LDL.LU.64 R14, [R1+0xa38] ;  /* 0x000a3800010e7983 */ /* 0x001f280000300a00 */
[----:B-1----:R-:W4:Y:S04]  /*ef20*/  LDL.LU.64 R26, [R1+0xa28] ;  /* 0x000a2800011a7983 */ /* 0x002f280000300a00 */
[----:B---3--:R0:W3:Y:S04]  /*ef30*/  LDG.E.U16 R2, [R4.64] ;  /* 0x0000000404027981 */ /* 0x0080e8000c1e1500 */
[----:B------:R1:W3:Y:S04]  /*ef40*/  LDG.E.U16 R13, [R22.64] ;  /* 0x00000004160d7981 */ /* 0x0002e8000c1e1500 */
[----:B--2---:R2:W2:Y:S04]  /*ef50*/  LDG.E.U16 R0, [R28.64] ;  /* 0x000000041c007981 */ /* 0x0044a8000c1e1500 */
[----:B----4-:R4:W-:Y:S04]  /*ef60*/  STL.64 [R1+0x1c30], R26 ;  /* 0x001c301a01007387 */ /* 0x0109e80000100a00 */
[----:B----4-:R-:W4:Y:S04]  /*ef70*/  LDL.LU.64 R26, [R1+0xaa0] ;  /* 0x000aa000011a7983 */ /* 0x010f280000300a00 */
        /* <DEDUP_REMOVED lines=10> */
[----:B------:R-:W2:Y:S04]  /*f020*/  LDL.LU.64 R16, [R1+0x930] ;  /* 0x0009300001107983 */ /* 0x000ea80000300a00 */
[----:B--2---:R2:W-:Y:S04]  /*f030*/  STL.64 [R1+0x1c28], R16 ;  /* 0x001c281001007387 */ /* 0x0045e80000100a00 */
[----:B--2---:R-:W2:Y:S04]  /*f040*/  LDL.LU.64 R16, [R1+0x938] ;  /* 0x0009380001107983 */ /* 0x004ea80000300a00 */
[----:B------:R-:W2:Y:S04]  /*f050*/  LDL.LU.64 R24, [R1+0x418] ;  /* 0x0004180001187983 */ /* 0x000ea80000300a00 */
[----:B------:R-:W-:Y:S04]  /*f060*/  STL [R1+0x4f8], R10 ;  /* 0x0004f80a01007387 */ /* 0x000fe80000100800 */
[----:B-----5:R-:W5:Y:S04]  /*f070*/  LDL.LU.64 R18, [R1+0xa20] ;  /* 0x000a200001127983 */ /* 0x020f680000300a00 */
[----:B------:R-:W2:Y:S04]  /*f080*/  LDL.LU.64 R20, [R1+0x928] ;  /* 0x0009280001147983 */ /* 0x000ea80000300a00 */
[----:B-1----:R-:W2:Y:S04]  /*f090*/  LDL.LU.64 R22, [R1+0x768] ;  /* 0x0007680001167983 */ /* 0x002ea80000300a00 */
[----:B------:R-:W-:Y:S04]  /*f0a0*/  STL [R1+0x4dc], R9 ;  /* 0x0004dc0901007387 */ /* 0x000fe80000100800 */
[----:B0-----:R-:W2:Y:S04]  /*f0b0*/  LDL.LU.64 R4, [R1+0x728] ;  /* 0x0007280001047983 */ /* 0x001ea80000300a00 */
[----:B--2---:R0:W-:Y:S04]  /*f0c0*/  STL.64 [R1+0x1c10], R4 ;  /* 0x001c100401007387 */ /* 0x0041e80000100a00 */
[----:B0-----:R-:W2:Y:S04]  /*f0d0*/  LDL.LU.64 R4, [R1+0x3e0] ;  /* 0x0003e00001047983 */ /* 0x001ea80000300a00 */
[----:B------:R-:W-:Y:S04]  /*f0e0*/  STL [R1+0x4d4], R8 ;  /* 0x0004d40801007387 */ /* 0x000fe80000100800 */
[----:B--2---:R0:W-:Y:S04]  /*f0f0*/  STL.64 [R1+0x1c18], R4 ;  /* 0x001c180401007387 */ /* 0x0041e80000100a00 */
[----:B------:R-:W-:Y:S04]  /*f100*/  STL [R1+0x4d8], R7 ;  /* 0x0004d80701007387 */ /* 0x000fe80000100800 */
[----:B0-----:R-:W2:Y:S04]  /*f110*/  LDL.LU.64 R4, [R1+0x758] ;  /* 0x0007580001047983 */ /* 0x001ea80000300a00 */
[----:B------:R-:W-:Y:S04]  /*f120*/  STL [R1+0x4d0], R6 ;  /* 0x0004d00601007387 */ /* 0x000fe80000100800 */
[----:B--2---:R0:W-:Y:S04]  /*f130*/  STL.64 [R1+0x1c20], R4 ;  /* 0x001c200401007387 */ /* 0x0041e80000100a00 */
[----:B------:R-:W-:Y:S04]  /*f140*/  STL [R1+0x4c4], R3 ;  /* 0x0004c40301007387 */ /* 0x000fe80000100800 */
[----:B0-----:R-:W2:Y:S04]  /*f150*/  LDL.LU.64 R4, [R1+0x920] ;  /* 0x0009200001047983 */ /* 0x001ea80000300a00 */
[----:B---3--:R0:W-:Y:S04]  /*f160*/  STL [R1+0x4c0], R2 ;  /* 0x0004c00201007387 */ /* 0x0081e80000100800 */
[----:B0-----:R-:W3:Y:S04]  /*f170*/  LDL.LU.64 R2, [R1+0x6f0] ;  /* 0x0006f00001027983 */ /* 0x001ee80000300a00 */
[----:B------:R-:W2:Y:S04]  /*f180*/  LDL.LU.64 R6, [R1+0x6b8] ;  /* 0x0006b80001067983 */ /* 0x000ea80000300a00 */
[----:B------:R-:W4:Y:S04]  /*f190*/  LDL.LU.64 R8, [R1+0x680] ;  /* 0x0006800001087983 */ /* 0x000f280000300a00 */
[----:B------:R-:W5:Y:S04]  /*f1a0*/  LDL.LU.64 R10, [R1+0x648] ;  /* 0x00064800010a7983 */ /* 0x000f680000300a00 */
[----:B------:R0:W-:Y:S04]  /*f1b0*/  STL [R1+0x4a4], R13 ;  /* 0x0004a40d01007387 */ /* 0x0001e80000100800 */
[----:B0-----:R-:W5:Y:S04]  /*f1c0*/  LDL.LU.64 R12, [R1+0x610] ;  /* 0x00061000010c7983 */ /* 0x001f680000300a00 */
[----:B------:R-:W5:Y:S04]  /*f1d0*/  LDL.LU.64 R28, [R1+0x5d8] ;  /* 0x0005d800011c7983 */ /* 0x000f680000300a00 */
[----:B------:R0:W-:Y:S04]  /*f1e0*/  STL [R1+0x4a0], R0 ;  /* 0x0004a00001007387 */ /* 0x0001e80000100800 */
[----:B0-----:R0:W5:Y:S04]  /*f1f0*/  LDG.E.U16 R0, [R14.64] ;  /* 0x000000040e007981 */ /* 0x001168000c1e1500 */
[----:B0-----:R-:W5:Y:S04]  /*f200*/  LDL.LU.64 R14, [R1+0x5a0] ;  /* 0x0005a000010e7983 */ /* 0x001f680000300a00 */
[----:B---3--:R-:W3:Y:S04]  /*f210*/  LDG.E.U16 R3, [R2.64] ;  /* 0x0000000402037981 */ /* 0x008ee8000c1e1500 */
[----:B--2---:R-:W2:Y:S04]  /*f220*/  LDG.E.U16 R7, [R6.64] ;  /* 0x0000000406077981 */ /* 0x004ea8000c1e1500 */
[----:B----4-:R-:W4:Y:S04]  /*f230*/  LDG.E.U16 R9, [R8.64] ;  /* 0x0000000408097981 */ /* 0x010f28000c1e1500 */
[----:B-----5:R0:W5:Y:S04]  /*f240*/  LDG.E.U16 R12, [R12.64] ;  /* 0x000000040c0c7981 */ /* 0x020168000c1e1500 */
[----:B0-----:R0:W2:Y:S04]  /*f250*/  LDG.E.U16 R13, [R28.64] ;  /* 0x000000041c0d7981 */ /* 0x0010a8000c1e1500 */
[----:B------:R1:W-:Y:S04]  /*f260*/  STL [R1+0x49c], R0 ;  /* 0x00049c0001007387 */ /* 0x0003e80000100800 */
[----:B-1----:R1:W2:Y:S04]  /*f270*/  LDG.E.U16 R0, [R26.64] ;  /* 0x000000041a007981 */ /* 0x0022a8000c1e1500 */
[----:B------:R0:W3:Y:S04]  /*f280*/  LDG.E.U16 R14, [R14.64] ;  /* 0x000000040e0e7981 */ /* 0x0000e8000c1e1500 */
        /* <DEDUP_REMOVED lines=18> */
[----:B-1----:R-:W0:Y:S04]  /*f3b0*/  LDL.LU.64 R26, [R1+0x568] ;  /* 0x00056800011a7983 */ /* 0x002e280000300a00 */
[----:B--2---:R1:W-:Y:S04]  /*f3c0*/  STL [R1+0x460], R0 ;  /* 0x0004600001007387 */ /* 0x0043e80000100800 */
[----:B-1----:R1:W2:Y:S04]  /*f3d0*/  LDG.E.U16 R0, [R16.64] ;  /* 0x0000000410007981 */ /* 0x0022a8000c1e1500 */
[----:B0-----:R0:W3:Y:S04]  /*f3e0*/  LDG.E.U16 R15, [R26.64] ;  /* 0x000000041a0f7981 */ /* 0x0010e8000c1e1500 */
[----:B-1----:R-:W3:Y:S04]  /*f3f0*/  LDL.LU.64 R16, [R1+0x1c28] ;  /* 0x001c280001107983 */ /* 0x002ee80000300a00 */
[----:B--2---:R1:W-:Y:S04]  /*f400*/  STL [R1+0x454], R0 ;  /* 0x0004540001007387 */ /* 0x0043e80000100800 */
[----:B---3--:R-:W2:Y:S04]  /*f410*/  LDG.E.U16 R17, [R16.64] ;  /* 0x0000000410117981 */ /* 0x008ea8000c1e1500 */
[----:B-1----:R1:W3:Y:S04]  /*f420*/  LDG.E.U16 R0, [R24.64] ;  /* 0x0000000418007981 */ /* 0x0022e8000c1e1500 */
[----:B--2---:R2:W-:Y:S04]  /*f430*/  STL [R1+0x450], R17 ;  /* 0x0004501101007387 */ /* 0x0045e80000100800 */
[----:B--2---:R-:W2:Y:S04]  /*f440*/  LDL.LU.64 R16, [R1+0x528] ;  /* 0x0005280001107983 */ /* 0x004ea80000300a00 */
[----:B-1----:R-:W4:Y:S04]  /*f450*/  LDL.LU.64 R24, [R1+0x4f0] ;  /* 0x0004f00001187983 */ /* 0x002f280000300a00 */
[----:B---3--:R1:W-:Y:S04]  /*f460*/  STL [R1+0x430], R0 ;  /* 0x0004300001007387 */ /* 0x0083e80000100800 */
[----:B-1----:R1:W3:Y:S04]  /*f470*/  LDG.E.U16 R0, [R18.64] ;  /* 0x0000000412007981 */ /* 0x0022e8000c1e1500 */
[----:B-1----:R-:W0:Y:S04]  /*f480*/  LDL.LU.64 R18, [R1+0x4b8] ;  /* 0x0004b80001127983 */ /* 0x002e280000300a00 */
[----:B--2---:R4:W2:Y:S04]  /*f490*/  LDG.E.U16 R16, [R16.64] ;  /* 0x0000000410107981 */ /* 0x0048a8000c1e1500 */
[----:B----4-:R1:W4:Y:S04]  /*f4a0*/  LDG.E.U16 R17, [R24.64] ;  /* 0x0000000418117981 */ /* 0x010328000c1e1500 */
[----:B---3--:R3:W-:Y:S04]  /*f4b0*/  STL [R1+0x434], R0 ;  /* 0x0004340001007387 */ /* 0x0087e80000100800 */
[----:B---3--:R3:W2:Y:S04]  /*f4c0*/  LDG.E.U16 R0, [R20.64] ;  /* 0x0000000414007981 */ /* 0x0086a8000c1e1500 */
[----:B0-----:R0:W4:Y:S04]  /*f4d0*/  LDG.E.U16 R26, [R18.64] ;  /* 0x00000004121a7981 */ /* 0x001128000c1e1500 */
        /* <DEDUP_REMOVED lines=8> */
[----:B----4-:R3:W-:Y:S04]  /*f560*/  STL [R1+0x428], R0 ;  /* 0x0004280001007387 */ /* 0x0107e80000100800 */
[----:B---3--:R3:W4:Y:S04]  /*f570*/  LDG.E.U16 R0, [R4.64] ;  /* 0x0000000404007981 */ /* 0x008728000c1e1500 */
[----:B---3--:R-:W3:Y:S04]  /*f580*/  LDL.LU.64 R4, [R1+0x1c18] ;  /* 0x001c180001047983 */ /* 0x008ee80000300a00 */
[----:B----4-:R3:W-:Y:S04]  /*f590*/  STL [R1+0x418], R0 ;  /* 0x0004180001007387 */ /* 0x0107e80000100800 */
[----:B---3--:R3:W4:Y:S04]  /*f5a0*/  LDG.E.U16 R0, [R4.64] ;  /* 0x0000000404007981 */ /* 0x008728000c1e1500 */
[----:B---3--:R-:W3:Y:S04]  /*f5b0*/  LDL.LU.64 R4, [R1+0x1c10] ;  /* 0x001c100001047983 */ /* 0x008ee80000300a00 */
[----:B---3--:R-:W3:Y:S04]  /*f5c0*/  LDG.E.U16 R5, [R4.64] ;  /* 0x0000000404057981 */ /* 0x008ee8000c1e1500 */
[----:B----4-:R4:W-:Y:S04]  /*f5d0*/  STL [R1+0x3fc], R0 ;  /* 0x0003fc0001007387 */ /* 0x0109e80000100800 */
[----:B------:R-:W2:Y:S04]  /*f5e0*/  LDL.LU.64 R28, [R1+0x410] ;  /* 0x00041000011c7983 */ /* 0x000ea80000300a00 */
[----:B----4-:R4:W2:Y:S04]  /*f5f0*/  LDG.E.U16 R0, [R10.64] ;  /* 0x000000040a007981 */ /* 0x0108a8000c1e1500 */
[----:B---3--:R3:W-:Y:S04]  /*f600*/  STL [R1+0x3f8], R5 ;  /* 0x0003f80501007387 */ /* 0x0087e80000100800 */
[----:B---3--:R-:W3:Y:S04]  /*f610*/  LDL.LU.64 R4, [R1+0x90] ;  /* 0x0000900001047983 */ /* 0x008ee80000300a00 */
[----:B---3--:R3:W-:Y:S04]  /*f620*/  STL.64 [R1+0x1bf8], R4 ;  /* 0x001bf80401007387 */ /* 0x0087e80000100a00 */
[----:B---3--:R-:W3:Y:S04]  /*f630*/  LDL.LU.64 R4, [R1+0xa0] ;  /* 0x0000a00001047983 */ /* 0x008ee80000300a00 */
[----:B---3--:R3:W-:Y:S04]  /*f640*/  STL.64 [R1+0x1c00], R4 ;  /* 0x001c000401007387 */ /* 0x0087e80000100a00 */
[----:B---3--:R-:W3:Y:S04]  /*f650*/  LDL.LU.64 R4, [R1+0xa8] ;  /* 0x0000a80001047983 */ /* 0x008ee80000300a00 */
[----:B------:R0:W-:Y:S04]  /*f660*/  STL [R1+0x3f4], R3 ;  /* 0x0003f40301007387 */ /* 0x0001e80000100800 */
[----:B0-----:R-:W3:Y:S04]  /*f670*/  LDL.LU.64 R2, [R1+0x88] ;  /* 0x0000880001027983 */ /* 0x001ee80000300a00 */
[----:B------:R0:W-:Y:S04]  /*f680*/  STL [R1+0x3f0], R7 ;  /* 0x0003f00701007387 */ /* 0x0001e80000100800 */
[----:B0-----:R-:W3:Y:S04]  /*f690*/  LDL.LU.64 R6, [R1+0x80] ;  /* 0x0000800001067983 */ /* 0x001ee80000300a00 */
[----:B------:R0:W-:Y:S04]  /*f6a0*/  STL [R1+0x3e4], R9 ;  /* 0x0003e40901007387 */ /* 0x0001e80000100800 */
[----:B0-----:R-:W3:Y:S04]  /*f6b0*/  LDL.LU.64 R8, [R1+0x7a0] ;  /* 0x0007a00001087983 */ /* 0x001ee80000300a00 */
[----:B----4-:R-:W4:Y:S04]  /*f6c0*/  LDL.LU.64 R10, [R1+0x760] ;  /* 0x00076000010a7983 */ /* 0x010f280000300a00 */
[----:B------:R-:W4:Y:S04]  /*f6d0*/  LDL.LU R27, [R1+0xfb0] ;  /* 0x000fb000011b7983 */ /* 0x000f280000300800 */
[----:B-1----:R-:W4:Y:S04]  /*f6e0*/  LDL.LU R24, [R1+0xfac] ;  /* 0x000fac0001187983 */ /* 0x002f280000300800 */
[----:B------:R-:W4:Y:S04]  /*f6f0*/  LDL.LU R25, [R1+0xfa8] ;  /* 0x000fa80001197983 */ /* 0x000f280000300800 */
[----:B--2---:R0:W-:Y:S04]  /*f700*/  STL [R1+0x3e0], R0 ;  /* 0x0003e00001007387 */ /* 0x0041e80000100800 */
[----:B0-----:R0:W2:Y:S04]  /*f710*/  LDG.E.U16 R0, [R20.64] ;  /* 0x0000000414007981 */ /* 0x0010a8000c1e1500 */
[----:B0-----:R-:W4:Y:S04]  /*f720*/  LDL.LU R21, [R1+0xfa4] ;  /* 0x000fa40001157983 */ /* 0x001f280000300800 */
[----:B-----5:R0:W-:Y:S04]  /*f730*/  STL [R1+0x3cc], R12 ;  /* 0x0003cc0c01007387 */ /* 0x0201e80000100800 */
[----:B------:R1:W5:Y:S04]  /*f740*/  LDG.E.U16 R20, [R28.64] ;  /* 0x000000041c147981 */ /* 0x000368000c1e1500 */
[----:B0-----:R-:W4:Y:S04]  /*f750*/  LDL.LU R12, [R1+0xfa0] ;  /* 0x000fa000010c7983 */ /* 0x001f280000300800 */
[----:B------:R0:W-:Y:S04]  /*f760*/  STL [R1+0x3c8], R13 ;  /* 0x0003c80d01007387 */ /* 0x0001e80000100800 */
        /* <DEDUP_REMOVED lines=9> */
[----:B------:R-:W4:Y:S04]  /*f800*/  LDL.LU R18, [R1+0xa08] ;  /* 0x000a080001127983 */ /* 0x000f280000300800 */
[----:B------:R-:W4:Y:S04]  /*f810*/  LDL.LU R19, [R1+0x91c] ;  /* 0x00091c0001137983 */ /* 0x000f280000300800 */
[----:B------:R-:W4:Y:S04]  /*f820*/  LDL.LU R22, [R1+0x918] ;  /* 0x0009180001167983 */ /* 0x000f280000300800 */
[----:B------:R0:W-:Y:S04]  /*f830*/  STL [R1+0x38c], R26 ;  /* 0x00038c1a01007387 */ /* 0x0001e80000100800 */
[----:B0-----:R-:W4:Y:S04]  /*f840*/  LDL.LU R26, [R1+0x90c] ;  /* 0x00090c00011a7983 */ /* 0x001f280000300800 */
[----:B-1----:R-:W4:Y:S04]  /*f850*/  LDL.LU.64 R28, [R1+0x1c08] ;  /* 0x001c0800011c7983 */ /* 0x002f280000300a00 */
[----:B---3--:R0:W3:Y:S04]  /*f860*/  LDG.E.U16 R3, [R2.64] ;  /* 0x0000000402037981 */ /* 0x0080e8000c1e1500 */
[----:B--2---:R4:W-:Y:S04]  /*f870*/  STL [R1+0x388], R0 ;  /* 0x0003880001007387 */ /* 0x0049e80000100800 */
[----:B----4-:R1:W2:Y:S04]  /*f880*/  LDG.E.U16 R0, [R28.64] ;  /* 0x000000041c007981 */ /* 0x0102a8000c1e1500 */
[----:B-1----:R-:W4:Y:S04]  /*f890*/  LDL.LU.64 R28, [R1+0x98] ;  /* 0x00009800011c7983 */ /* 0x002f280000300a00 */
[----:B------:R-:W-:Y:S04]  /*f8a0*/  STL [R1+0x384], R23 ;  /* 0x0003841701007387 */ /* 0x000fe80000100800 */
[----:B-----5:R1:W-:Y:S04]  /*f8b0*/  STL [R1+0x380], R20 ;  /* 0x0003801401007387 */ /* 0x0203e80000100800 */
[----:B-1----:R1:W5:Y:S04]  /*f8c0*/  LDG.E.U16 R20, [R4.64] ;  /* 0x0000000404147981 */ /* 0x002368000c1e1500 */
[----:B-1----:R-:W3:Y:S04]  /*f8d0*/  LDL.LU.64 R4, [R1+0x1c00] ;  /* 0x001c000001047983 */ /* 0x002ee80000300a00 */
[----:B--2---:R3:W-:Y:S04]  /*f8e0*/  STL [R1+0x37c], R0 ;  /* 0x00037c0001007387 */ /* 0x0047e80000100800 */
[----:B---3--:R1:W2:Y:S04]  /*f8f0*/  LDG.E.U16 R0, [R4.64] ;  /* 0x0000000404007981 */ /* 0x0082a8000c1e1500 */
[----:B-1----:R-:W3:Y:S04]  /*f900*/  LDL.LU.64 R4, [R1+0x1bf8] ;  /* 0x001bf80001047983 */ /* 0x002ee80000300a00 */
[----:B-----5:R4:W-:Y:S04]  /*f910*/  STL [R1+0x378], R20 ;  /* 0x0003781401007387 */ /* 0x0209e80000100800 */
[----:B----4-:R1:W4:Y:S04]  /*f920*/  LDG.E.U16 R20, [R28.64] ;  /* 0x000000041c147981 */ /* 0x010328000c1e1500 */
[----:B------:R-:W5:Y:S04]  /*f930*/  S2R R23, SR_TID.X ;  /* 0x0000000000177919 */ /* 0x000f680000002100 */
[----:B-1----:R1:W4:Y:S04]  /*f940*/  LDG.E.U16 R29, [R6.64] ;  /* 0x00000004061d7981 */ /* 0x002328000c1e1500 */
[----:B------:R0:W4:Y:S01]  /*f950*/  LDG.E.U16 R28, [R8.64] ;  /* 0x00000004081c7981 */ /* 0x000122000c1e1500 */
[----:B-----5:R-:W-:-:S04]  /*f960*/  LOP3.LUT R23, R23, 0x7f, RZ, 0xc0, !PT ;  /* 0x0000007f17177812 */ /* 0x020fc800078ec0ff */
[----:B0-----:R-:W-:-:S05]  /*f970*/  SHF.L.U32 R2, R23, 0x1, RZ ;  /* 0x0000000117027819 */ /* 0x001fca00000006ff */
[----:B------:R-:W-:Y:S04]  /*f980*/  STS.U16 [R2], R27 ;  /* 0x0000001b02007388 */ /* 0x000fe80000000400 */
[----:B--2---:R3:W-:Y:S04]  /*f990*/  STL [R1+0x364], R0 ;  /* 0x0003640001007387 */ /* 0x0047e80000100800 */
[----:B------:R-:W2:Y:S04]  /*f9a0*/  LDL.LU R23, [R1+0x8f8] ;  /* 0x0008f80001177983 */ /* 0x000ea80000300800 */
[----:B---3--:R0:W3:Y:S04]  /*f9b0*/  LDG.E.U16 R0, [R4.64] ;  /* 0x0000000404007981 */ /* 0x0080e8000c1e1500 */
[----:B0-----:R0:W5:Y:S04]  /*f9c0*/  LDG.E.U16 R4, [R10.64] ;  /* 0x000000040a047981 */ /* 0x001168000c1e1500 */
[----:B----4-:R4:W-:Y:S04]  /*f9d0*/  STL [R1+0x360], R20 ;  /* 0x0003601401007387 */ /* 0x0109e80000100800 */
[----:B----4-:R-:W4:Y:S04]  /*f9e0*/  LDL.LU R20, [R1+0x8f4] ;  /* 0x0008f40001147983 */ /* 0x010f280000300800 */
[----:B------:R-:W2:Y:S04]  /*f9f0*/  LDL.LU R27, [R1+0x8f0] ;  /* 0x0008f000011b7983 */ /* 0x000ea80000300800 */
[----:B------:R0:W-:Y:S04]  /*fa00*/  STS.U16 [R2+0x800], R24 ;  /* 0x0008001802007388 */ /* 0x0001e80000000400 */
[----:B------:R1:W-:Y:S04]  /*fa10*/  STS.U16 [R2+0x1000], R25 ;  /* 0x0010001902007388 */ /* 0x0003e80000000400 */
[----:B------:R1:W-:Y:S04]  /*fa20*/  STS.U16 [R2+0x2000], R21 ;  /* 0x0020001502007388 */ /* 0x0003e80000000400 */
[----:B0-----:R-:W2:Y:S04]  /*fa30*/  LDL.LU R24, [R1+0x8e4] ;  /* 0x0008e40001187983 */ /* 0x001ea80000300800 */
[----:B-1----:R-:W2:Y:S04]  /*fa40*/  LDL.LU R25, [R1+0x8d4] ;  /* 0x0008d40001197983 */ /* 0x002ea80000300800 */
[----:B------:R-:W2:Y:S04]  /*fa50*/  LDL.LU R21, [R1+0x8d0] ;  /* 0x0008d00001157983 */ /* 0x000ea80000300800 */
[----:B------:R-:W2:Y:S04]  /*fa60*/  LDL.LU R5, [R1+0x8c4] ;  /* 0x0008c40001057983 */ /* 0x000ea80000300800 */
[----:B------:R-:W-:Y:S04]  /*fa70*/  STS.U16 [R2+0x4000], R12 ;  /* 0x0040000c02007388 */ /* 0x000fe80000000400 */
        /* <DEDUP_REMOVED lines=9> */
[----:B---3--:R0:W-:Y:S04]  /*fb10*/  STL [R1+0x35c], R0 ;  /* 0x00035c0001007387 */ /* 0x0081e80000100800 */
[----:B0-----:R-:W3:Y:S04]  /*fb20*/  LDL.LU R0, [R1+0x8c0] ;  /* 0x0008c00001007983 */ /* 0x001ee80000300800 */
[----:B------:R0:W-:Y:S04]  /*fb30*/  STL [R1+0x358], R3 ;  /* 0x0003580301007387 */ /* 0x0001e80000100800 */
[----:B0-----:R-:W3:Y:S04]  /*fb40*/  LDL.LU R3, [R1+0x8ac] ;  /* 0x0008ac0001037983 */ /* 0x001ee80000300800 */
[----:B------:R-:W3:Y:S04]  /*fb50*/  LDL.LU R6, [R1+0x89c] ;  /* 0x00089c0001067983 */ /* 0x000ee80000300800 */
[----:B------:R-:W3:Y:S04]  /*fb60*/  LDL.LU R7, [R1+0x88c] ;  /* 0x00088c0001077983 */ /* 0x000ee80000300800 */
[----:B------:R-:W3:Y:S04]  /*fb70*/  LDL.LU R8, [R1+0x884] ;  /* 0x0008840001087983 */ /* 0x000ee80000300800 */
[----:B------:R-:W3:Y:S04]  /*fb80*/  LDL.LU R9, [R1+0x880] ;  /* 0x0008800001097983 */ /* 0x000ee80000300800 */
[----:B------:R-:W-:Y:S04]  /*fb90*/  STL [R1+0x354], R29 ;  /* 0x0003541d01007387 */ /* 0x000fe80000100800 */
[----:B------:R-:W3:Y:S04]  /*fba0*/  LDL.LU R10, [R1+0x874] ;  /* 0x00087400010a7983 */ /* 0x000ee80000300800 */
[----:B------:R-:W3:Y:S04]  /*fbb0*/  LDL.LU R26, [R1+0x870] ;  /* 0x00087000011a7983 */ /* 0x000ee80000300800 */
[----:B------:R-:W-:Y:S04]  /*fbc0*/  STL [R1+0x350], R28 ;  /* 0x0003501c01007387 */ /* 0x000fe80000100800 */
[----:B------:R-:W3:Y:S04]  /*fbd0*/  LDL.LU R11, [R1+0x860] ;  /* 0x00086000010b7983 */ /* 0x000ee80000300800 */
[----:B--2---:R0:W-:Y:S04]  /*fbe0*/  STS.U16 [R2+0x12800], R23 ;  /* 0x0128001702007388 */ /* 0x0041e80000000400 */
[----:B-----5:R-:W-:Y:S04]  /*fbf0*/  STL [R1+0x344], R4 ;  /* 0x0003440401007387 */ /* 0x020fe80000100800 */
[----:B------:R-:W2:Y:S04]  /*fc00*/  LDL.LU R22, [R1+0x74c] ;  /* 0x00074c0001167983 */ /* 0x000ea80000300800 */
[----:B----4-:R-:W-:Y:S04]  /*fc10*/  STS.U16 [R2+0x9800], R20 ;  /* 0x0098001402007388 */ /* 0x010fe80000000400 */
[----:B0-----:R-:W4:Y:S04]  /*fc20*/  LDL.LU R23, [R1+0x748] ;  /* 0x0007480001177983 */ /* 0x001f280000300800 */
[----:B------:R0:W-:Y:S04]  /*fc30*/  STS.U16 [R2+0x13000], R27 ;  /* 0x0130001b02007388 */ /* 0x0001e80000000400 */
[----:B0-----:R-:W5:Y:S04]  /*fc40*/  LDL.LU R27, [R1+0x730] ;  /* 0x00073000011b7983 */ /* 0x001f680000300800 */
[----:B------:R0:W-:Y:S04]  /*fc50*/  STS.U16 [R2+0x13800], R24 ;  /* 0x0138001802007388 */ /* 0x0001e80000000400 */
[----:B------:R1:W-:Y:S04]  /*fc60*/  STS.U16 [R2+0x2800], R25 ;  /* 0x0028001902007388 */ /* 0x0003e80000000400 */
[----:B0-----:R-:W5:Y:S04]  /*fc70*/  LDL.LU R24, [R1+0x714] ;  /* 0x0007140001187983 */ /* 0x001f680000300800 */
[----:B-1----:R-:W5:Y:S04]  /*fc80*/  LDL.LU R25, [R1+0x710] ;  /* 0x0007100001197983 */ /* 0x002f680000300800 */
[----:B------:R0:W-:Y:S04]  /*fc90*/  STS.U16 [R2+0x5000], R21 ;  /* 0x0050001502007388 */ /* 0x0001e80000000400 */
[----:B------:R-:W5:Y:S04]  /*fca0*/  LDL.LU R12, [R1+0x6fc] ;  /* 0x0006fc00010c7983 */ /* 0x000f680000300800 */
[----:B------:R-:W-:Y:S04]  /*fcb0*/  STS.U16 [R2+0xa000], R5 ;  /* 0x00a0000502007388 */ /* 0x000fe80000000400 */
[----:B------:R-:W5:Y:S04]  /*fcc0*/  LDL.LU R13, [R1+0x6f8] ;  /* 0x0006f800010d7983 */ /* 0x000f680000300800 */
[----:B------:R-:W5:Y:S04]  /*fcd0*/  LDL.LU R14, [R1+0x6dc] ;  /* 0x0006dc00010e7983 */ /* 0x000f680000300800 */
[----:B------:R-:W5:Y:S04]  /*fce0*/  LDL.LU R15, [R1+0x6c0] ;  /* 0x0006c000010f7983 */ /* 0x000f680000300800 */
[----:B------:R-:W5:Y:S04]  /*fcf0*/  LDL.LU R16, [R1+0x68c] ;  /* 0x00068c0001107983 */ /* 0x000f680000300800 */
[----:B------:R-:W5:Y:S04]  /*fd00*/  LDL.LU R17, [R1+0x688] ;  /* 0x0006880001117983 */ /* 0x000f680000300800 */
[----:B------:R-:W5:Y:S04]  /*fd10*/  LDL.LU R18, [R1+0x668] ;  /* 0x0006680001127983 */ /* 0x000f680000300800 */
[----:B------:R-:W5:Y:S04]  /*fd20*/  LDL.LU R19, [R1+0x650] ;  /* 0x0006500001137983 */ /* 0x000f680000300800 */
[----:B------:R-:W5:Y:S04]  /*fd30*/  LDL.LU R20, [R1+0x634] ;  /* 0x0006340001147983 */ /* 0x000f680000300800 */
[----:B0-----:R-:W5:Y:S04]  /*fd40*/  LDL.LU R21, [R1+0x630] ;  /* 0x0006300001157983 */ /* 0x001f680000300800 */
[----:B---3--:R-:W-:Y:S04]  /*fd50*/  STS.U16 [R2+0x14000], R0 ;  /* 0x0140000002007388 */ /* 0x008fe80000000400 */
[----:B------:R-:W-:Y:S04]  /*fd60*/  STS.U16 [R2+0x14800], R3 ;  /* 0x0148000302007388 */ /* 0x000fe80000000400 */
[----:B------:R-:W-:Y:S04]  /*fd70*/  STS.U16 [R2+0xa800], R6 ;  /* 0x00a8000602007388 */ /* 0x000fe80000000400 */
[----:B------:R-:W-:Y:S04]  /*fd80*/  STS.U16 [R2+0x15000], R7 ;  /* 0x0150000702007388 */ /* 0x000fe80000000400 */
[----:B------:R-:W-:Y:S04]  /*fd90*/  STS.U16 [R2+0x15800], R8 ;  /* 0x0158000802007388 */ /* 0x000fe80000000400 */
[----:B------:R-:W-:Y:S04]  /*fda0*/  STS.U16 [R2+0x5800], R9 ;  /* 0x0058000902007388 */ /* 0x000fe80000000400 */
[----:B------:R-:W-:Y:S04]  /*fdb0*/  STS.U16 [R2+0xb000], R10 ;  /* 0x00b0000a02007388 */ /* 0x000fe80000000400 */
[----:B------:R0:W-:Y:S04]  /*fdc0*/  STS.U16 [R2+0x16000], R26 ;  /* 0x0160001a02007388 */ /* 0x0001e80000000400 */
[----:B------:R-:W-:Y:S04]  /*fdd0*/  STS.U16 [R2+0x16800], R11 ;  /* 0x0168000b02007388 */ /* 0x000fe80000000400 */
[----:B0-----:R-:W3:Y:S04]  /*fde0*/  LDL.LU R26, [R1+0x618] ;  /* 0x00061800011a7983 */ /* 0x001ee80000300800 */
[----:B--2---:R0:W-:Y:S04]  /*fdf0*/  STS.U16 [R2+0xb800], R22 ;  /* 0x00b8001602007388 */ /* 0x0041e80000000400 */
[----:B----4-:R1:W-:Y:S04]  /*fe00*/  STS.U16 [R2+0x17000], R23 ;  /* 0x0170001702007388 */ /* 0x0103e80000000400 */
[----:B0-----:R-:W2:Y:S04]  /*fe10*/  LDL.LU R22, [R1+0x5fc] ;  /* 0x0005fc0001167983 */ /* 0x001ea80000300800 */
[----:B-1----:R-:W4:Y:S04]  /*fe20*/  LDL.LU R23, [R1+0x5f8] ;  /* 0x0005f80001177983 */ /* 0x002f280000300800 */
[----:B-----5:R0:W-:Y:S04]  /*fe30*/  STS.U16 [R2+0x17800], R27 ;  /* 0x0178001b02007388 */ /* 0x0201e80000000400 */
[----:B0-----:R-:W5:Y:S04]  /*fe40*/  LDL.LU R27, [R1+0x5e4] ;  /* 0x0005e400011b7983 */ /* 0x001f680000300800 */
[----:B------:R0:W-:Y:S04]  /*fe50*/  STS.U16 [R2+0x1800], R24 ;  /* 0x0018001802007388 */ /* 0x0001e80000000400 */
[----:B------:R1:W-:Y:S04]  /*fe60*/  STS.U16 [R2+0x3000], R25 ;  /* 0x0030001902007388 */ /* 0x0003e80000000400 */
[----:B0-----:R-:W5:Y:S04]  /*fe70*/  LDL.LU R24, [R1+0x5e0] ;  /* 0x0005e00001187983 */ /* 0x001f680000300800 */
[----:B-1----:R-:W5:Y:S04]  /*fe80*/  LDL.LU R25, [R1+0x5c4] ;  /* 0x0005c40001197983 */ /* 0x002f680000300800 */
[----:B------:R0:W-:Y:S04]  /*fe90*/  STS.U16 [R2+0x6000], R12 ;  /* 0x0060000c02007388 */ /* 0x0001e80000000400 */
[----:B------:R1:W-:Y:S04]  /*fea0*/  STS.U16 [R2+0xc000], R13 ;  /* 0x00c0000d02007388 */ /* 0x0003e80000000400 */
[----:B------:R-:W5:Y:S04]  /*feb0*/  LDL.LU R5, [R1+0x5c0] ;  /* 0x0005c00001057983 */ /* 0x000f680000300800 */
[----:B------:R-:W-:Y:S04]  /*fec0*/  STS.U16 [R2+0x18000], R14 ;  /* 0x0180000e02007388 */ /* 0x000fe80000000400 */
        /* <DEDUP_REMOVED lines=15> */
[----:B0-----:R-:W5:Y:S04]  /*ffc0*/  LDL.LU R12, [R1+0x340] ;  /* 0x00034000010c7983 */ /* 0x001f680000300800 */
[----:B-1----:R-:W5:Y:S04]  /*ffd0*/  LDL.LU R13, [R1+0x324] ;  /* 0x00032400010d7983 */ /* 0x002f680000300800 */
[----:B---3--:R0:W-:Y:S04]  /*ffe0*/  STS.U16 [R2+0x1a800], R26 ;  /* 0x01a8001a02007388 */ /* 0x0081e80000000400 */
[----:B0-----:R-:W3:Y:S04]  /*fff0*/  LDL.LU R26, [R1+0x320] ;  /* 0x00032000011a7983 */ /* 0x001ee80000300800 */
[----:B------:R-:W3:Y:S04]  /*10000*/  LDL.LU R14, [R1+0x304] ;  /* 0x00030400010e7983 */ /* 0x000ee80000300800 */
[----:B--2---:R-:W-:Y:S04]  /*10010*/  STS.U16 [R2+0xd800], R22 ;  /* 0x00d8001602007388 */ /* 0x004fe80000000400 */
[----:B----4-:R-:W-:Y:S04]  /*10020*/  STS.U16 [R2+0x1b000], R23 ;  /* 0x01b0001702007388 */ /* 0x010fe80000000400 */
[----:B-----5:R0:W-:Y:S04]  /*10030*/  STS.U16 [R2+0x1b800], R27 ;  /* 0x01b8001b02007388 */ /* 0x0201e80000000400 */
[----:B0-----:R-:W2:Y:S04]  /*10040*/  LDL.LU R27, [R1+0xa04] ;  /* 0x000a0400011b7983 */ /* 0x001ea80000300800 */
[----:B------:R0:W-:Y:S04]  /*10050*/  STS.U16 [R2+0x3800], R24 ;  /* 0x0038001802007388 */ /* 0x0001e80000000400 */
[----:B------:R-:W-:Y:S04]  /*10060*/  STS.U16 [R2+0x7000], R25 ;  /* 0x0070001902007388 */ /* 0x000fe80000000400 */
[----:B0-----:R-:W4:Y:S04]  /*10070*/  LDL.LU R24, [R1+0xa1c] ;  /* 0x000a1c0001187983 */ /* 0x001f280000300800 */
[----:B------:R-:W5:Y:S04]  /*10080*/  LDL.LU R15, [R1+0x6a4] ;  /* 0x0006a400010f7983 */ /* 0x000f680000300800 */
[----:B------:R-:W-:Y:S04]  /*10090*/  STS.U16 [R2+0xe000], R5 ;  /* 0x00e0000502007388 */ /* 0x000fe80000000400 */
[----:B------:R-:W5:Y:S04]  /*100a0*/  LDL.LU R16, [R1+0xad8] ;  /* 0x000ad80001107983 */ /* 0x000f680000300800 */
[----:B------:R0:W-:Y:S04]  /*100b0*/  STS.U16 [R2+0x1c000], R0 ;  /* 0x01c0000002007388 */ /* 0x0001e80000000400 */
[----:B------:R-:W5:Y:S04]  /*100c0*/  LDL.LU R17, [R1+0x8bc] ;  /* 0x0008bc0001117983 */ /* 0x000f680000300800 */
[----:B------:R-:W-:Y:S04]  /*100d0*/  STS.U16 [R2+0x1c800], R3 ;  /* 0x01c8000302007388 */ /* 0x000fe80000000400 */
[----:B------:R-:W5:Y:S04]  /*100e0*/  LDL.LU R18, [R1+0x6d8] ;  /* 0x0006d80001127983 */ /* 0x000f680000300800 */
[----:B------:R-:W-:Y:S01]  /*100f0*/  STS.U16 [R2+0xe800], R6 ;  /* 0x00e8000602007388 */ /* 0x000fe20000000400 */
[----:B0-----:R-:W-:-:S03]  /*10100*/  LOP3.LUT R0, R2, 0x10, RZ, 0x3c, !PT ;  /* 0x0000001002007812 */ /* 0x001fc600078e3cff */
        /* <DEDUP_REMOVED lines=10> */
[----:B------:R-:W-:Y:S04]  /*101b0*/  STS.U16 [R2+0x1e800], R12 ;  /* 0x01e8000c02007388 */ /* 0x000fe80000000400 */
[----:B------:R-:W5:Y:S04]  /*101c0*/  LDL.LU R25, [R1+0x2c0] ;  /* 0x0002c00001197983 */ /* 0x000f680000300800 */
[----:B------:R-:W-:Y:S04]  /*101d0*/  STS.U16 [R2+0xf800], R13 ;  /* 0x00f8000d02007388 */ /* 0x000fe80000000400 */
[----:B---3--:R0:W-:Y:S04]  /*101e0*/  STS.U16 [R2+0x1f000], R26 ;  /* 0x01f0001a02007388 */ /* 0x0081e80000000400 */
[----:B------:R-:W-:Y:S04]  /*101f0*/  STS.U16 [R2+0x1f800], R14 ;  /* 0x01f8000e02007388 */ /* 0x000fe80000000400 */
[----:B0-----:R-:W3:Y:S04]  /*10200*/  LDL.LU R26, [R1+0x2a4] ;  /* 0x0002a400011a7983 */ /* 0x001ee80000300800 */
[----:B------:R-:W-:Y:S04]  /*10210*/  STL [R1+0x1bf4], R2 ;  /* 0x001bf40201007387 */ /* 0x000fe80000100800 */
[----:B--2---:R0:W-:Y:S04]  /*10220*/  STS.U16 [R0+0x900], R27 ;  /* 0x0009001b00007388 */ /* 0x0041e80000000400 */
[----:B0-----:R-:W2:Y:S04]  /*10230*/  LDL.LU R27, [R1+0x2a0] ;  /* 0x0002a000011b7983 */ /* 0x001ea80000300800 */
[----:B----4-:R0:W-:Y:S04]  /*10240*/  STS.U16 [R0+0x1100], R24 ;  /* 0x0011001800007388 */ /* 0x0101e80000000400 */
[----:B-----5:R-:W-:Y:S04]  /*10250*/  STS.U16 [R0+0x1900], R15 ;  /* 0x0019000f00007388 */ /* 0x020fe80000000400 */
[----:B0-----:R-:W4:Y:S04]  /*10260*/  LDL.LU R24, [R1+0x284] ;  /* 0x0002840001187983 */ /* 0x001f280000300800 */
[----:B------:R-:W5:Y:S04]  /*10270*/  LDL.LU R2, [R1+0x280] ;  /* 0x0002800001027983 */ /* 0x000f680000300800 */
[----:B------:R-:W5:Y:S04]  /*10280*/  LDL.LU R28, [R1+0x264] ;  /* 0x00026400011c7983 */ /* 0x000f680000300800 */
[----:B------:R-:W5:Y:S04]  /*10290*/  LDL.LU R29, [R1+0x260] ;  /* 0x00026000011d7983 */ /* 0x000f680000300800 */
        /* <DEDUP_REMOVED lines=17> */
[----:B------:R0:W-:Y:S04]  /*103b0*/  STS.U16 [R0+0x12100], R25 ;  /* 0x0121001900007388 */ /* 0x0001e80000000400 */
[----:B------:R-:W5:Y:S04]  /*103c0*/  LDL.LU R12, [R1+0x228] ;  /* 0x00022800010c7983 */ /* 0x000f680000300800 */
[----:B0-----:R-:W5:Y:S04]  /*103d0*/  LDL.LU R25, [R1+0x21c] ;  /* 0x00021c0001197983 */ /* 0x001f680000300800 */
[----:B------:R-:W5:Y:S04]  /*103e0*/  LDL.LU R13, [R1+0x218] ;  /* 0x00021800010d7983 */ /* 0x000f680000300800 */
[----:B------:R-:W5:Y:S04]  /*103f0*/  LDL.LU R14, [R1+0x214] ;  /* 0x00021400010e7983 */ /* 0x000f680000300800 */
[----:B---3--:R0:W-:Y:S04]  /*10400*/  STS.U16 [R0+0x12900], R26 ;  /* 0x0129001a00007388 */ /* 0x0081e80000000400 */
[----:B0-----:R-:W3:Y:S04]  /*10410*/  LDL.LU R26, [R1+0x210] ;  /* 0x00021000011a7983 */ /* 0x001ee80000300800 */
[----:B--2---:R0:W-:Y:S04]  /*10420*/  STS.U16 [R0+0x13100], R27 ;  /* 0x0131001b00007388 */ /* 0x0041e80000000400 */
[----:B0-----:R-:W2:Y:S04]  /*10430*/  LDL.LU R27, [R1+0x204] ;  /* 0x00020400011b7983 */ /* 0x001ea80000300800 */
[----:B----4-:R0:W-:Y:S04]  /*10440*/  STS.U16 [R0+0x13900], R24 ;  /* 0x0139001800007388 */ /* 0x0101e80000000400 */
[----:B-----5:R-:W-:Y:S04]  /*10450*/  STS.U16 [R0+0x14100], R2 ;  /* 0x0141000200007388 */ /* 0x020fe80000000400 */
[----:B------:R-:W-:Y:S04]  /*10460*/  STS.U16 [R0+0x14900], R28 ;  /* 0x0149001c00007388 */ /* 0x000fe80000000400 */
[----:B------:R-:W-:Y:S04]  /*10470*/  STS.U16 [R0+0x15100], R29 ;  /* 0x0151001d00007388 */ /* 0x000fe80000000400 */
[----:B------:R-:W-:Y:S04]  /*10480*/  STS.U16 [R0+0x15900], R4 ;  /* 0x0159000400007388 */ /* 0x000fe80000000400 */
[----:B------:R-:W4:Y:S04]  /*10490*/  LDL.LU R15, [R1+0x200] ;  /* 0x00020000010f7983 */ /* 0x000f280000300800 */
[----:B------:R-:W-:Y:S04]  /*104a0*/  STS.U16 [R0+0x16100], R5 ;  /* 0x0161000500007388 */ /* 0x000fe80000000400 */
[----:B------:R-:W5:Y:S04]  /*104b0*/  LDL.LU R16, [R1+0x1fc] ;  /* 0x0001fc0001107983 */ /* 0x000f680000300800 */
[----:B------:R-:W-:Y:S04]  /*104c0*/  STS.U16 [R0+0x16900], R3 ;  /* 0x0169000300007388 */ /* 0x000fe80000000400 */
[----:B------:R-:W4:Y:S04]  /*104d0*/  LDL.LU R17, [R1+0x1f8] ;  /* 0x0001f80001117983 */ /* 0x000f280000300800 */
[----:B------:R-:W-:Y:S04]  /*104e0*/  STS.U16 [R0+0x17100], R6 ;  /* 0x0171000600007388 */ /* 0x000fe80000000400 */
[----:B------:R-:W4:Y:S04]  /*104f0*/  LDL.LU R18, [R1+0x1ec] ;  /* 0x0001ec0001127983 */ /* 0x000f280000300800 */
[----:B------:R-:W-:Y:S04]  /*10500*/  STS.U16 [R0+0x17900], R7 ;  /* 0x0179000700007388 */ /* 0x000fe80000000400 */
[----:B------:R-:W4:Y:S04]  /*10510*/  LDL.LU R19, [R1+0x1e8] ;  /* 0x0001e80001137983 */ /* 0x000f280000300800 */
[----:B------:R-:W-:Y:S04]  /*10520*/  STS.U16 [R0+0x18100], R8 ;  /* 0x0181000800007388 */ /* 0x000fe80000000400 */
[----:B------:R-:W4:Y:S04]  /*10530*/  LDL.LU R20, [R1+0x1e4] ;  /* 0x0001e40001147983 */ /* 0x000f280000300800 */
[----:B------:R-:W-:Y:S04]  /*10540*/  STS.U16 [R0+0x18900], R9 ;  /* 0x0189000900007388 */ /* 0x000fe80000000400 */
[----:B------:R-:W5:Y:S04]  /*10550*/  LDL.LU R21, [R1+0x1e0] ;  /* 0x0001e00001157983 */ /* 0x000f680000300800 */
[----:B------:R-:W-:Y:S04]  /*10560*/  STS.U16 [R0+0x19100], R10 ;  /* 0x0191000a00007388 */ /* 0x000fe80000000400 */
[----:B------:R-:W5:Y:S04]  /*10570*/  LDL.LU R22, [R1+0x1d4] ;  /* 0x0001d40001167983 */ /* 0x000f680000300800 */
[----:B------:R-:W-:Y:S04]  /*10580*/  STS.U16 [R0+0x19900], R11 ;  /* 0x0199000b00007388 */ /* 0x000fe80000000400 */
[----:B------:R-:W5:Y:S04]  /*10590*/  LDL.LU R23, [R1+0x1d0] ;  /* 0x0001d00001177983 */ /* 0x000f680000300800 */
[----:B------:R-:W-:Y:S04]  /*105a0*/  STS.U16 [R0+0x1a100], R12 ;  /* 0x01a1000c00007388 */ /* 0x000fe80000000400 */
[----:B0-----:R-:W5:Y:S04]  /*105b0*/  LDL.LU R24, [R1+0x1cc] ;  /* 0x0001cc0001187983 */ /* 0x001f680000300800 */
[----:B------:R0:W-:Y:S04]  /*105c0*/  STS.U16 [R0+0x1a900], R25 ;  /* 0x01a9001900007388 */ /* 0x0001e80000000400 */
[----:B------:R-:W-:Y:S04]  /*105d0*/  STS.U16 [R0+0x1b100], R13 ;  /* 0x01b1000d00007388 */ /* 0x000fe80000000400 */
[----:B------:R-:W-:Y:S04]  /*105e0*/  STS.U16 [R0+0x1b900], R14 ;  /* 0x01b9000e00007388 */ /* 0x000fe80000000400 */
[----:B0-----:R-:W5:Y:S04]  /*105f0*/  LDL.LU R25, [R1+0x1c8] ;  /* 0x0001c80001197983 */ /* 0x001f680000300800 */
[----:B---3--:R0:W-:Y:S04]  /*10600*/  STS.U16 [R0+0x1c100], R26 ;  /* 0x01c1001a00007388 */ /* 0x0081e80000000400 */
[----:B0-----:R-:W3:Y:S04]  /*10610*/  LDL.LU R26, [R1+0x1bc] ;  /* 0x0001bc00011a7983 */ /* 0x001ee80000300800 */
[----:B--2---:R0:W-:Y:S04]  /*10620*/  STS.U16 [R0+0x1c900], R27 ;  /* 0x01c9001b00007388 */ /* 0x0041e80000000400 */
[----:B0-----:R-:W2:Y:S04]  /*10630*/  LDL.LU R27, [R1+0x1b8] ;  /* 0x0001b800011b7983 */ /* 0x001ea80000300800 */
[----:B------:R-:W2:Y:S04]  /*10640*/  LDL.LU R2, [R1+0x1b4] ;  /* 0x0001b40001027983 */ /* 0x000ea80000300800 */
        /* <DEDUP_REMOVED lines=13> */
[----:B----4-:R0:W-:Y:S04]  /*10720*/  STS.U16 [R0+0x1d100], R15 ;  /* 0x01d1000f00007388 */ /* 0x0101e80000000400 */
[----:B------:R-:W4:Y:S04]  /*10730*/  LDL.LU R14, [R1+0x15c] ;  /* 0x00015c00010e7983 */ /* 0x000f280000300800 */
[----:B-----5:R1:W-:Y:S04]  /*10740*/  STS.U16 [R0+0x1d900], R16 ;  /* 0x01d9001000007388 */ /* 0x0203e80000000400 */
[----:B0-----:R-:W5:Y:S04]  /*10750*/  LDL.LU R15, [R1+0x158] ;  /* 0x00015800010f7983 */ /* 0x001f680000300800 */
[----:B------:R0:W-:Y:S04]  /*10760*/  STS.U16 [R0+0x1e100], R17 ;  /* 0x01e1001100007388 */ /* 0x0001e80000000400 */
[----:B-1----:R-:W4:Y:S04]  /*10770*/  LDL.LU R16, [R1+0x154] ;  /* 0x0001540001107983 */ /* 0x002f280000300800 */
[----:B------:R1:W-:Y:S04]  /*10780*/  STS.U16 [R0+0x1e900], R18 ;  /* 0x01e9001200007388 */ /* 0x0003e80000000400 */
[----:B0-----:R-:W4:Y:S04]  /*10790*/  LDL.LU R17, [R1+0x150] ;  /* 0x0001500001117983 */ /* 0x001f280000300800 */
        /* <DEDUP_REMOVED lines=14> */
[----:B0-----:R-:W4:Y:S04]  /*10880*/  LDL.LU R25, [R1+0xa9c] ;  /* 0x000a9c0001197983 */ /* 0x001f280000300800 */
[----:B---3--:R0:W-:Y:S04]  /*10890*/  STS.U16 [R0+0x6900], R26 ;  /* 0x0069001a00007388 */ /* 0x0081e80000000400 */
[----:B0-----:R-:W3:Y:S04]  /*108a0*/  LDL.LU R26, [R1+0x908] ;  /* 0x00090800011a7983 */ /* 0x001ee80000300800 */
[----:B--2---:R0:W-:Y:S04]  /*108b0*/  STS.U16 [R0+0x7100], R27 ;  /* 0x0071001b00007388 */ /* 0x0041e80000000400 */
[----:B------:R1:W-:Y:S04]  /*108c0*/  STS.U16 [R0+0x7900], R2 ;  /* 0x0079000200007388 */ /* 0x0003e80000000400 */
[----:B0-----:R-:W2:Y:S04]  /*108d0*/  LDL.LU R27, [R1+0x8b8] ;  /* 0x0008b800011b7983 */ /* 0x001ea80000300800 */
[----:B-1----:R-:W2:Y:S04]  /*108e0*/  LDL.LU R2, [R1+0x1bf4] ;  /* 0x001bf40001027983 */ /* 0x002ea80000300800 */
[----:B------:R-:W-:Y:S04]  /*108f0*/  STS.U16 [R0+0x8100], R28 ;  /* 0x0081001c00007388 */ /* 0x000fe80000000400 */
[----:B------:R-:W-:Y:S04]  /*10900*/  STS.U16 [R0+0x8900], R29 ;  /* 0x0089001d00007388 */ /* 0x000fe80000000400 */
[----:B------:R2:W-:Y:S02]  /*10910*/  STS.U16 [R0+0x9100], R4 ;  /* 0x0091000400007388 */ /* 0x0005e40000000400 */
[----:B--2---:R-:W-:-:S02]  /*10920*/  LOP3.LUT R4, R2, 0x20, RZ, 0x3c, !PT ;  /* 0x0000002002047812 */ /* 0x004fc400078e3cff */
[----:B------:R0:W-:Y:S04]  /*10930*/  STL [R1+0x1be4], R2 ;  /* 0x001be40201007387 */ /* 0x0001e80000100800 */
[----:B0-----:R-:W2:Y:S04]  /*10940*/  LDL.LU R2, [R1+0x58c] ;  /* 0x00058c0001027983 */ /* 0x001ea80000300800 */
[----:B--2---:R0:W-:Y:S04]  /*10950*/  STL [R1+0x1be8], R2 ;  /* 0x001be80201007387 */ /* 0x0041e80000100800 */
[----:B0-----:R-:W2:Y:S04]  /*10960*/  LDL.LU R2, [R1+0x61c] ;  /* 0x00061c0001027983 */ /* 0x001ea80000300800 */
[----:B--2---:R0:W-:Y:S04]  /*10970*/  STL [R1+0x1bec], R2 ;  /* 0x001bec0201007387 */ /* 0x0041e80000100800 */
[----:B0-----:R-:W2:Y:S04]  /*10980*/  LDL.LU R2, [R1+0x6c4] ;  /* 0x0006c40001027983 */ /* 0x001ea80000300800 */
[----:B------:R-:W-:Y:S04]  /*10990*/  STS.U16 [R0+0x9900], R5 ;  /* 0x0099000500007388 */ /* 0x000fe80000000400 */
[----:B------:R-:W-:Y:S04]  /*109a0*/  STS.U16 [R0+0xa100], R3 ;  /* 0x00a1000300007388 */ /* 0x000fe80000000400 */
[----:B------:R-:W-:Y:S04]  /*109b0*/  STS.U16 [R0+0xa900], R6 ;  /* 0x00a9000600007388 */ /* 0x000fe80000000400 */
[----:B------:R-:W-:Y:S04]  /*109c0*/  STS.U16 [R0+0xb100], R7 ;  /* 0x00b1000700007388 */ /* 0x000fe80000000400 */
[----:B------:R-:W-:Y:S04]  /*109d0*/  STS.U16 [R0+0xb900], R8 ;  /* 0x00b9000800007388 */ /* 0x000fe80000000400 */
[----:B--2---:R0:W-:Y:S04]  /*109e0*/  STL [R1+0x1bf0], R2 ;  /* 0x001bf00201007387 */ /* 0x0041e80000100800 */
[----:B0-----:R-:W2:Y:S04]  /*109f0*/  LDL.LU R2, [R1+0x864] ;  /* 0x0008640001027983 */ /* 0x001ea80000300800 */
[----:B------:R-:W2:Y:S04]  /*10a00*/  LDL.LU R3, [R1+0x510] ;  /* 0x0005100001037983 */ /* 0x000ea80000300800 */
[----:B------:R-:W2:Y:S04]  /*10a10*/  LDL.LU R6, [R1+0x144] ;  /* 0x0001440001067983 */ /* 0x000ea80000300800 */
[----:B------:R-:W2:Y:S04]  /*10a20*/  LDL.LU R7, [R1+0x140] ;  /* 0x0001400001077983 */ /* 0x000ea80000300800 */
[----:B------:R0:W-:Y:S04]  /*10a30*/  STS.U16 [R0+0xc100], R9 ;  /* 0x00c1000900007388 */ /* 0x0001e80000000400 */
[----:B------:R-:W2:Y:S04]  /*10a40*/  LDL.LU R8, [R1+0x13c] ;  /* 0x00013c0001087983 */ /* 0x000ea80000300800 */
[----:B------:R1:W-:Y:S04]  /*10a50*/  STS.U16 [R0+0xc900], R10 ;  /* 0x00c9000a00007388 */ /* 0x0003e80000000400 */
[----:B0-----:R-:W2:Y:S04]  /*10a60*/  LDL.LU R9, [R1+0x138] ;  /* 0x0001380001097983 */ /* 0x001ea80000300800 */
[----:B------:R0:W-:Y:S04]  /*10a70*/  STS.U16 [R0+0xd100], R11 ;  /* 0x00d1000b00007388 */ /* 0x0001e80000000400 */
[----:B-1----:R-:W2:Y:S04]  /*10a80*/  LDL.LU R10, [R1+0x12c] ;  /* 0x00012c00010a7983 */ /* 0x002ea80000300800 */
[----:B------:R1:W-:Y:S04]  /*10a90*/  STS.U16 [R0+0xd900], R12 ;  /* 0x00d9000c00007388 */ /* 0x0003e80000000400 */
[----:B0-----:R-:W2:Y:S04]  /*10aa0*/  LDL.LU R11, [R1+0x128] ;  /* 0x00012800010b7983 */ /* 0x001ea80000300800 */
[----:B------:R0:W-:Y:S04]  /*10ab0*/  STS.U16 [R0+0xe100], R13 ;  /* 0x00e1000d00007388 */ /* 0x0001e80000000400 */
[----:B-1----:R-:W2:Y:S04]  /*10ac0*/  LDL.LU R12, [R1+0x124] ;  /* 0x00012400010c7983 */ /* 0x002ea80000300800 */
[----:B----4-:R1:W-:Y:S04]  /*10ad0*/  STS.U16 [R0+0xe900], R14 ;  /* 0x00e9000e00007388 */ /* 0x0103e80000000400 */
[----:B0-----:R-:W4:Y:S04]  /*10ae0*/  LDL.LU R13, [R1+0x120] ;  /* 0x00012000010d7983 */ /* 0x001f280000300800 */
[----:B-----5:R0:W-:Y:S04]  /*10af0*/  STS.U16 [R0+0xf100], R15 ;  /* 0x00f1000f00007388 */ /* 0x0201e80000000400 */
[----:B-1----:R-:W5:Y:S04]  /*10b00*/  LDL.LU R14, [R1+0x114] ;  /* 0x00011400010e7983 */ /* 0x002f680000300800 */
        /* <DEDUP_REMOVED lines=20> */
[----:B---3--:R1:W-:Y:S04]  /*10c50*/  STS.U16 [R4+0x4a00], R26 ;  /* 0x004a001a04007388 */ /* 0x0083e80000000400 */
[----:B0-----:R-:W2:Y:S04]  /*10c60*/  LDL.LU R25, [R1+0xd8] ;  /* 0x0000d80001197983 */ /* 0x001ea80000300800 */
[----:B------:R0:W-:Y:S04]  /*10c70*/  STS.U16 [R4+0x5200], R27 ;  /* 0x0052001b04007388 */ /* 0x0001e80000000400 */
[----:B-1----:R-:W2:Y:S04]  /*10c80*/  LDL.LU R26, [R1+0xcc] ;  /* 0x0000cc00011a7983 */ /* 0x002ea80000300800 */
[----:B0-----:R-:W2:Y:S04]  /*10c90*/  LDL.LU R27, [R1+0xc8] ;  /* 0x0000c800011b7983 */ /* 0x001ea80000300800 */
[----:B------:R-:W2:Y:S04]  /*10ca0*/  LDL.LU R28, [R1+0xc4] ;  /* 0x0000c400011c7983 */ /* 0x000ea80000300800 */
[----:B------:R-:W2:Y:S04]  /*10cb0*/  LDL.LU R29, [R1+0xc0] ;  /* 0x0000c000011d7983 */ /* 0x000ea80000300800 */
[----:B------:R-:W2:Y:S04]  /*10cc0*/  LDL.LU R5, [R1+0xb4] ;  /* 0x0000b40001057983 */ /* 0x000ea80000300800 */
[----:B------:R-:W2:Y:S04]  /*10cd0*/  LDL.LU R0, [R1+0xb0] ;  /* 0x0000b00001007983 */ /* 0x000ea80000300800 */
[----:B--2---:R0:W-:Y:S04]  /*10ce0*/  STS.U16 [R4+0x5a00], R2 ;  /* 0x005a000204007388 */ /* 0x0041e80000000400 */
[----:B0-----:R-:W2:Y:S04]  /*10cf0*/  LDL.LU R2, [R1+0x1bf0] ;  /* 0x001bf00001027983 */ /* 0x001ea80000300800 */
[----:B--2---:R0:W-:Y:S04]  /*10d00*/  STS.U16 [R4+0x6200], R2 ;  /* 0x0062000204007388 */ /* 0x0041e80000000400 */
[----:B0-----:R-:W2:Y:S04]  /*10d10*/  LDL.LU R2, [R1+0x1bec] ;  /* 0x001bec0001027983 */ /* 0x001ea80000300800 */
[----:B--2---:R0:W-:Y:S04]  /*10d20*/  STS.U16 [R4+0x6a00], R2 ;  /* 0x006a000204007388 */ /* 0x0041e80000000400 */
[----:B0-----:R-:W2:Y:S04]  /*10d30*/  LDL.LU R2, [R1+0x1be8] ;  /* 0x001be80001027983 */ /* 0x001ea80000300800 */
[----:B--2---:R0:W-:Y:S04]  /*10d40*/  STS.U16 [R4+0x7200], R2 ;  /* 0x0072000204007388 */ /* 0x0041e80000000400 */
[----:B------:R1:W-:Y:S04]  /*10d50*/  STS.U16 [R4+0x7a00], R3 ;  /* 0x007a000304007388 */ /* 0x0003e80000000400 */
[----:B------:R2:W-:Y:S04]  /*10d60*/  STS.U16 [R4+0x200], R6 ;  /* 0x0002000604007388 */ /* 0x0005e80000000400 */
[----:B------:R1:W-:Y:S04]  /*10d70*/  STS.U16 [R4+0x10200], R7 ;  /* 0x0102000704007388 */ /* 0x0003e80000000400 */
[----:B0-----:R-:W3:Y:S04]  /*10d80*/  LDL.LU R2, [R1+0x1be4] ;  /* 0x001be40001027983 */ /* 0x001ee80000300800 */
[----:B------:R0:W-:Y:S04]  /*10d90*/  STS.U16 [R4+0x10a00], R8 ;  /* 0x010a000804007388 */ /* 0x0001e80000000400 */
[----:B-1----:R-:W3:Y:S04]  /*10da0*/  LDL.LU R3, [R1+0x1be0] ;  /* 0x001be00001037983 */ /* 0x002ee80000300800 */
[----:B------:R1:W-:Y:S04]  /*10db0*/  STS.U16 [R4+0x11200], R9 ;  /* 0x0112000904007388 */ /* 0x0003e80000000400 */
[----:B--2---:R-:W2:Y:S04]  /*10dc0*/  LDL.LU R6, [R1+0x1bdc] ;  /* 0x001bdc0001067983 */ /* 0x004ea80000300800 */
[----:B------:R0:W-:Y:S04]  /*10dd0*/  STS.U16 [R4+0x11a00], R10 ;  /* 0x011a000a04007388 */ /* 0x0001e80000000400 */
[----:B------:R-:W2:Y:S04]  /*10de0*/  LDL.LU R7, [R1+0x1bd8] ;  /* 0x001bd80001077983 */ /* 0x000ea80000300800 */
[----:B------:R1:W-:Y:S04]  /*10df0*/  STS.U16 [R4+0x12200], R11 ;  /* 0x0122000b04007388 */ /* 0x0003e80000000400 */
[----:B0-----:R-:W2:Y:S04]  /*10e00*/  LDL.LU R8, [R1+0x1bd4] ;  /* 0x001bd40001087983 */ /* 0x001ea80000300800 */
[----:B------:R0:W-:Y:S04]  /*10e10*/  STS.U16 [R4+0x12a00], R12 ;  /* 0x012a000c04007388 */ /* 0x0001e80000000400 */
[----:B-1----:R-:W2:Y:S04]  /*10e20*/  LDL.LU R9, [R1+0x1bd0] ;  /* 0x001bd00001097983 */ /* 0x002ea80000300800 */
[----:B----4-:R1:W-:Y:S04]  /*10e30*/  STS.U16 [R4+0x13200], R13 ;  /* 0x0132000d04007388 */ /* 0x0103e80000000400 */
[----:B------:R-:W4:Y:S04]  /*10e40*/  LDL.LU R10, [R1+0x1bcc] ;  /* 0x001bcc00010a7983 */ /* 0x000f280000300800 */
[----:B-----5:R5:W-:Y:S04]  /*10e50*/  STS.U16 [R4+0x13a00], R14 ;  /* 0x013a000e04007388 */ /* 0x020be80000000400 */
[----:B------:R-:W2:Y:S04]  /*10e60*/  LDL.LU R11, [R1+0x1bc8] ;  /* 0x001bc800010b7983 */ /* 0x000ea80000300800 */
[----:B------:R1:W-:Y:S04]  /*10e70*/  STS.U16 [R4+0x14200], R15 ;  /* 0x0142000f04007388 */ /* 0x0003e80000000400 */
[----:B0-----:R-:W2:Y:S04]  /*10e80*/  LDL.LU R12, [R1+0x1bc4] ;  /* 0x001bc400010c7983 */ /* 0x001ea80000300800 */
[----:B------:R0:W-:Y:S04]  /*10e90*/  STS.U16 [R4+0x14a00], R16 ;  /* 0x014a001004007388 */ /* 0x0001e80000000400 */
[----:B-1----:R-:W2:Y:S04]  /*10ea0*/  LDL.LU R13, [R1+0x1bc0] ;  /* 0x001bc000010d7983 */ /* 0x002ea80000300800 */
[----:B------:R1:W-:Y:S04]  /*10eb0*/  STS.U16 [R4+0x15200], R17 ;  /* 0x0152001104007388 */ /* 0x0003e80000000400 */
[----:B-----5:R-:W5:Y:S04]  /*10ec0*/  LDL.LU R14, [R1+0x1bbc] ;  /* 0x001bbc00010e7983 */ /* 0x020f680000300800 */
[----:B------:R0:W-:Y:S04]  /*10ed0*/  STS.U16 [R4+0x15a00], R18 ;  /* 0x015a001204007388 */ /* 0x0001e80000000400 */
[----:B------:R-:W2:Y:S04]  /*10ee0*/  LDL.LU R15, [R1+0x1bb8] ;  /* 0x001bb800010f7983 */ /* 0x000ea80000300800 */
[----:B------:R1:W-:Y:S04]  /*10ef0*/  STS.U16 [R4+0x16200], R19 ;  /* 0x0162001304007388 */ /* 0x0003e80000000400 */
[----:B0-----:R-:W2:Y:S04]  /*10f00*/  LDL.LU R16, [R1+0x1bb4] ;  /* 0x001bb40001107983 */ /* 0x001ea80000300800 */
[----:B------:R0:W-:Y:S04]  /*10f10*/  STS.U16 [R4+0x16a00], R20 ;  /* 0x016a001404007388 */ /* 0x0001e80000000400 */
[----:B-1----:R-:W2:Y:S04]  /*10f20*/  LDL.LU R17, [R1+0x1bb0] ;  /* 0x001bb00001117983 */ /* 0x002ea80000300800 */
[----:B------:R1:W-:Y:S04]  /*10f30*/  STS.U16 [R4+0x17200], R21 ;  /* 0x0172001504007388 */ /* 0x0003e80000000400 */
        /* <DEDUP_REMOVED lines=13> */
[----:B------:R-:W-:Y:S04]  /*11010*/  STS.U16 [R4+0x1aa00], R28 ;  /* 0x01aa001c04007388 */ /* 0x000fe80000000400 */
[----:B-1----:R-:W2:Y:S04]  /*11020*/  LDL.LU R25, [R1+0x1b90] ;  /* 0x001b900001197983 */ /* 0x002ea80000300800 */
[----:B------:R-:W-:Y:S04]  /*11030*/  STS.U16 [R4+0x1b200], R29 ;  /* 0x01b2001d04007388 */ /* 0x000fe80000000400 */
[----:B------:R-:W2:Y:S04]  /*11040*/  LDL.LU R26, [R1+0x1b8c] ;  /* 0x001b8c00011a7983 */ /* 0x000ea80000300800 */
[----:B------:R-:W-:Y:S04]  /*11050*/  STS.U16 [R4+0x1ba00], R5 ;  /* 0x01ba000504007388 */ /* 0x000fe80000000400 */
[----:B------:R-:W2:Y:S04]  /*11060*/  LDL.LU R27, [R1+0x1b88] ;  /* 0x001b8800011b7983 */ /* 0x000ea80000300800 */
[----:B------:R0:W-:Y:S04]  /*11070*/  STS.U16 [R4+0x1c200], R0 ;  /* 0x01c2000004007388 */ /* 0x0001e80000000400 */
[----:B0-----:R-:W2:Y:S04]  /*11080*/  LDL.LU R0, [R1+0x888] ;  /* 0x0008880001007983 */ /* 0x001ea80000300800 */
[----:B--2---:R0:W-:Y:S04]  /*11090*/  STL [R1+0x1b80], R0 ;  /* 0x001b800001007387 */ /* 0x0041e80000100800 */
[----:B0-----:R-:W2:Y:S04]  /*110a0*/  LDL.LU R0, [R1+0x734] ;  /* 0x0007340001007983 */ /* 0x001ea80000300800 */
[----:B--2---:R3:W-:Y:S02]  /*110b0*/  STL [R1+0x1b84], R0 ;  /* 0x001b840001007387 */ /* 0x0047e40000100800 */
[----:B---3--:R-:W-:-:S02]  /*110c0*/  LOP3.LUT R0, R2, 0x20, RZ, 0x3c, !PT ;  /* 0x0000002002007812 */ /* 0x008fc400078e3cff */
[----:B------:R-:W2:Y:S04]  /*110d0*/  LDL.LU R2, [R1+0x8fc] ;  /* 0x0008fc0001027983 */ /* 0x000ea80000300800 */
[----:B------:R-:W-:Y:S04]  /*110e0*/  STS.U16 [R0+0x1ca00], R27 ;  /* 0x01ca001b00007388 */ /* 0x000fe80000000400 */
[----:B------:R-:W-:Y:S04]  /*110f0*/  STS.U16 [R0+0x1d200], R26 ;  /* 0x01d2001a00007388 */ /* 0x000fe80000000400 */
[----:B------:R-:W-:Y:S04]  /*11100*/  STS.U16 [R0+0x1da00], R25 ;  /* 0x01da001900007388 */ /* 0x000fe80000000400 */
[----:B------:R0:W-:Y:S04]  /*11110*/  STS.U16 [R0+0x1e200], R24 ;  /* 0x01e2001800007388 */ /* 0x0001e80000000400 */
[----:B------:R-:W-:Y:S04]  /*11120*/  STS.U16 [R0+0x1ea00], R23 ;  /* 0x01ea001700007388 */ /* 0x000fe80000000400 */
[----:B------:R1:W-:Y:S04]  /*11130*/  STS.U16 [R0+0x1f200], R22 ;  /* 0x01f2001600007388 */ /* 0x0003e80000000400 */
[----:B------:R-:W-:Y:S04]  /*11140*/  STS.U16 [R0+0x1fa00], R21 ;  /* 0x01fa001500007388 */ /* 0x000fe80000000400 */
[----:B------:R3:W-:Y:S04]  /*11150*/  STS.U16 [R0+0x8200], R20 ;  /* 0x0082001400007388 */ /* 0x0007e80000000400 */
[----:B------:R-:W-:Y:S04]  /*11160*/  STS.U16 [R0+0x8a00], R19 ;  /* 0x008a001300007388 */ /* 0x000fe80000000400 */
[----:B------:R0:W-:Y:S04]  /*11170*/  STS.U16 [R0+0x9200], R18 ;  /* 0x0092001200007388 */ /* 0x0001e80000000400 */
[----:B------:R-:W2:Y:S04]  /*11180*/  LDL.LU.64 R28, [R1+0x820] ;  /* 0x00082000011c7983 */ /* 0x000ea80000300a00 */
[----:B------:R-:W-:Y:S04]  /*11190*/  STS.U16 [R0+0x9a00], R17 ;  /* 0x009a001100007388 */ /* 0x000fe80000000400 */
[----:B------:R-:W2:Y:S04]  /*111a0*/  LDL.LU.64 R4, [R1+0x808] ;  /* 0x0008080001047983 */ /* 0x000ea80000300a00 */
[----:B------:R1:W-:Y:S04]  /*111b0*/  STS.U16 [R0+0xa200], R16 ;  /* 0x00a2001000007388 */ /* 0x0003e80000000400 */
[----:B0-----:R-:W2:Y:S04]  /*111c0*/  LDL.LU.64 R24, [R1+0x840] ;  /* 0x0008400001187983 */ /* 0x001ea80000300a00 */
[----:B------:R-:W-:Y:S04]  /*111d0*/  STS.U16 [R0+0xaa00], R15 ;  /* 0x00aa000f00007388 */ /* 0x000fe80000000400 */
[----:B-1----:R-:W2:Y:S04]  /*111e0*/  LDL.LU.64 R22, [R1+0x858] ;  /* 0x0008580001167983 */ /* 0x002ea80000300a00 */
[----:B-----5:R0:W-:Y:S04]  /*111f0*/  STS.U16 [R0+0xb200], R14 ;  /* 0x00b2000e00007388 */ /* 0x0201e80000000400 */
[----:B---3--:R-:W3:Y:S04]  /*11200*/  LDL.LU.64 R20, [R1+0x878] ;  /* 0x0008780001147983 */ /* 0x008ee80000300a00 */
[----:B------:R-:W-:Y:S04]  /*11210*/  STS.U16 [R0+0xba00], R13 ;  /* 0x00ba000d00007388 */ /* 0x000fe80000000400 */
[----:B------:R-:W5:Y:S04]  /*11220*/  LDL.LU.64 R18, [R1+0x890] ;  /* 0x0008900001127983 */ /* 0x000f680000300a00 */
[----:B------:R1:W-:Y:S04]  /*11230*/  STS.U16 [R0+0xc200], R12 ;  /* 0x00c2000c00007388 */ /* 0x0003e80000000400 */
[----:B------:R-:W2:Y:S04]  /*11240*/  LDL.LU.64 R16, [R1+0x8b0] ;  /* 0x0008b00001107983 */ /* 0x000ea80000300a00 */
[----:B------:R-:W-:Y:S04]  /*11250*/  STS.U16 [R0+0xca00], R11 ;  /* 0x00ca000b00007388 */ /* 0x000fe80000000400 */
[----:B0-----:R-:W2:Y:S04]  /*11260*/  LDL.LU.64 R14, [R1+0x8c8] ;  /* 0x0008c800010e7983 */ /* 0x001ea80000300a00 */
[----:B----4-:R0:W-:Y:S04]  /*11270*/  STS.U16 [R0+0xd200], R10 ;  /* 0x00d2000a00007388 */ /* 0x0101e80000000400 */
[----:B-1----:R-:W4:Y:S04]  /*11280*/  LDL.LU.64 R12, [R1+0x8e8] ;  /* 0x0008e800010c7983 */ /* 0x002f280000300a00 */
[----:B------:R-:W-:Y:S04]  /*11290*/  STS.U16 [R0+0xda00], R9 ;  /* 0x00da000900007388 */ /* 0x000fe80000000400 */
[----:B0-----:R-:W2:Y:S04]  /*112a0*/  LDL.LU.64 R10, [R1+0x900] ;  /* 0x00090000010a7983 */ /* 0x001ea80000300a00 */
[----:B------:R0:W-:Y:S04]  /*112b0*/  STS.U16 [R0+0xe200], R8 ;  /* 0x00e2000800007388 */ /* 0x0001e80000000400 */
[----:B------:R1:W-:Y:S04]  /*112c0*/  STS.U16 [R0+0xea00], R7 ;  /* 0x00ea000700007388 */ /* 0x0003e80000000400 */
[----:B------:R1:W-:Y:S04]  /*112d0*/  STS.U16 [R0+0xf200], R6 ;  /* 0x00f2000600007388 */ /* 0x0003e80000000400 */
[----:B0-----:R-:W2:Y:S04]  /*112e0*/  LDL.LU.64 R8, [R1+0xaf8] ;  /* 0x000af80001087983 */ /* 0x001ea80000300a00 */
[----:B-1----:R-:W2:Y:S04]  /*112f0*/  LDL.LU R7, [R1+0x66c] ;  /* 0x00066c0001077983 */ /* 0x002ea80000300800 */
[----:B------:R-:W2:Y:S04]  /*11300*/  LDL.LU R6, [R1+0x898] ;  /* 0x0008980001067983 */ /* 0x000ea80000300800 */
[----:B------:R0:W-:Y:S04]  /*11310*/  STS.U16 [R0+0xfa00], R3 ;  /* 0x00fa000300007388 */ /* 0x0001e80000000400 */
[----:B0-----:R-:W2:Y:S04]  /*11320*/  LDL.LU R0, [R1+0x1b84] ;  /* 0x001b840001007983 */ /* 0x001ea80000300800 */
[----:B------:R-:W0:Y:S04]  /*11330*/  S2R R27, SR_TID.X ;  /* 0x00000000001b7919 */ /* 0x000e280000002100 */
[----:B------:R-:W3:Y:S01]  /*11340*/  LDL.LU R3, [R1+0xa10] ;  /* 0x000a100001037983 */ /* 0x000ee20000300800 */
[----:B0-----:R-:W-:-:S04]  /*11350*/  LOP3.LUT R27, R27, 0x7f, RZ, 0xc0, !PT ;  /* 0x0000007f1b1b7812 */ /* 0x001fc800078ec0ff */
[----:B------:R-:W-:-:S04]  /*11360*/  SHF.L.U32 R26, R27, 0x1, RZ ;  /* 0x000000011b1a7819 */ /* 0x000fc800000006ff */
[----:B------:R-:W-:-:S05]  /*11370*/  LOP3.LUT R27, R26, 0x30, RZ, 0x3c, !PT ;  /* 0x000000301a1b7812 */ /* 0x000fca00078e3cff */
[----:B--2---:R0:W-:Y:S04]  /*11380*/  STS.U16 [R27+0x300], R0 ;  /* 0x000300001b007388 */ /* 0x0041e80000000400 */
[----:B0-----:R-:W2:Y:S04]  /*11390*/  LDL.LU R0, [R1+0x1b80] ;  /* 0x001b800001007983 */ /* 0x001ea80000300800 */
[----:B--2---:R0:W-:Y:S01]  /*113a0*/  STS.U16 [R27+0xb00], R0 ;  /* 0x000b00001b007388 */ /* 0x0041e20000000400 */
[----:B------:R1:W-:Y:S03]  /*113b0*/  STS.U16 [R27+0x1300], R2 ;  /* 0x001300021b007388 */ /* 0x0003e60000000400 */
[----:B0-----:R-:W2:Y:S01]  /*113c0*/  LDL.LU R0, [R1+0x1b7c] ;  /* 0x001b7c0001007983 */ /* 0x001ea20000300800 */
[----:B-1----:R-:W2:Y:S02]  /*113d0*/  LDL.LU R2, [R1+0x1b78] ;  /* 0x001b780001027983 */ /* 0x002ea40000300800 */
[----:B------:R0:W-:Y:S02]  /*113e0*/  STL [R1+0x1940], R26 ;  /* 0x0019401a01007387 */ /* 0x0001e40000100800 */
[----:B0-----:R0:W4:Y:S04]  /*113f0*/  LDG.E.U16 R26, [R8.64] ;  /* 0x00000004081a7981 */ /* 0x001128000c1e1500 */
[----:B0-----:R-:W4:Y:S04]  /*11400*/  LDG.E.U16 R9, [R16.64] ;  /* 0x0000000410097981 */ /* 0x001f28000c1e1500 */
[----:B-----5:R-:W5:Y:S04]  /*11410*/  LDG.E.U16 R8, [R18.64] ;  /* 0x0000000412087981 */ /* 0x020f68000c1e1500 */
[----:B--2---:R0:W-:Y:S01]  /*11420*/  STS.U16 [R27+0x1b00], R2 ;  /* 0x001b00021b007388 */ /* 0x0041e20000000400 */
[----:B---3--:R-:W-:Y:S02]  /*11430*/  STS.U16 [R27+0x2300], R3 ;  /* 0x002300031b007388 */ /* 0x008fe40000000400 */
[----:B------:R-:W-:Y:S02]  /*11440*/  STS.U16 [R27+0x2b00], R6 ;  /* 0x002b00061b007388 */ /* 0x000fe40000000400 */
[----:B------:R1:W-:Y:S01]  /*11450*/  STS.U16 [R27+0x3300], R7 ;  /* 0x003300071b007388 */ /* 0x0003e20000000400 */
[----:B------:R2:W-:Y:S04]  /*11460*/  STS.U16 [R27+0x3b00], R0 ;  /* 0x003b00001b007388 */ /* 0x0005e80000000400 */
[----:B0-----:R-:W3:Y:S04]  /*11470*/  LDG.E.U16 R2, [R28.64] ;  /* 0x000000041c027981 */ /* 0x001ee8000c1e1500 */
[----:B-1----:R-:W3:Y:S04]  /*11480*/  LDG.E.U16 R7, [R20.64] ;  /* 0x0000000414077981 */ /* 0x002ee8000c1e1500 */
[----:B--2---:R4:W2:Y:S04]  /*11490*/  LDG.E.U16 R27, [R10.64] ;  /* 0x000000040a1b7981 */ /* 0x0048a8000c1e1500 */
[----:B------:R-:W3:Y:S04]  /*114a0*/  LDG.E.U16 R6, [R22.64] ;  /* 0x0000000416067981 */ /* 0x000ee8000c1e1500 */
[----:B------:R-:W3:Y:S04]  /*114b0*/  LDG.E.U16 R3, [R24.64] ;  /* 0x0000000418037981 */ /* 0x000ee8000c1e1500 */
[----:B------:R-:W3:Y:S04]  /*114c0*/  LDG.E.U16 R0, [R4.64] ;  /* 0x0000000404007981 */ /* 0x000ee8000c1e1500 */
[----:B----4-:R-:W4:Y:S04]  /*114d0*/  LDG.E.U16 R11, [R12.64] ;  /* 0x000000040c0b7981 */ /* 0x010f28000c1e1500 */
[----:B------:R-:W3:Y:S04]  /*114e0*/  LDG.E.U16 R10, [R14.64] ;  /* 0x000000040e0a7981 */ /* 0x000ee8000c1e1500 */
[----:B--2---:R-:W-:Y:S01]  /*114f0*/  STL [R1+0x33c], R27 ;  /* 0x00033c1b01007387 */ /* 0x004fe20000100800 */
[----:B------:R0:W-:Y:S03]  /*11500*/  STL [R1+0x340], R26 ;  /* 0x0003401a01007387 */ /* 0x0001e60000100800 */
[----:B0-----:R-:W2:Y:S04]  /*11510*/  LDL.LU.64 R26, [R1+0x670] ;  /* 0x00067000011a7983 */ /* 0x001ea80000300a00 */
[----:B--2---:R0:W-:Y:S04]  /*11520*/  STL.64 [R1+0x1af0], R26 ;  /* 0x001af01a01007387 */ /* 0x0041e80000100a00 */
        /* <DEDUP_REMOVED lines=19> */
[----:B--2---:R0:W-:Y:S01]  /*11660*/  STL.64 [R1+0x1b40], R26 ;  /* 0x001b401a01007387 */ /* 0x0041e20000100a00 */
[----:B----4-:R-:W-:Y:S03]  /*11670*/  STL [R1+0x338], R11 ;  /* 0x0003380b01007387 */ /* 0x010fe60000100800 */
[----:B0-----:R-:W2:Y:S01]  /*11680*/  LDL.LU.64 R26, [R1+0x738] ;  /* 0x00073800011a7983 */ /* 0x001ea20000300a00 */
[----:B---3--:R-:W-:Y:S03]  /*11690*/  STL [R1+0x334], R10 ;  /* 0x0003340a01007387 */ /* 0x008fe60000100800 */
[----:B--2---:R0:W-:Y:S01]  /*116a0*/  STL.64 [R1+0x1b48], R26 ;  /* 0x001b481a01007387 */ /* 0x0041e20000100a00 */
[----:B------:R-:W-:Y:S03]  /*116b0*/  STL [R1+0x330], R9 ;  /* 0x0003300901007387 */ /* 0x000fe60000100800 */
[----:B0-----:R-:W2:Y:S01]  /*116c0*/  LDL.LU.64 R26, [R1+0x750] ;  /* 0x00075000011a7983 */ /* 0x001ea20000300a00 */
[----:B-----5:R-:W-:Y:S03]  /*116d0*/  STL [R1+0x324], R8 ;  /* 0x0003240801007387 */ /* 0x020fe60000100800 */
[----:B--2---:R0:W-:Y:S01]  /*116e0*/  STL.64 [R1+0x1b50], R26 ;  /* 0x001b501a01007387 */ /* 0x0041e20000100a00 */
[----:B------:R-:W-:Y:S03]  /*116f0*/  STL [R1+0x320], R7 ;  /* 0x0003200701007387 */ /* 0x000fe60000100800 */
[----:B0-----:R-:W2:Y:S01]  /*11700*/  LDL.LU.64 R26, [R1+0x770] ;  /* 0x00077000011a7983 */ /* 0x001ea20000300a00 */
[----:B------:R-:W-:Y:S03]  /*11710*/  STL [R1+0x31c], R6 ;  /* 0x00031c0601007387 */ /* 0x000fe60000100800 */
[----:B--2---:R0:W-:Y:S01]  /*11720*/  STL.64 [R1+0x1b58], R26 ;  /* 0x001b581a01007387 */ /* 0x0041e20000100a00 */
[----:B------:R-:W-:Y:S03]  /*11730*/  STL [R1+0x318], R3 ;  /* 0x0003180301007387 */ /* 0x000fe60000100800 */
[----:B0-----:R-:W2:Y:S01]  /*11740*/  LDL.LU.64 R26, [R1+0x790] ;  /* 0x00079000011a7983 */ /* 0x001ea20000300a00 */
[----:B------:R-:W-:Y:S03]  /*11750*/  STL [R1+0x314], R2 ;  /* 0x0003140201007387 */ /* 0x000fe60000100800 */
[----:B--2---:R0:W-:Y:S01]  /*11760*/  STL.64 [R1+0x1b60], R26 ;  /* 0x001b601a01007387 */ /* 0x0041e20000100a00 */
[----:B------:R-:W-:Y:S03]  /*11770*/  STL [R1+0x310], R0 ;  /* 0x0003100001007387 */ /* 0x000fe60000100800 */
[----:B0-----:R-:W2:Y:S04]  /*11780*/  LDL.LU.64 R26, [R1+0x7b0] ;  /* 0x0007b000011a7983 */ /* 0x001ea80000300a00 */
[----:B--2---:R0:W-:Y:S04]  /*11790*/  STL.64 [R1+0x1b68], R26 ;  /* 0x001b681a01007387 */ /* 0x0041e80000100a00 */
[----:B0-----:R-:W2:Y:S04]  /*117a0*/  LDL.LU.64 R26, [R1+0x7d0] ;  /* 0x0007d000011a7983 */ /* 0x001ea80000300a00 */
[----:B--2---:R0:W-:Y:S04]  /*117b0*/  STL.64 [R1+0x1b70], R26 ;  /* 0x001b701a01007387 */ /* 0x0041e80000100a00 */
[----:B0-----:R-:W2:Y:S01]  /*117c0*/  LDL.LU.64 R26, [R1+0x7e8] ;  /* 0x0007e800011a7983 */ /* 0x001ea20000300a00 */
[----:B------:R-:W3:Y:S02]  /*117d0*/  LDL.LU.64 R2, [R1+0x658] ;  /* 0x0006580001027983 */ /* 0x000ee40000300a00 */
[----:B------:R-:W4:Y:S02]  /*117e0*/  LDL.LU.64 R6, [R1+0x640] ;  /* 0x0006400001067983 */ /* 0x000f240000300a00 */
[----:B------:R-:W5:Y:S01]  /*117f0*/  LDL.LU.64 R8, [R1+0x638] ;  /* 0x0006380001087983 */ /* 0x000f620000300a00 */
[----:B------:R-:W4:Y:S01]  /*11800*/  LDL.LU.64 R10, [R1+0x620] ;  /* 0x00062000010a7983 */ /* 0x000f220000300a00 */
[----:B------:R-:W4:Y:S02]  /*11810*/  LDL.LU.64 R12, [R1+0x608] ;  /* 0x00060800010c7983 */ /* 0x000f240000300a00 */
[----:B------:R-:W4:Y:S02]  /*11820*/  LDL.LU.64 R14, [R1+0x600] ;  /* 0x00060000010e7983 */ /* 0x000f240000300a00 */
[----:B------:R-:W4:Y:S01]  /*11830*/  LDL.LU.64 R16, [R1+0x5e8] ;  /* 0x0005e80001107983 */ /* 0x000f220000300a00 */
[----:B------:R-:W4:Y:S01]  /*11840*/  LDL.LU.64 R18, [R1+0x5d0] ;  /* 0x0005d00001127983 */ /* 0x000f220000300a00 */
[----:B------:R-:W4:Y:S02]  /*11850*/  LDL.LU.64 R20, [R1+0x5c8] ;  /* 0x0005c80001147983 */ /* 0x000f240000300a00 */
[----:B------:R-:W4:Y:S02]  /*11860*/  LDL.LU.64 R22, [R1+0x5b0] ;  /* 0x0005b00001167983 */ /* 0x000f240000300a00 */
[----:B------:R-:W4:Y:S01]  /*11870*/  LDL.LU.64 R24, [R1+0x598] ;  /* 0x0005980001187983 */ /* 0x000f220000300a00 */
[----:B------:R-:W5:Y:S01]  /*11880*/  LDL.LU.64 R28, [R1+0x590] ;  /* 0x00059000011c7983 */ /* 0x000f620000300a00 */
[----:B------:R-:W5:Y:S03]  /*11890*/  LDL.LU.64 R4, [R1+0x578] ;  /* 0x0005780001047983 */ /* 0x000f660000300a00 */
[----:B--2---:R0:W2:Y:S04]  /*118a0*/  LDG.E.U16 R0, [R26.64] ;  /* 0x000000041a007981 */ /* 0x0040a8000c1e1500 */
[----:B---3--:R4:W3:Y:S04]  /*118b0*/  LDG.E.U16 R2, [R2.64] ;  /* 0x0000000402027981 */ /* 0x0088e8000c1e1500 */
[----:B0-----:R-:W3:Y:S04]  /*118c0*/  LDL.LU.64 R26, [R1+0x1b70] ;  /* 0x001b7000011a7983 */ /* 0x001ee80000300a00 */
[----:B----4-:R-:W4:Y:S04]  /*118d0*/  LDG.E.U16 R3, [R24.64] ;  /* 0x0000000418037981 */ /* 0x010f28000c1e1500 */
[----:B--2---:R3:W-:Y:S04]  /*118e0*/  STL [R1+0x304], R0 ;  /* 0x0003040001007387 */ /* 0x0047e80000100800 */
[----:B---3--:R0:W2:Y:S04]  /*118f0*/  LDG.E.U16 R0, [R26.64] ;  /* 0x000000041a007981 */ /* 0x0080a8000c1e1500 */
[----:B0-----:R-:W3:Y:S04]  /*11900*/  LDL.LU.64 R26, [R1+0x1b68] ;  /* 0x001b6800011a7983 */ /* 0x001ee80000300a00 */
        /* <DEDUP_REMOVED lines=45> */
[----:B---3--:R5:W3:Y:S04]  /*11be0*/  LDG.E.U16 R27, [R26.64] ;  /* 0x000000041a1b7981 */ /* 0x008ae8000c1e1500 */
[----:B--2---:R0:W-:Y:S04]  /*11bf0*/  STL [R1+0x2b4], R0 ;  /* 0x0002b40001007387 */ /* 0x0041e80000100800 */
[----:B-----5:R1:W2:Y:S04]  /*11c00*/  LDG.E.U16 R26, [R8.64] ;  /* 0x00000004081a7981 */ /* 0x0202a8000c1e1500 */
[----:B0-----:R0:W5:Y:S04]  /*11c10*/  LDG.E.U16 R0, [R6.64] ;  /* 0x0000000406007981 */ /* 0x001168000c1e1500 */
[----:B-1----:R-:W2:Y:S04]  /*11c20*/  LDG.E.U16 R9, [R16.64] ;  /* 0x0000000410097981 */ /* 0x002ea8000c1e1500 */
[----:B------:R-:W2:Y:S04]  /*11c30*/  LDG.E.U16 R8, [R18.64] ;  /* 0x0000000412087981 */ /* 0x000ea8000c1e1500 */
[----:B0-----:R-:W2:Y:S04]  /*11c40*/  LDG.E.U16 R7, [R20.64] ;  /* 0x0000000414077981 */ /* 0x001ea8000c1e1500 */
[----:B------:R-:W2:Y:S04]  /*11c50*/  LDG.E.U16 R6, [R22.64] ;  /* 0x0000000416067981 */ /* 0x000ea8000c1e1500 */
[----:B---3--:R0:W-:Y:S04]  /*11c60*/  STL [R1+0x2b0], R27 ;  /* 0x0002b01b01007387 */ /* 0x0081e80000100800 */
[----:B0-----:R0:W3:Y:S01]  /*11c70*/  LDG.E.U16 R27, [R10.64] ;  /* 0x000000040a1b7981 */ /* 0x0010e2000c1e1500 */
[----:B------:R1:W-:Y:S02]  /*11c80*/  STL [R1+0x2a4], R2 ;  /* 0x0002a40201007387 */ /* 0x0003e40000100800 */
[----:B-----5:R5:W-:Y:S01]  /*11c90*/  STL [R1+0x2a0], R0 ;  /* 0x0002a00001007387 */ /* 0x020be20000100800 */
[----:B0-----:R-:W4:Y:S04]  /*11ca0*/  LDG.E.U16 R11, [R12.64] ;  /* 0x000000040c0b7981 */ /* 0x001f28000c1e1500 */
[----:B------:R-:W4:Y:S04]  /*11cb0*/  LDG.E.U16 R10, [R14.64] ;  /* 0x000000040e0a7981 */ /* 0x000f28000c1e1500 */
[----:B-1----:R-:W4:Y:S04]  /*11cc0*/  LDG.E.U16 R2, [R28.64] ;  /* 0x000000041c027981 */ /* 0x002f28000c1e1500 */
[----:B-----5:R-:W5:Y:S04]  /*11cd0*/  LDG.E.U16 R0, [R4.64] ;  /* 0x0000000404007981 */ /* 0x020f68000c1e1500 */
[----:B---3--:R-:W-:Y:S01]  /*11ce0*/  STL [R1+0x298], R27 ;  /* 0x0002981b01007387 */ /* 0x008fe20000100800 */
[----:B--2---:R0:W-:Y:S03]  /*11cf0*/  STL [R1+0x29c], R26 ;  /* 0x00029c1a01007387 */ /* 0x0041e60000100800 */
        /* <DEDUP_REMOVED lines=38> */
[----:B-----5:R-:W-:Y:S03]  /*11f60*/  STL [R1+0x264], R0 ;  /* 0x0002640001007387 */ /* 0x020fe60000100800 */
        /* <DEDUP_REMOVED lines=21> */
[----:B----4-:R0:W4:Y:S04]  /*120c0*/  LDG.E.U16 R3, [R24.64] ;  /* 0x0000000418037981 */ /* 0x010128000c1e1500 */
        /* <DEDUP_REMOVED lines=48> */
[----:B---3--:R5:W3:Y:S04]  /*123d0*/  LDG.E.U16 R27, [R26.64] ;  /* 0x000000041a1b7981 */ /* 0x008ae8000c1e1500 */
[----:B--2---:R1:W-:Y:S04]  /*123e0*/  STL [R1+0x220], R0 ;  /* 0x0002200001007387 */ /* 0x0043e80000100800 */
[----:B-----5:R2:W5:Y:S04]  /*123f0*/  LDG.E.U16 R26, [R8.64] ;  /* 0x00000004081a7981 */ /* 0x020568000c1e1500 */
[----:B-1----:R1:W4:Y:S04]  /*12400*/  LDG.E.U16 R0, [R6.64] ;  /* 0x0000000406007981 */ /* 0x002328000c1e1500 */
[----:B--2---:R2:W5:Y:S04]  /*12410*/  LDG.E.U16 R9, [R16.64] ;  /* 0x0000000410097981 */ /* 0x004568000c1e1500 */
[----:B------:R0:W5:Y:S04]  /*12420*/  LDG.E.U16 R8, [R18.64] ;  /* 0x0000000412087981 */ /* 0x000168000c1e1500 */
[----:B-1----:R1:W5:Y:S04]  /*12430*/  LDG.E.U16 R7, [R20.64] ;  /* 0x0000000414077981 */ /* 0x002368000c1e1500 */
[----:B------:R0:W5:Y:S04]  /*12440*/  LDG.E.U16 R6, [R22.64] ;  /* 0x0000000416067981 */ /* 0x000168000c1e1500 */
[----:B---3--:R3:W-:Y:S04]  /*12450*/  STL [R1+0x21c], R27 ;  /* 0x00021c1b01007387 */ /* 0x0087e80000100800 */
[----:B---3--:R3:W5:Y:S01]  /*12460*/  LDG.E.U16 R27, [R10.64] ;  /* 0x000000040a1b7981 */ /* 0x008762000c1e1500 */
[----:B------:R-:W-:Y:S02]  /*12470*/  STL [R1+0x218], R2 ;  /* 0x0002180201007387 */ /* 0x000fe40000100800 */
[----:B----4-:R4:W-:Y:S02]  /*12480*/  STL [R1+0x214], R0 ;  /* 0x0002140001007387 */ /* 0x0109e40000100800 */
[----:B--2---:R-:W2:Y:S01]  /*12490*/  LDL.LU.64 R16, [R1+0x328] ;  /* 0x0003280001107983 */ /* 0x004ea20000300a00 */
[----:B0-----:R-:W2:Y:S01]  /*124a0*/  LDL.LU.64 R18, [R1+0x308] ;  /* 0x0003080001127983 */ /* 0x001ea20000300a00 */
[----:B-1----:R-:W2:Y:S02]  /*124b0*/  LDL.LU.64 R20, [R1+0x2e8] ;  /* 0x0002e80001147983 */ /* 0x002ea40000300a00 */
[----:B------:R-:W2:Y:S02]  /*124c0*/  LDL.LU.64 R22, [R1+0x2c8] ;  /* 0x0002c80001167983 */ /* 0x000ea40000300a00 */
[----:B------:R-:W2:Y:S01]  /*124d0*/  LDL.LU.64 R24, [R1+0x2a8] ;  /* 0x0002a80001187983 */ /* 0x000ea20000300a00 */
[----:B---3--:R-:W3:Y:S04]  /*124e0*/  LDG.E.U16 R11, [R12.64] ;  /* 0x000000040c0b7981 */ /* 0x008ee8000c1e1500 */
[----:B----4-:R0:W4:Y:S04]  /*124f0*/  LDG.E.U16 R0, [R4.64] ;  /* 0x0000000404007981 */ /* 0x010128000c1e1500 */
[----:B------:R-:W3:Y:S04]  /*12500*/  LDG.E.U16 R10, [R14.64] ;  /* 0x000000040e0a7981 */ /* 0x000ee8000c1e1500 */
[----:B------:R-:W3:Y:S04]  /*12510*/  LDG.E.U16 R2, [R28.64] ;  /* 0x000000041c027981 */ /* 0x000ee8000c1e1500 */
[----:B0-----:R-:W3:Y:S04]  /*12520*/  LDL.LU.64 R4, [R1+0x288] ;  /* 0x0002880001047983 */ /* 0x001ee80000300a00 */
[----:B-----5:R-:W-:Y:S01]  /*12530*/  STL [R1+0x20c], R27 ;  /* 0x00020c1b01007387 */ /* 0x020fe20000100800 */
[----:B------:R0:W-:Y:S03]  /*12540*/  STL [R1+0x210], R26 ;  /* 0x0002101a01007387 */ /* 0x0001e60000100800 */
[----:B--2---:R-:W2:Y:S04]  /*12550*/  LDG.E.U16 R17, [R16.64] ;  /* 0x0000000410117981 */ /* 0x004ea8000c1e1500 */
[----:B------:R-:W5:Y:S04]  /*12560*/  LDG.E.U16 R21, [R20.64] ;  /* 0x0000000414157981 */ /* 0x000f68000c1e1500 */
[----:B------:R-:W2:Y:S04]  /*12570*/  LDG.E.U16 R25, [R24.64] ;  /* 0x0000000418197981 */ /* 0x000ea8000c1e1500 */
        /* <DEDUP_REMOVED lines=16> */
[----:B---3--:R-:W-:Y:S03]  /*12680*/  STL [R1+0x208], R11 ;  /* 0x0002080b01007387 */ /* 0x008fe60000100800 */
        /* <DEDUP_REMOVED lines=13> */
[----:B------:R0:W-:Y:S03]  /*12760*/  STL [R1+0x1ec], R2 ;  /* 0x0001ec0201007387 */ /* 0x0001e60000100800 */
[----:B0-----:R-:W3:Y:S01]  /*12770*/  LDL.LU.64 R2, [R1+0xb70] ;  /* 0x000b700001027983 */ /* 0x001ee20000300a00 */
[----:B----4-:R0:W-:Y:S02]  /*12780*/  STL [R1+0x1e8], R0 ;  /* 0x0001e80001007387 */ /* 0x0101e40000100800 */
[----:B------:R-:W4:Y:S02]  /*12790*/  LDL.LU.64 R6, [R1+0xb78] ;  /* 0x000b780001067983 */ /* 0x000f240000300a00 */
[----:B------:R-:W2:Y:S01]  /*127a0*/  LDL.LU.64 R8, [R1+0xb80] ;  /* 0x000b800001087983 */ /* 0x000ea20000300a00 */
[----:B------:R-:W2:Y:S01]  /*127b0*/  LDL.LU.64 R10, [R1+0xb88] ;  /* 0x000b8800010a7983 */ /* 0x000ea20000300a00 */
[----:B------:R-:W4:Y:S02]  /*127c0*/  LDL.LU.64 R12, [R1+0xb90] ;  /* 0x000b9000010c7983 */ /* 0x000f240000300a00 */
[----:B------:R-:W4:Y:S02]  /*127d0*/  LDL.LU.64 R28, [R1+0xb98] ;  /* 0x000b9800011c7983 */ /* 0x000f240000300a00 */
[----:B------:R-:W5:Y:S01]  /*127e0*/  LDL.LU.64 R14, [R1+0xba0] ;  /* 0x000ba000010e7983 */ /* 0x000f620000300a00 */
[----:B0-----:R0:W5:Y:S04]  /*127f0*/  LDG.E.U16 R0, [R18.64] ;  /* 0x0000000412007981 */ /* 0x001168000c1e1500 */
[----:B------:R1:W-:Y:S04]  /*12800*/  STL [R1+0x1e4], R17 ;  /* 0x0001e41101007387 */ /* 0x0003e80000100800 */
[----:B-1----:R-:W5:Y:S01]  /*12810*/  LDL.LU.64 R16, [R1+0xba8] ;  /* 0x000ba80001107983 */ /* 0x002f620000300a00 */
[----:B0-----:R-:W5:Y:S03]  /*12820*/  LDL.LU.64 R18, [R1+0xbb0] ;  /* 0x000bb00001127983 */ /* 0x001f660000300a00 */
[----:B---3--:R0:W3:Y:S04]  /*12830*/  LDG.E.U16 R2, [R2.64] ;  /* 0x0000000402027981 */ /* 0x0080e8000c1e1500 */
[----:B--2---:R1:W2:Y:S04]  /*12840*/  LDG.E.U16 R11, [R10.64] ;  /* 0x000000040a0b7981 */ /* 0x0042a8000c1e1500 */
[----:B----4-:R-:W4:Y:S04]  /*12850*/  LDG.E.U16 R29, [R28.64] ;  /* 0x000000041c1d7981 */ /* 0x010f28000c1e1500 */
[----:B0-----:R-:W2:Y:S04]  /*12860*/  LDG.E.U16 R3, [R12.64] ;  /* 0x000000040c037981 */ /* 0x001ea8000c1e1500 */
[----:B-----5:R0:W-:Y:S04]  /*12870*/  STL [R1+0x1e0], R0 ;  /* 0x0001e00001007387 */ /* 0x0201e80000100800 */
[----:B-1----:R-:W5:Y:S04]  /*12880*/  LDG.E.U16 R10, [R14.64] ;  /* 0x000000040e0a7981 */ /* 0x002f68000c1e1500 */
[----:B0-----:R0:W2:Y:S01]  /*12890*/  LDG.E.U16 R0, [R22.64] ;  /* 0x0000000416007981 */ /* 0x0010a2000c1e1500 */
[----:B------:R1:W-:Y:S03]  /*128a0*/  STL [R1+0x1dc], R21 ;  /* 0x0001dc1501007387 */ /* 0x0003e60000100800 */
[----:B-1----:R-:W3:Y:S01]  /*128b0*/  LDL.LU.64 R20, [R1+0xbb8] ;  /* 0x000bb80001147983 */ /* 0x002ee20000300a00 */
[----:B0-----:R-:W3:Y:S03]  /*128c0*/  LDL.LU.64 R22, [R1+0xbc0] ;  /* 0x000bc00001167983 */ /* 0x001ee60000300a00 */
[----:B--2---:R0:W-:Y:S04]  /*128d0*/  STL [R1+0x1d8], R0 ;  /* 0x0001d80001007387 */ /* 0x0041e80000100800 */
[----:B0-----:R0:W2:Y:S01]  /*128e0*/  LDG.E.U16 R0, [R4.64] ;  /* 0x0000000404007981 */ /* 0x0010a2000c1e1500 */
[----:B------:R1:W-:Y:S03]  /*128f0*/  STL [R1+0x1d4], R25 ;  /* 0x0001d41901007387 */ /* 0x0003e60000100800 */
[----:B-1----:R-:W3:Y:S01]  /*12900*/  LDL.LU.64 R24, [R1+0xbc8] ;  /* 0x000bc80001187983 */ /* 0x002ee20000300a00 */
[----:B0-----:R-:W3:Y:S03]  /*12910*/  LDL.LU.64 R4, [R1+0xbd0] ;  /* 0x000bd00001047983 */ /* 0x001ee60000300a00 */
[----:B--2---:R0:W-:Y:S04]  /*12920*/  STL [R1+0x1d0], R0 ;  /* 0x0001d00001007387 */ /* 0x0041e80000100800 */
[----:B0-----:R0:W2:Y:S04]  /*12930*/  LDG.E.U16 R0, [R26.64] ;  /* 0x000000041a007981 */ /* 0x0010a8000c1e1500 */
        /* <DEDUP_REMOVED lines=32> */
[----:B---3--:R0:W2:Y:S01]  /*12b40*/  LDG.E.U16 R0, [R26.64] ;  /* 0x000000041a007981 */ /* 0x0080a2000c1e1500 */
[----:B----4-:R-:W-:Y:S02]  /*12b50*/  STL [R1+0x189c], R29 ;  /* 0x00189c1d01007387 */ /* 0x010fe40000100800 */
[----:B-----5:R-:W-:Y:S01]  /*12b60*/  STL [R1+0x18a0], R10 ;  /* 0x0018a00a01007387 */ /* 0x020fe20000100800 */
[----:B0-----:R0:W3:Y:S04]  /*12b70*/  LDG.E.U16 R26, [R8.64] ;  /* 0x00000004081a7981 */ /* 0x0010e8000c1e1500 */
[----:B------:R1:W4:Y:S04]  /*12b80*/  LDG.E.U16 R27, [R6.64] ;  /* 0x00000004061b7981 */ /* 0x000328000c1e1500 */
[----:B0-----:R-:W5:Y:S04]  /*12b90*/  LDG.E.U16 R9, [R18.64] ;  /* 0x0000000412097981 */ /* 0x001f68000c1e1500 */
[----:B------:R-:W3:Y:S04]  /*12ba0*/  LDG.E.U16 R8, [R20.64] ;  /* 0x0000000414087981 */ /* 0x000ee8000c1e1500 */
[----:B-1----:R-:W3:Y:S04]  /*12bb0*/  LDG.E.U16 R7, [R22.64] ;  /* 0x0000000416077981 */ /* 0x002ee8000c1e1500 */
[----:B--2---:R0:W-:Y:S04]  /*12bc0*/  STL [R1+0x74], R0 ;  /* 0x0000740001007387 */ /* 0x0041e80000100800 */
[----:B0-----:R-:W2:Y:S04]  /*12bd0*/  LDG.E.U16 R0, [R16.64] ;  /* 0x0000000410007981 */ /* 0x001ea8000c1e1500 */
[----:B--2---:R0:W-:Y:S01]  /*12be0*/  STL [R1+0x18a4], R0 ;  /* 0x0018a40001007387 */ /* 0x0041e20000100800 */
[----:B-----5:R-:W-:Y:S02]  /*12bf0*/  STL [R1+0x18a8], R9 ;  /* 0x0018a80901007387 */ /* 0x020fe40000100800 */
[----:B---3--:R-:W-:Y:S02]  /*12c00*/  STL [R1+0x18ac], R8 ;  /* 0x0018ac0801007387 */ /* 0x008fe40000100800 */
[----:B------:R-:W-:Y:S01]  /*12c10*/  STL [R1+0x18b0], R7 ;  /* 0x0018b00701007387 */ /* 0x000fe20000100800 */
[----:B------:R1:W-:Y:S01]  /*12c20*/  STL [R1+0x60], R2 ;  /* 0x0000600201007387 */ /* 0x0003e20000100800 */
[----:B------:R-:W2:Y:S02]  /*12c30*/  LDL.LU.64 R18, [R1+0xbd8] ;  /* 0x000bd80001127983 */ /* 0x000ea40000300a00 */
[----:B------:R-:W3:Y:S01]  /*12c40*/  LDL.LU.64 R20, [R1+0xbe0] ;  /* 0x000be00001147983 */ /* 0x000ee20000300a00 */
[----:B0-----:R0:W5:Y:S04]  /*12c50*/  LDG.E.U16 R0, [R4.64] ;  /* 0x0000000404007981 */ /* 0x001168000c1e1500 */
[----:B-1----:R1:W2:Y:S04]  /*12c60*/  LDG.E.U16 R2, [R24.64] ;  /* 0x0000000418027981 */ /* 0x0022a8000c1e1500 */
[----:B0-----:R-:W2:Y:S01]  /*12c70*/  LDL.LU.64 R4, [R1+0xbe8] ;  /* 0x000be80001047983 */ /* 0x001ea20000300a00 */
[----:B------:R-:W2:Y:S03]  /*12c80*/  LDL.LU.64 R22, [R1+0xbf0] ;  /* 0x000bf00001167983 */ /* 0x000ea60000300a00 */
[----:B-1----:R-:W2:Y:S01]  /*12c90*/  LDL.LU.64 R24, [R1+0xbf8] ;  /* 0x000bf80001187983 */ /* 0x002ea20000300a00 */
[----:B------:R-:W2:Y:S03]  /*12ca0*/  LDL.LU.64 R6, [R1+0xc60] ;  /* 0x000c600001067983 */ /* 0x000ea60000300a00 */
        /* <DEDUP_REMOVED lines=27> */
[----:B------:R1:W-:Y:S03]  /*12e60*/  STL [R1+0x1ac], R2 ;  /* 0x0001ac0201007387 */ /* 0x0003e60000100800 */
[----:B0-----:R-:W2:Y:S01]  /*12e70*/  LDL.LU.64 R6, [R1+0xc00] ;  /* 0x000c000001067983 */ /* 0x001ea20000300a00 */
[----:B-----5:R0:W-:Y:S02]  /*12e80*/  STL [R1+0x1a8], R0 ;  /* 0x0001a80001007387 */ /* 0x0201e40000100800 */
[----:B------:R-:W4:Y:S02]  /*12e90*/  LDL.LU.64 R8, [R1+0xc68] ;  /* 0x000c680001087983 */ /* 0x000f240000300a00 */
[----:B------:R-:W5:Y:S01]  /*12ea0*/  LDL.LU.64 R10, [R1+0xc70] ;  /* 0x000c7000010a7983 */ /* 0x000f620000300a00 */
[----:B------:R-:W2:Y:S01]  /*12eb0*/  LDL.LU.64 R28, [R1+0xc78] ;  /* 0x000c7800011c7983 */ /* 0x000ea20000300a00 */
[----:B------:R-:W2:Y:S02]  /*12ec0*/  LDL.LU.64 R26, [R1+0xc80] ;  /* 0x000c8000011a7983 */ /* 0x000ea40000300a00 */
[----:B-1----:R-:W2:Y:S02]  /*12ed0*/  LDL.LU.64 R2, [R1+0xc88] ;  /* 0x000c880001027983 */ /* 0x002ea40000300a00 */
[----:B------:R-:W2:Y:S01]  /*12ee0*/  LDL.LU.64 R12, [R1+0xc90] ;  /* 0x000c9000010c7983 */ /* 0x000ea20000300a00 */
[----:B------:R-:W2:Y:S04]  /*12ef0*/  LDL.LU.64 R14, [R1+0xc98] ;  /* 0x000c9800010e7983 */ /* 0x000ea80000300a00 */
[----:B0-----:R0:W2:Y:S01]  /*12f00*/  LDG.E.U16 R0, [R18.64] ;  /* 0x0000000412007981 */ /* 0x0010a2000c1e1500 */
[----:B------:R-:W3:Y:S03]  /*12f10*/  LDL.LU.64 R16, [R1+0xca0] ;  /* 0x000ca00001107983 */ /* 0x000ee60000300a00 */
[----:B0-----:R-:W3:Y:S04]  /*12f20*/  LDL.LU.64 R18, [R1+0xca8] ;  /* 0x000ca80001127983 */ /* 0x001ee80000300a00 */
[----:B-----5:R0:W5:Y:S04]  /*12f30*/  LDG.E.U16 R11, [R10.64] ;  /* 0x000000040a0b7981 */ /* 0x020168000c1e1500 */
[----:B--2---:R3:W-:Y:S04]  /*12f40*/  STL [R1+0x1cc], R0 ;  /* 0x0001cc0001007387 */ /* 0x0047e80000100800 */
[----:B0-----:R0:W2:Y:S04]  /*12f50*/  LDG.E.U16 R10, [R28.64] ;  /* 0x000000041c0a7981 */ /* 0x0010a8000c1e1500 */
[----:B---3--:R1:W3:Y:S04]  /*12f60*/  LDG.E.U16 R0, [R20.64] ;  /* 0x0000000414007981 */ /* 0x0082e8000c1e1500 */
[----:B0-----:R-:W2:Y:S04]  /*12f70*/  LDG.E.U16 R28, [R16.64] ;  /* 0x00000004101c7981 */ /* 0x001ea8000c1e1500 */
[----:B-1----:R-:W2:Y:S04]  /*12f80*/  LDL.LU.64 R20, [R1+0xcb0] ;  /* 0x000cb00001147983 */ /* 0x002ea80000300a00 */
[----:B---3--:R0:W-:Y:S04]  /*12f90*/  STL [R1+0x1a4], R0 ;  /* 0x0001a40001007387 */ /* 0x0081e80000100800 */
[----:B0-----:R0:W3:Y:S04]  /*12fa0*/  LDG.E.U16 R0, [R4.64] ;  /* 0x0000000404007981 */ /* 0x0010e8000c1e1500 */
[----:B0-----:R-:W2:Y:S04]  /*12fb0*/  LDL.LU.64 R4, [R1+0xcb8] ;  /* 0x000cb80001047983 */ /* 0x001ea80000300a00 */
[----:B---3--:R0:W-:Y:S04]  /*12fc0*/  STL [R1+0x198], R0 ;  /* 0x0001980001007387 */ /* 0x0081e80000100800 */
[----:B0-----:R0:W3:Y:S04]  /*12fd0*/  LDG.E.U16 R0, [R22.64] ;  /* 0x0000000416007981 */ /* 0x0010e8000c1e1500 */
[----:B--2---:R1:W2:Y:S04]  /*12fe0*/  LDG.E.U16 R5, [R4.64] ;  /* 0x0000000404057981 */ /* 0x0042a8000c1e1500 */
[----:B0-----:R-:W1:Y:S04]  /*12ff0*/  LDL.LU.64 R22, [R1+0xcc0] ;  /* 0x000cc00001167983 */ /* 0x001e680000300a00 */
[----:B---3--:R0:W-:Y:S04]  /*13000*/  STL [R1+0x18c], R0 ;  /* 0x00018c0001007387 */ /* 0x0081e80000100800 */
[----:B0-----:R0:W3:Y:S04]  /*13010*/  LDG.E.U16 R0, [R24.64] ;  /* 0x0000000418007981 */ /* 0x0010e8000c1e1500 */
[----:B-1----:R-:W2:Y:S04]  /*13020*/  LDG.E.U16 R4, [R22.64] ;  /* 0x0000000416047981 */ /* 0x002ea8000c1e1500 */
[----:B0-----:R-:W2:Y:S04]  /*13030*/  LDL.LU.64 R24, [R1+0xcc8] ;  /* 0x000cc80001187983 */ /* 0x001ea80000300a00 */
[----:B---3--:R0:W-:Y:S04]  /*13040*/  STL [R1+0x180], R0 ;  /* 0x0001800001007387 */ /* 0x0081e80000100800 */
[----:B0-----:R0:W3:Y:S04]  /*13050*/  LDG.E.U16 R0, [R6.64] ;  /* 0x0000000406007981 */ /* 0x0010e8000c1e1500 */
[----:B0-----:R-:W2:Y:S04]  /*13060*/  LDL.LU.64 R6, [R1+0x1a08] ;  /* 0x001a080001067983 */ /* 0x001ea80000300a00 */
[----:B---3--:R2:W-:Y:S04]  /*13070*/  STL [R1+0x174], R0 ;  /* 0x0001740001007387 */ /* 0x0085e80000100800 */
[----:B--2---:R0:W2:Y:S04]  /*13080*/  LDG.E.U16 R0, [R6.64] ;  /* 0x0000000406007981 */ /* 0x0040a8000c1e1500 */
        /* <DEDUP_REMOVED lines=33> */
[----:B----4-:R0:W3:Y:S04]  /*132a0*/  LDG.E.U16 R6, [R8.64] ;  /* 0x0000000408067981 */ /* 0x0100e8000c1e1500 */
[----:B------:R-:W4:Y:S04]  /*132b0*/  LDG.E.U16 R7, [R12.64] ;  /* 0x000000040c077981 */ /* 0x000f28000c1e1500 */
[----:B0-----:R0:W4:Y:S04]  /*132c0*/  LDG.E.U16 R8, [R2.64] ;  /* 0x0000000402087981 */ /* 0x001128000c1e1500 */
[----:B------:R1:W4:Y:S04]  /*132d0*/  LDG.E.U16 R9, [R26.64] ;  /* 0x000000041a097981 */ /* 0x000328000c1e1500 */
[----:B0-----:R-:W4:Y:S04]  /*132e0*/  LDG.E.U16 R2, [R20.64] ;  /* 0x0000000414027981 */ /* 0x001f28000c1e1500 */
[----:B------:R0:W4:Y:S04]  /*132f0*/  LDG.E.U16 R3, [R24.64] ;  /* 0x0000000418037981 */ /* 0x000128000c1e1500 */
[----:B--2---:R2:W-:Y:S01]  /*13300*/  STL [R1+0x98], R0 ;  /* 0x0000980001007387 */ /* 0x0045e20000100800 */
[----:B------:R-:W-:Y:S03]  /*13310*/  STL [R1+0x1870], R28 ;  /* 0x0018701c01007387 */ /* 0x000fe60000100800 */
[----:B---3--:R3:W-:Y:S04]  /*13320*/  STL [R1+0x84], R6 ;  /* 0x0000840601007387 */ /* 0x0087e80000100800 */
[----:B--2---:R-:W2:Y:S04]  /*13330*/  LDG.E.U16 R0, [R14.64] ;  /* 0x000000040e007981 */ /* 0x004ea8000c1e1500 */
[----:B---3--:R-:W3:Y:S04]  /*13340*/  LDG.E.U16 R6, [R18.64] ;  /* 0x0000000412067981 */ /* 0x008ee8000c1e1500 */
[----:B---3--:R-:W-:Y:S01]  /*13350*/  STL [R1+0x1874], R6 ;  /* 0x0018740601007387 */ /* 0x008fe20000100800 */
[----:B----4-:R-:W-:Y:S02]  /*13360*/  STL [R1+0x1878], R2 ;  /* 0x0018780201007387 */ /* 0x010fe40000100800 */
[----:B------:R-:W-:Y:S02]  /*13370*/  STL [R1+0x187c], R5 ;  /* 0x00187c0501007387 */ /* 0x000fe40000100800 */
[----:B------:R-:W-:Y:S01]  /*13380*/  STL [R1+0x1880], R4 ;  /* 0x0018800401007387 */ /* 0x000fe20000100800 */
[----:B------:R-:W3:Y:S04]  /*13390*/  LDL.LU.64 R18, [R1+0xcd8] ;  /* 0x000cd80001127983 */ /* 0x000ee80000300a00 */
[----:B---3--:R3:W-:Y:S04]  /*133a0*/  STL.64 [R1+0x19a8], R18 ;  /* 0x0019a81201007387 */ /* 0x0087e80000100a00 */
[----:B---3--:R-:W3:Y:S01]  /*133b0*/  LDL.LU.64 R18, [R1+0xcd0] ;  /* 0x000cd00001127983 */ /* 0x008ee20000300a00 */
[----:B------:R-:W4:Y:S02]  /*133c0*/  LDL.LU.64 R20, [R1+0xce0] ;  /* 0x000ce00001147983 */ /* 0x000f240000300a00 */
[----:B------:R-:W2:Y:S02]  /*133d0*/  LDL.LU.64 R22, [R1+0xce8] ;  /* 0x000ce80001167983 */ /* 0x000ea40000300a00 */
[----:B0-----:R-:W2:Y:S01]  /*133e0*/  LDL.LU.64 R24, [R1+0xcf0] ;  /* 0x000cf00001187983 */ /* 0x001ea20000300a00 */
[----:B-1----:R-:W2:Y:S04]  /*133f0*/  LDL.LU.64 R26, [R1+0xd58] ;  /* 0x000d5800011a7983 */ /* 0x002ea80000300a00 */
[----:B--2---:R0:W-:Y:S04]  /*13400*/  STL.64 [R1+0x1948], R26 ;  /* 0x0019481a01007387 */ /* 0x0041e80000100a00 */
[----:B0-----:R-:W2:Y:S04]  /*13410*/  LDL.LU.64 R26, [R1+0xd50] ;  /* 0x000d5000011a7983 */ /* 0x001ea80000300a00 */
[----:B--2---:R0:W-:Y:S04]  /*13420*/  STL.64 [R1+0x1950], R26 ;  /* 0x0019501a01007387 */ /* 0x0041e80000100a00 */
[----:B0-----:R-:W2:Y:S04]  /*13430*/  LDL.LU.64 R26, [R1+0xd48] ;  /* 0x000d4800011a7983 */ /* 0x001ea80000300a00 */
[----:B--2---:R0:W-:Y:S04]  /*13440*/  STL.64 [R1+0x1958], R26 ;  /* 0x0019581a01007387 */ /* 0x0041e80000100a00 */
[----:B0-----:R-:W2:Y:S04]  /*13450*/  LDL.LU.64 R26, [R1+0xd40] ;  /* 0x000d4000011a7983 */ /* 0x001ea80000300a00 */
[----:B--2---:R0:W-:Y:S01]  /*13460*/  STL.64 [R1+0x1960], R26 ;  /* 0x0019601a01007387 */ /* 0x0041e20000100a00 */
[----:B-----5:R-:W-:Y:S03]  /*13470*/  STL [R1+0x70], R11 ;  /* 0x0000700b01007387 */ /* 0x020fe60000100800 */
        /* <DEDUP_REMOVED lines=10> */
[----:B---3--:R0:W3:Y:S04]  /*13520*/  LDG.E.U16 R0, [R18.64] ;  /* 0x0000000412007981 */ /* 0x0080e8000c1e1500 */
        /* <DEDUP_REMOVED lines=11> */
[----:B-1----:R-:W2:Y:S01]  /*135e0*/  LDL.LU.64 R26, [R1+0xcf8] ;  /* 0x000cf800011a7983 */ /* 0x002ea20000300a00 */
[----:B------:R-:W5:Y:S02]  /*135f0*/  LDL.LU.64 R4, [R1+0xd68] ;  /* 0x000d680001047983 */ /* 0x000f640000300a00 */
[----:B------:R-:W2:Y:S02]  /*13600*/  LDL.LU.64 R6, [R1+0xd70] ;  /* 0x000d700001067983 */ /* 0x000ea40000300a00 */
[----:B------:R-:W4:Y:S01]  /*13610*/  LDL.LU.64 R28, [R1+0xd78] ;  /* 0x000d7800011c7983 */ /* 0x000f220000300a00 */
[----:B------:R-:W4:Y:S01]  /*13620*/  LDL.LU.64 R8, [R1+0xd80] ;  /* 0x000d800001087983 */ /* 0x000f220000300a00 */
[----:B------:R-:W4:Y:S02]  /*13630*/  LDL.LU.64 R10, [R1+0xd88] ;  /* 0x000d8800010a7983 */ /* 0x000f240000300a00 */
[----:B------:R-:W4:Y:S02]  /*13640*/  LDL.LU.64 R12, [R1+0xd90] ;  /* 0x000d9000010c7983 */ /* 0x000f240000300a00 */
[----:B------:R-:W4:Y:S01]  /*13650*/  LDL.LU.64 R14, [R1+0xd98] ;  /* 0x000d9800010e7983 */ /* 0x000f220000300a00 */
[----:B------:R-:W4:Y:S01]  /*13660*/  LDL.LU.64 R16, [R1+0xda0] ;  /* 0x000da00001107983 */ /* 0x000f220000300a00 */
[----:B------:R1:W-:Y:S03]  /*13670*/  STL [R1+0x1884], R3 ;  /* 0x0018840301007387 */ /* 0x0003e60000100800 */
[----:B-1----:R-:W4:Y:S01]  /*13680*/  LDL.LU.64 R2, [R1+0xd60] ;  /* 0x000d600001027983 */ /* 0x002f220000300a00 */
[----:B0-----:R-:W4:Y:S02]  /*13690*/  LDL.LU.64 R18, [R1+0x19a8] ;  /* 0x0019a80001127983 */ /* 0x001f240000300a00 */
[----:B---3--:R4:W-:Y:S01]  /*136a0*/  STL [R1+0x1a0], R0 ;  /* 0x0001a00001007387 */ /* 0x0089e20000100800 */
[----:B--2---:R-:W2:Y:S04]  /*136b0*/  LDG.E.U16 R6, [R6.64] ;  /* 0x0000000406067981 */ /* 0x004ea8000c1e1500 */
[----:B----4-:R0:W3:Y:S04]  /*136c0*/  LDG.E.U16 R0, [R18.64] ;  /* 0x0000000412007981 */ /* 0x0100e8000c1e1500 */
[----:B0-----:R-:W4:Y:S04]  /*136d0*/  LDL.LU.64 R18, [R1+0xda8] ;  /* 0x000da80001127983 */ /* 0x001f280000300a00 */
[----:B---3--:R0:W-:Y:S04]  /*136e0*/  STL [R1+0x19c], R0 ;  /* 0x00019c0001007387 */ /* 0x0081e80000100800 */
[----:B0-----:R0:W3:Y:S04]  /*136f0*/  LDG.E.U16 R0, [R20.64] ;  /* 0x0000000414007981 */ /* 0x0010e8000c1e1500 */
[----:B0-----:R-:W2:Y:S04]  /*13700*/  LDL.LU.64 R20, [R1+0xdb0] ;  /* 0x000db00001147983 */ /* 0x001ea80000300a00 */
        /* <DEDUP_REMOVED lines=43> */
[----:B0-----:R-:W5:Y:S01]  /*139c0*/  LDL.LU R26, [R1+0x1940] ;  /* 0x00194000011a7983 */ /* 0x001f620000300800 */
[----:B--2---:R0:W-:Y:S03]  /*139d0*/  STL [R1+0xbc], R0 ;  /* 0x0000bc0001007387 */ /* 0x0041e60000100800 */
[----:B0-----:R0:W2:Y:S04]  /*139e0*/  LDG.E.U16 R0, [R2.64] ;  /* 0x0000000402007981 */ /* 0x0010a8000c1e1500 */
[----:B0-----:R4:W2:Y:S04]  /*139f0*/  LDG.E.U16 R3, [R10.64] ;  /* 0x000000040a037981 */ /* 0x0018a8000c1e1500 */
[----:B------:R0:W2:Y:S04]  /*13a00*/  LDG.E.U16 R2, [R12.64] ;  /* 0x000000040c027981 */ /* 0x0000a8000c1e1500 */
[----:B----4-:R-:W4:Y:S04]  /*13a10*/  LDG.E.U16 R11, [R18.64] ;  /* 0x00000004120b7981 */ /* 0x010f28000c1e1500 */
[----:B0-----:R-:W4:Y:S04]  /*13a20*/  LDG.E.U16 R12, [R20.64] ;  /* 0x00000004140c7981 */ /* 0x001f28000c1e1500 */
[----:B------:R-:W4:Y:S04]  /*13a30*/  LDG.E.U16 R13, [R22.64] ;  /* 0x00000004160d7981 */ /* 0x000f28000c1e1500 */
[----:B---3--:R5:W-:Y:S04]  /*13a40*/  STL [R1+0xa8], R27 ;  /* 0x0000a81b01007387 */ /* 0x008be80000100800 */
[----:B-----5:R0:W3:Y:S04]  /*13a50*/  LDG.E.U16 R27, [R4.64] ;  /* 0x00000004041b7981 */ /* 0x0200e8000c1e1500 */
[----:B0-----:R-:W5:Y:S04]  /*13a60*/  LDG.E.U16 R5, [R28.64] ;  /* 0x000000041c057981 */ /* 0x001f68000c1e1500 */
[----:B--2---:R0:W-:Y:S04]  /*13a70*/  STL [R1+0x94], R0 ;  /* 0x0000940001007387 */ /* 0x0041e80000100800 */
[----:B------:R-:W2:Y:S04]  /*13a80*/  LDG.E.U16 R4, [R8.64] ;  /* 0x0000000408047981 */ /* 0x000ea8000c1e1500 */
[----:B0-----:R0:W2:Y:S04]  /*13a90*/  LDG.E.U16 R0, [R14.64] ;  /* 0x000000040e007981 */ /* 0x0010a8000c1e1500 */
[----:B0-----:R0:W2:Y:S04]  /*13aa0*/  LDG.E.U16 R14, [R24.64] ;  /* 0x00000004180e7981 */ /* 0x0010a8000c1e1500 */
[----:B---3--:R1:W-:Y:S04]  /*13ab0*/  STL [R1+0x80], R27 ;  /* 0x0000801b01007387 */ /* 0x0083e80000100800 */
[----:B-1----:R-:W3:Y:S04]  /*13ac0*/  LDG.E.U16 R27, [R16.64] ;  /* 0x00000004101b7981 */ /* 0x002ee8000c1e1500 */
[----:B---3--:R-:W-:Y:S01]  /*13ad0*/  STL [R1+0x1844], R27 ;  /* 0x0018441b01007387 */ /* 0x008fe20000100800 */
[----:B------:R-:W-:Y:S02]  /*13ae0*/  STL [R1+0x18b8], R26 ;  /* 0x0018b81a01007387 */ /* 0x000fe40000100800 */
[----:B----4-:R-:W-:Y:S02]  /*13af0*/  STL [R1+0x1848], R11 ;  /* 0x0018480b01007387 */ /* 0x010fe40000100800 */
[----:B------:R-:W-:Y:S01]  /*13b00*/  STL [R1+0x184c], R12 ;  /* 0x00184c0c01007387 */ /* 0x000fe20000100800 */
[----:B------:R-:W-:Y:S01]  /*13b10*/  STL [R1+0x1850], R13 ;  /* 0x0018500d01007387 */ /* 0x000fe20000100800 */
[----:B------:R-:W3:Y:S02]  /*13b20*/  LDL.LU.64 R20, [R1+0xdc8] ;  /* 0x000dc80001147983 */ /* 0x000ee40000300a00 */
[----:B------:R-:W4:Y:S01]  /*13b30*/  LDL.LU.64 R22, [R1+0xe10] ;  /* 0x000e100001167983 */ /* 0x000f220000300a00 */
[----:B---3--:R1:W3:Y:S04]  /*13b40*/  LDG.E.U16 R15, [R20.64] ;  /* 0x00000004140f7981 */ /* 0x0082e8000c1e1500 */
        /* <DEDUP_REMOVED lines=12> */
[----:B----4-:R4:W-:Y:S01]  /*13c10*/  STL.64 [R1+0x1930], R22 ;  /* 0x0019301601007387 */ /* 0x0109e20000100a00 */
[----:B------:R-:W-:Y:S03]  /*13c20*/  STL [R1+0x6c], R6 ;  /* 0x00006c0601007387 */ /* 0x000fe60000100800 */
[----:B----4-:R-:W4:Y:S01]  /*13c30*/  LDL.LU.64 R22, [R1+0xdd8] ;  /* 0x000dd80001167983 */ /* 0x010f220000300a00 */
[----:B-----5:R-:W-:Y:S03]  /*13c40*/  STL [R1+0x58], R5 ;  /* 0x0000580501007387 */ /* 0x020fe60000100800 */
[----:B----4-:R4:W-:Y:S01]  /*13c50*/  STL.64 [R1+0x1938], R22 ;  /* 0x0019381601007387 */ /* 0x0109e20000100a00 */
[----:B--2---:R-:W-:Y:S03]  /*13c60*/  STL [R1+0x44], R4 ;  /* 0x0000440401007387 */ /* 0x004fe60000100800 */
[----:B----4-:R-:W2:Y:S01]  /*13c70*/  LDL.LU.64 R22, [R1+0xdd0] ;  /* 0x000dd00001167983 */ /* 0x010ea20000300a00 */
[----:B------:R-:W-:Y:S02]  /*13c80*/  STL [R1+0x30], R3 ;  /* 0x0000300301007387 */ /* 0x000fe40000100800 */
[----:B0-----:R-:W4:Y:S02]  /*13c90*/  LDL.LU.64 R24, [R1+0xe28] ;  /* 0x000e280001187983 */ /* 0x001f240000300a00 */
[----:B------:R-:W-:Y:S01]  /*13ca0*/  STL [R1+0x1c], R2 ;  /* 0x00001c0201007387 */ /* 0x000fe20000100800 */
[----:B----4-:R-:W-:Y:S01]  /*13cb0*/  STL.64 [R1+0x18f0], R24 ;  /* 0x0018f01801007387 */ /* 0x010fe20000100a00 */
[----:B------:R2:W-:Y:S03]  /*13cc0*/  STL [R1+0x8], R0 ;  /* 0x0000080001007387 */ /* 0x0005e60000100800 */
[----:B--2---:R0:W2:Y:S04]  /*13cd0*/  LDG.E.U16 R0, [R22.64] ;  /* 0x0000000416007981 */ /* 0x0040a8000c1e1500 */
[----:B------:R-:W4:Y:S04]  /*13ce0*/  LDL.LU.64 R24, [R1+0xe20] ;  /* 0x000e200001187983 */ /* 0x000f280000300a00 */
[----:B----4-:R4:W-:Y:S04]  /*13cf0*/  STL.64 [R1+0x18f8], R24 ;  /* 0x0018f81801007387 */ /* 0x0109e80000100a00 */
[----:B----4-:R-:W4:Y:S01]  /*13d00*/  LDL.LU.64 R24, [R1+0xe18] ;  /* 0x000e180001187983 */ /* 0x010f220000300a00 */
[----:B------:R-:W5:Y:S03]  /*13d10*/  LDL.LU.64 R12, [R1+0xe48] ;  /* 0x000e4800010c7983 */ /* 0x000f660000300a00 */
[----:B-----5:R5:W-:Y:S04]  /*13d20*/  STL.64 [R1+0x18e0], R12 ;  /* 0x0018e00c01007387 */ /* 0x020be80000100a00 */
[----:B-----5:R-:W5:Y:S04]  /*13d30*/  LDL.LU.64 R12, [R1+0xe38] ;  /* 0x000e3800010c7983 */ /* 0x020f680000300a00 */
[----:B-----5:R5:W-:Y:S04]  /*13d40*/  STL.64 [R1+0x18e8], R12 ;  /* 0x0018e80c01007387 */ /* 0x020be80000100a00 */
[----:B-----5:R-:W5:Y:S01]  /*13d50*/  LDL.LU.64 R12, [R1+0xe30] ;  /* 0x000e3000010c7983 */ /* 0x020f620000300a00 */
[----:B------:R-:W4:Y:S02]  /*13d60*/  LDL.LU.64 R28, [R1+0xe50] ;  /* 0x000e5000011c7983 */ /* 0x000f240000300a00 */
[----:B------:R-:W4:Y:S02]  /*13d70*/  LDL.LU.64 R10, [R1+0xe58] ;  /* 0x000e5800010a7983 */ /* 0x000f240000300a00 */
[----:B------:R-:W4:Y:S01]  /*13d80*/  LDL.LU.64 R26, [R1+0xe60] ;  /* 0x000e6000011a7983 */ /* 0x000f220000300a00 */
[----:B------:R-:W4:Y:S01]  /*13d90*/  LDL.LU.64 R2, [R1+0xe68] ;  /* 0x000e680001027983 */ /* 0x000f220000300a00 */
[----:B------:R-:W4:Y:S02]  /*13da0*/  LDL.LU.64 R4, [R1+0xe70] ;  /* 0x000e700001047983 */ /* 0x000f240000300a00 */
[----:B------:R-:W4:Y:S02]  /*13db0*/  LDL.LU.64 R18, [R1+0xe78] ;  /* 0x000e780001127983 */ /* 0x000f240000300a00 */
[----:B------:R-:W-:Y:S01]  /*13dc0*/  STL [R1+0x1854], R14 ;  /* 0x0018540e01007387 */ /* 0x000fe20000100800 */
[----:B------:R-:W4:Y:S01]  /*13dd0*/  LDL.LU.64 R6, [R1+0xe80] ;  /* 0x000e800001067983 */ /* 0x000f220000300a00 */
[----:B------:R-:W4:Y:S02]  /*13de0*/  LDL.LU.64 R8, [R1+0xe88] ;  /* 0x000e880001087983 */ /* 0x000f240000300a00 */
[----:B------:R-:W4:Y:S02]  /*13df0*/  LDL.LU.64 R16, [R1+0xe90] ;  /* 0x000e900001107983 */ /* 0x000f240000300a00 */
[----:B-1----:R-:W4:Y:S01]  /*13e00*/  LDL.LU.64 R20, [R1+0xe98] ;  /* 0x000e980001147983 */ /* 0x002f220000300a00 */
[----:B---3--:R1:W-:Y:S04]  /*13e10*/  STL [R1+0x1858], R15 ;  /* 0x0018580f01007387 */ /* 0x0083e80000100800 */
[----:B-1----:R-:W3:Y:S01]  /*13e20*/  LDL.LU.64 R14, [R1+0xe40] ;  /* 0x000e4000010e7983 */ /* 0x002ee20000300a00 */
[----:B0-----:R-:W4:Y:S02]  /*13e30*/  LDL.LU.64 R22, [R1+0x1938] ;  /* 0x0019380001167983 */ /* 0x001f240000300a00 */
[----:B--2---:R4:W-:Y:S01]  /*13e40*/  STL [R1+0x190], R0 ;  /* 0x0001900001007387 */ /* 0x0049e20000100800 */
[----:B---3--:R0:W2:Y:S04]  /*13e50*/  LDG.E.U16 R14, [R14.64] ;  /* 0x000000040e0e7981 */ /* 0x0080a8000c1e1500 */
[----:B----4-:R1:W3:Y:S04]  /*13e60*/  LDG.E.U16 R0, [R22.64] ;  /* 0x0000000416007981 */ /* 0x0102e8000c1e1500 */
[----:B-1----:R-:W4:Y:S04]  /*13e70*/  LDL.LU.64 R22, [R1+0x1930] ;  /* 0x0019300001167983 */ /* 0x002f280000300a00 */
[----:B---3--:R4:W-:Y:S04]  /*13e80*/  STL [R1+0x1c4], R0 ;  /* 0x0001c40001007387 */ /* 0x0089e80000100800 */
        /* <DEDUP_REMOVED lines=21> */
[----:B-1----:R1:W3:Y:S04]  /*13fe0*/  LDG.E.U16 R0, [R24.64] ;  /* 0x0000000418007981 */ /* 0x0022e8000c1e1500 */
[----:B-1----:R-:W2:Y:S04]  /*13ff0*/  LDL.LU.64 R24, [R1+0x18f8] ;  /* 0x0018f80001187983 */ /* 0x002ea80000300a00 */
[----:B---3--:R2:W-:Y:S04]  /*14000*/  STL [R1+0x154], R0 ;  /* 0x0001540001007387 */ /* 0x0085e80000100800 */
[----:B--2---:R1:W2:Y:S04]  /*14010*/  LDG.E.U16 R0, [R24.64] ;  /* 0x0000000418007981 */ /* 0x0042a8000c1e1500 */
        /* <DEDUP_REMOVED lines=8> */
[----:B-----5:R1:W2:Y:S04]  /*140a0*/  LDG.E.U16 R0, [R12.64] ;  /* 0x000000040c007981 */ /* 0x0202a8000c1e1500 */
[----:B-1----:R-:W0:Y:S04]  /*140b0*/  LDL.LU.64 R12, [R1+0x18e0] ;  /* 0x0018e000010c7983 */ /* 0x002e280000300a00 */
[----:B0-----:R0:W5:Y:S04]  /*140c0*/  LDG.E.U16 R15, [R12.64] ;  /* 0x000000040c0f7981 */ /* 0x001168000c1e1500 */
[----:B0-----:R0:W2:Y:S04]  /*140d0*/  LDG.E.U16 R13, [R10.64] ;  /* 0x000000040a0d7981 */ /* 0x0010a8000c1e1500 */
[----:B------:R1:W2:Y:S04]  /*140e0*/  LDG.E.U16 R12, [R28.64] ;  /* 0x000000041c0c7981 */ /* 0x0002a8000c1e1500 */
[----:B0-----:R0:W2:Y:S04]  /*140f0*/  LDG.E.U16 R11, [R2.64] ;  /* 0x00000004020b7981 */ /* 0x0010a8000c1e1500 */
[----:B-1----:R-:W2:Y:S04]  /*14100*/  LDL.LU.64 R28, [R1+0xeb0] ;  /* 0x000eb000011c7983 */ /* 0x002ea80000300a00 */
[----:B------:R1:W4:Y:S04]  /*14110*/  LDG.E.U16 R10, [R26.64] ;  /* 0x000000041a0a7981 */ /* 0x000328000c1e1500 */
[----:B0-----:R0:W4:Y:S04]  /*14120*/  LDG.E.U16 R2, [R4.64] ;  /* 0x0000000404027981 */ /* 0x001128000c1e1500 */
[----:B------:R1:W4:Y:S04]  /*14130*/  LDG.E.U16 R3, [R18.64] ;  /* 0x0000000412037981 */ /* 0x000328000c1e1500 */
[----:B0-----:R0:W4:Y:S04]  /*14140*/  LDG.E.U16 R4, [R6.64] ;  /* 0x0000000406047981 */ /* 0x001128000c1e1500 */
[----:B-1----:R-:W4:Y:S04]  /*14150*/  LDL.LU.64 R18, [R1+0xeb8] ;  /* 0x000eb80001127983 */ /* 0x002f280000300a00 */
[----:B------:R1:W5:Y:S04]  /*14160*/  LDG.E.U16 R5, [R8.64] ;  /* 0x0000000408057981 */ /* 0x000368000c1e1500 */
[----:B0-----:R0:W5:Y:S04]  /*14170*/  LDG.E.U16 R7, [R20.64] ;  /* 0x0000000414077981 */ /* 0x001168000c1e1500 */
[----:B------:R3:W5:Y:S04]  /*14180*/  LDG.E.U16 R6, [R16.64] ;  /* 0x0000000410067981 */ /* 0x000768000c1e1500 */
[----:B0-----:R-:W5:Y:S01]  /*14190*/  LDL.LU.64 R20, [R1+0xec8] ;  /* 0x000ec80001147983 */ /* 0x001f620000300a00 */
[----:B-1----:R-:W5:Y:S03]  /*141a0*/  LDL.LU.64 R8, [R1+0xef8] ;  /* 0x000ef80001087983 */ /* 0x002f660000300a00 */
[----:B---3--:R0:W3:Y:S04]  /*141b0*/  LDG.E.U16 R16, [R24.64] ;  /* 0x0000000418107981 */ /* 0x0080e8000c1e1500 */
[----:B--2---:R1:W2:Y:S04]  /*141c0*/  LDG.E.U16 R17, [R28.64] ;  /* 0x000000041c117981 */ /* 0x0042a8000c1e1500 */
[----:B----4-:R-:W4:Y:S04]  /*141d0*/  LDG.E.U16 R18, [R18.64] ;  /* 0x0000000412127981 */ /* 0x010f28000c1e1500 */
[----:B-----5:R-:W5:Y:S04]  /*141e0*/  LDG.E.U16 R20, [R20.64] ;  /* 0x0000000414147981 */ /* 0x020f68000c1e1500 */
[----:B------:R0:W-:Y:S04]  /*141f0*/  STL.64 [R1+0x18c0], R8 ;  /* 0x0018c00801007387 */ /* 0x0001e80000100a00 */
[----:B0-----:R-:W2:Y:S04]  /*14200*/  LDL.LU.64 R8, [R1+0xef0] ;  /* 0x000ef00001087983 */ /* 0x001ea80000300a00 */
[----:B--2---:R0:W-:Y:S04]  /*14210*/  STL.64 [R1+0x18c8], R8 ;  /* 0x0018c80801007387 */ /* 0x0041e80000100a00 */
[----:B0-----:R-:W2:Y:S04]  /*14220*/  LDL.LU.64 R8, [R1+0xee8] ;  /* 0x000ee80001087983 */ /* 0x001ea80000300a00 */
[----:B--2---:R0:W-:Y:S04]  /*14230*/  STL.64 [R1+0x18d0], R8 ;  /* 0x0018d00801007387 */ /* 0x0041e80000100a00 */
[----:B0-----:R-:W2:Y:S04]  /*14240*/  LDL.LU.64 R8, [R1+0xee0] ;  /* 0x000ee00001087983 */ /* 0x001ea80000300a00 */
[----:B--2---:R0:W-:Y:S04]  /*14250*/  STL.64 [R1+0x18d8], R8 ;  /* 0x0018d80801007387 */ /* 0x0041e80000100a00 */
[----:B0-----:R-:W2:Y:S01]  /*14260*/  LDL.LU.64 R8, [R1+0xed8] ;  /* 0x000ed80001087983 */ /* 0x001ea20000300a00 */
[----:B------:R0:W-:Y:S02]  /*14270*/  STL [R1+0x108], R0 ;  /* 0x0001080001007387 */ /* 0x0001e40000100800 */
[----:B------:R-:W2:Y:S02]  /*14280*/  LDL.LU.64 R26, [R1+0xf00] ;  /* 0x000f0000011a7983 */ /* 0x000ea40000300a00 */
[----:B------:R-:W-:Y:S01]  /*14290*/  STL [R1+0xe0], R15 ;  /* 0x0000e00f01007387 */ /* 0x000fe20000100800 */
[----:B------:R1:W-:Y:S04]  /*142a0*/  STL [R1+0xf4], R14 ;  /* 0x0000f40e01007387 */ /* 0x0003e80000100800 */
[----:B0-----:R0:W5:Y:S04]  /*142b0*/  LDG.E.U16 R0, [R22.64] ;  /* 0x0000000416007981 */ /* 0x001168000c1e1500 */
[----:B-1----:R-:W5:Y:S04]  /*142c0*/  LDL.LU.64 R14, [R1+0xf20] ;  /* 0x000f2000010e7983 */ /* 0x002f680000300a00 */
[----:B0-----:R-:W5:Y:S01]  /*142d0*/  LDL.LU.64 R22, [R1+0xf28] ;  /* 0x000f280001167983 */ /* 0x001f620000300a00 */
[----:B------:R-:W-:Y:S02]  /*142e0*/  STL [R1+0xb8], R13 ;  /* 0x0000b80d01007387 */ /* 0x000fe40000100800 */
[----:B------:R0:W-:Y:S02]  /*142f0*/  STL [R1+0xcc], R12 ;  /* 0x0000cc0c01007387 */ /* 0x0001e40000100800 */
[----:B0-----:R-:W5:Y:S01]  /*14300*/  LDL.LU.64 R12, [R1+0xf30] ;  /* 0x000f3000010c7983 */ /* 0x001f620000300a00 */
[----:B------:R-:W-:Y:S02]  /*14310*/  STL [R1+0x90], R11 ;  /* 0x0000900b01007387 */ /* 0x000fe40000100800 */
[----:B------:R0:W-:Y:S02]  /*14320*/  STL [R1+0xa4], R10 ;  /* 0x0000a40a01007387 */ /* 0x0001e40000100800 */
[----:B0-----:R-:W5:Y:S01]  /*14330*/  LDL.LU.64 R10, [R1+0xf38] ;  /* 0x000f3800010a7983 */ /* 0x001f620000300a00 */
[----:B------:R-:W5:Y:S02]  /*14340*/  LDL.LU.64 R24, [R1+0xf40] ;  /* 0x000f400001187983 */ /* 0x000f640000300a00 */
[----:B------:R-:W-:Y:S02]  /*14350*/  STL [R1+0x68], R3 ;  /* 0x0000680301007387 */ /* 0x000fe40000100800 */
[----:B------:R0:W-:Y:S02]  /*14360*/  STL [R1+0x7c], R2 ;  /* 0x00007c0201007387 */ /* 0x0001e40000100800 */
[----:B0-----:R-:W5:Y:S01]  /*14370*/  LDL.LU.64 R2, [R1+0xf48] ;  /* 0x000f480001027983 */ /* 0x001f620000300a00 */
[----:B---3--:R-:W-:Y:S02]  /*14380*/  STL [R1+0x1818], R16 ;  /* 0x0018181001007387 */ /* 0x008fe40000100800 */
[----:B------:R-:W-:Y:S02]  /*14390*/  STL [R1+0x40], R5 ;  /* 0x0000400501007387 */ /* 0x000fe40000100800 */
[----:B------:R0:W-:Y:S02]  /*143a0*/  STL [R1+0x54], R4 ;  /* 0x0000540401007387 */ /* 0x0001e40000100800 */
[----:B0-----:R-:W3:Y:S01]  /*143b0*/  LDL.LU.64 R4, [R1+0xf50] ;  /* 0x000f500001047983 */ /* 0x001ee20000300a00 */
[----:B------:R-:W-:Y:S02]  /*143c0*/  STL [R1+0x18], R7 ;  /* 0x0000180701007387 */ /* 0x000fe40000100800 */
[----:B------:R0:W-:Y:S02]  /*143d0*/  STL [R1+0x2c], R6 ;  /* 0x00002c0601007387 */ /* 0x0001e40000100800 */
[----:B0-----:R-:W3:Y:S01]  /*143e0*/  LDL.LU.64 R6, [R1+0xf58] ;  /* 0x000f580001067983 */ /* 0x001ee20000300a00 */
[----:B------:R-:W3:Y:S02]  /*143f0*/  LDL.LU.64 R28, [R1+0xf60] ;  /* 0x000f6000011c7983 */ /* 0x000ee40000300a00 */
[----:B------:R0:W-:Y:S02]  /*14400*/  STL [R1+0x181c], R17 ;  /* 0x00181c1101007387 */ /* 0x0001e40000100800 */
[----:B0-----:R-:W3:Y:S01]  /*14410*/  LDL.LU.64 R16, [R1+0xf18] ;  /* 0x000f180001107983 */ /* 0x001ee20000300a00 */
[----:B----4-:R0:W-:Y:S03]  /*14420*/  STL [R1+0x1820], R18 ;  /* 0x0018201201007387 */ /* 0x0101e60000100800 */
[----:B0-----:R-:W4:Y:S04]  /*14430*/  LDL.LU.64 R18, [R1+0xec0] ;  /* 0x000ec00001127983 */ /* 0x001f280000300a00 */
[----:B--2---:R0:W2:Y:S04]  /*14440*/  LDG.E.U16 R27, [R26.64] ;  /* 0x000000041a1b7981 */ /* 0x0040a8000c1e1500 */
[----:B-----5:R1:W5:Y:S04]  /*14450*/  LDG.E.U16 R15, [R14.64] ;  /* 0x000000040e0f7981 */ /* 0x020368000c1e1500 */
[----:B-1----:R1:W2:Y:S04]  /*14460*/  LDG.E.U16 R14, [R22.64] ;  /* 0x00000004160e7981 */ /* 0x0022a8000c1e1500 */
[----:B------:R0:W2:Y:S04]  /*14470*/  LDG.E.U16 R12, [R12.64] ;  /* 0x000000040c0c7981 */ /* 0x0000a8000c1e1500 */
[----:B------:R3:W2:Y:S04]  /*14480*/  LDG.E.U16 R11, [R10.64] ;  /* 0x000000040a0b7981 */ /* 0x0006a8000c1e1500 */
[----:B------:R0:W2:Y:S04]  /*14490*/  LDG.E.U16 R2, [R2.64] ;  /* 0x0000000402027981 */ /* 0x0000a8000c1e1500 */
[----:B---3--:R3:W2:Y:S04]  /*144a0*/  LDG.E.U16 R10, [R6.64] ;  /* 0x00000004060a7981 */ /* 0x0086a8000c1e1500 */
[----:B------:R0:W2:Y:S04]  /*144b0*/  LDG.E.U16 R29, [R28.64] ;  /* 0x000000041c1d7981 */ /* 0x0000a8000c1e1500 */
[----:B------:R0:W2:Y:S04]  /*144c0*/  LDG.E.U16 R16, [R16.64] ;  /* 0x0000000410107981 */ /* 0x0000a8000c1e1500 */
[----:B----4-:R-:W4:Y:S04]  /*144d0*/  LDG.E.U16 R19, [R18.64] ;  /* 0x0000000412137981 */ /* 0x010f28000c1e1500 */
[----:B----4-:R4:W-:Y:S04]  /*144e0*/  STL [R1+0x1824], R19 ;  /* 0x0018241301007387 */ /* 0x0109e80000100800 */
[----:B----4-:R-:W4:Y:S01]  /*144f0*/  LDL.LU.64 R18, [R1+0xf10] ;  /* 0x000f100001127983 */ /* 0x010f220000300a00 */
[----:B------:R0:W-:Y:S03]  /*14500*/  STL [R1+0x1828], R20 ;  /* 0x0018281401007387 */ /* 0x0001e60000100800 */
[----:B0-----:R-:W2:Y:S04]  /*14510*/  LDL.LU.64 R20, [R1+0xed0] ;  /* 0x000ed00001147983 */ /* 0x001ea80000300a00 */
[----:B----4-:R-:W4:Y:S04]  /*14520*/  LDG.E.U16 R19, [R18.64] ;  /* 0x0000000412137981 */ /* 0x010f28000c1e1500 */
[----:B--2---:R-:W2:Y:S04]  /*14530*/  LDG.E.U16 R21, [R20.64] ;  /* 0x0000000414157981 */ /* 0x004ea8000c1e1500 */
[----:B--2---:R0:W-:Y:S04]  /*14540*/  STL [R1+0x182c], R21 ;  /* 0x00182c1501007387 */ /* 0x0041e80000100800 */
[----:B0-----:R-:W2:Y:S01]  /*14550*/  LDL.LU.64 R20, [R1+0xf08] ;  /* 0x000f080001147983 */ /* 0x001ea20000300a00 */
[----:B------:R0:W-:Y:S03]  /*14560*/  STL [R1+0x4], R0 ;  /* 0x0000040001007387 */ /* 0x0001e60000100800 */
        /* <DEDUP_REMOVED lines=13> */
[----:B0-----:R-:W3:Y:S01]  /*14640*/  LDL.64 R8, [R1+0xf68] ;  /* 0x000f680001087983 */ /* 0x001ee20000100a00 */
[----:B------:R-:W3:Y:S03]  /*14650*/  LDL.LU R26, [R1+0x18b8] ;  /* 0x0018b800011a7983 */ /* 0x000ee60000300800 */
[----:B--2---:R0:W-:Y:S01]  /*14660*/  STL [R1+0x118], R0 ;  /* 0x0001180001007387 */ /* 0x0041e20000100800 */
[----:B-1----:R-:W2:Y:S03]  /*14670*/  LDL.LU.64 R22, [R1+0xf70] ;  /* 0x000f700001167983 */ /* 0x002ea60000300a00 */
[----:B0-----:R0:W3:Y:S01]  /*14680*/  LDG.E.U16 R0, [R20.64] ;  /* 0x0000000414007981 */ /* 0x0010e2000c1e1500 */
[----:B------:R1:W-:Y:S03]  /*14690*/  STL [R1+0x104], R27 ;  /* 0x0001041b01007387 */ /* 0x0003e60000100800 */
[----:B-1----:R1:W4:Y:S04]  /*146a0*/  LDG.E.U16 R27, [R24.64] ;  /* 0x00000004181b7981 */ /* 0x002328000c1e1500 */
[----:B-1----:R-:W5:Y:S01]  /*146b0*/  LDL.LU.64 R24, [R1+0xf80] ;  /* 0x000f800001187983 */ /* 0x002f620000300a00 */
[----:B0-----:R-:W5:Y:S03]  /*146c0*/  LDL.LU.64 R20, [R1+0xf90] ;  /* 0x000f900001147983 */ /* 0x001f660000300a00 */
[----:B--2---:R-:W2:Y:S04]  /*146d0*/  LDG.E.U16 R22, [R22.64] ;  /* 0x0000000416167981 */ /* 0x004ea8000c1e1500 */
[----:B---3--:R0:W-:Y:S04]  /*146e0*/  STL [R1+0xf0], R0 ;  /* 0x0000f00001007387 */ /* 0x0081e80000100800 */
[----:B0-----:R0:W3:Y:S01]  /*146f0*/  LDG.E.U16 R0, [R4.64] ;  /* 0x0000000404007981 */ /* 0x0010e2000c1e1500 */
[----:B----4-:R1:W-:Y:S03]  /*14700*/  STL [R1+0xdc], R19 ;  /* 0x0000dc1301007387 */ /* 0x0103e60000100800 */
[----:B-1----:R-:W4:Y:S01]  /*14710*/  LDL.LU.64 R18, [R1+0xf98] ;  /* 0x000f980001127983 */ /* 0x002f220000300a00 */
[----:B------:R-:W2:Y:S02]  /*14720*/  LDL.LU R17, [R1+0x33c] ;  /* 0x00033c0001117983 */ /* 0x000ea40000300800 */
[----:B------:R1:W-:Y:S01]  /*14730*/  STL [R1+0xc8], R16 ;  /* 0x0000c81001007387 */ /* 0x0003e20000100800 */
[----:B-----5:R5:W2:Y:S04]  /*14740*/  LDG.E.U16 R24, [R24.64] ;  /* 0x0000000418187981 */ /* 0x020aa8000c1e1500 */
[----:B-1----:R-:W2:Y:S01]  /*14750*/  LDL.LU R16, [R1+0x334] ;  /* 0x0003340001107983 */ /* 0x002ea20000300800 */
[----:B------:R1:W-:Y:S03]  /*14760*/  STL [R1+0xb4], R15 ;  /* 0x0000b40f01007387 */ /* 0x0003e60000100800 */
[----:B-----5:R-:W5:Y:S04]  /*14770*/  LDG.E.U16 R25, [R20.64] ;  /* 0x0000000414197981 */ /* 0x020f68000c1e1500 */
[----:B-1----:R-:W4:Y:S01]  /*14780*/  LDL.LU R15, [R1+0x324] ;  /* 0x00032400010f7983 */ /* 0x002f220000300800 */
[----:B------:R1:W-:Y:S03]  /*14790*/  STL [R1+0xa0], R14 ;  /* 0x0000a00e01007387 */ /* 0x0003e60000100800 */
[----:B-1----:R-:W4:Y:S01]  /*147a0*/  LDL.LU R14, [R1+0x31c] ;  /* 0x00031c00010e7983 */ /* 0x002f220000300800 */
[----:B------:R-:W4:Y:S02]  /*147b0*/  LDL.LU R13, [R1+0x314] ;  /* 0x00031400010d7983 */ /* 0x000f240000300800 */
[----:B------:R1:W-:Y:S02]  /*147c0*/  STL [R1+0x8c], R12 ;  /* 0x00008c0c01007387 */ /* 0x0003e40000100800 */
[----:B-1----:R-:W4:Y:S01]  /*147d0*/  LDL.LU R12, [R1+0x304] ;  /* 0x00030400010c7983 */ /* 0x002f220000300800 */
[----:B------:R1:W-:Y:S03]  /*147e0*/  STL [R1+0x78], R11 ;  /* 0x0000780b01007387 */ /* 0x0003e60000100800 */
[----:B-1----:R-:W4:Y:S01]  /*147f0*/  LDL.LU R11, [R1+0x2fc] ;  /* 0x0002fc00010b7983 */ /* 0x002f220000300800 */
[----:B------:R1:W-:Y:S03]  /*14800*/  STL [R1+0x64], R27 ;  /* 0x0000641b01007387 */ /* 0x0003e60000100800 */
[----:B-1----:R-:W4:Y:S01]  /*14810*/  LDL.LU R27, [R1+0x2f4] ;  /* 0x0002f400011b7983 */ /* 0x002f220000300800 */
[----:B------:R-:W4:Y:S02]  /*14820*/  LDL.LU R3, [R1+0x2e4] ;  /* 0x0002e40001037983 */ /* 0x000f240000300800 */
[----:B0-----:R-:W4:Y:S02]  /*14830*/  LDL.LU R4, [R1+0x2d8] ;  /* 0x0002d80001047983 */ /* 0x001f240000300800 */
[----:B------:R-:W4:Y:S01]  /*14840*/  LDL.LU R5, [R1+0x2c4] ;  /* 0x0002c40001057983 */ /* 0x000f220000300800 */
[----:B------:R-:W4:Y:S01]  /*14850*/  LDL.LU R6, [R1+0x2b8] ;  /* 0x0002b80001067983 */ /* 0x000f220000300800 */
[----:B------:R-:W4:Y:S02]  /*14860*/  LDL.LU R28, [R1+0x2a4] ;  /* 0x0002a400011c7983 */ /* 0x000f240000300800 */
[----:B------:R0:W-:Y:S02]  /*14870*/  STL [R1+0x50], R2 ;  /* 0x0000500201007387 */ /* 0x0001e40000100800 */
[----:B------:R-:W4:Y:S01]  /*14880*/  LDL.LU R7, [R1+0x298] ;  /* 0x0002980001077983 */ /* 0x000f220000300800 */
[----:B0-----:R0:W4:Y:S04]  /*14890*/  LDG.E.U16 R2, [R8.64] ;  /* 0x0000000408027981 */ /* 0x001128000c1e1500 */
[----:B0-----:R-:W4:Y:S01]  /*148a0*/  LDL.LU R8, [R1+0x284] ;  /* 0x0002840001087983 */ /* 0x001f220000300800 */
[----:B------:R-:W4:Y:S03]  /*148b0*/  LDL.LU R9, [R1+0x278] ;  /* 0x0002780001097983 */ /* 0x000f260000300800 */
[----:B---3--:R0:W-:Y:S04]  /*148c0*/  STL [R1+0x3c], R0 ;  /* 0x00003c0001007387 */ /* 0x0081e80000100800 */
[----:B0-----:R-:W3:Y:S01]  /*148d0*/  LDL.LU R0, [R1+0x264] ;  /* 0x0002640001007983 */ /* 0x001ee20000300800 */
[----:B------:R0:W-:Y:S03]  /*148e0*/  STL [R1+0x28], R10 ;  /* 0x0000280a01007387 */ /* 0x0001e60000100800 */
[----:B0-----:R-:W3:Y:S01]  /*148f0*/  LDL.LU R10, [R1+0x258] ;  /* 0x00025800010a7983 */ /* 0x001ee20000300800 */
[----:B------:R0:W-:Y:S03]  /*14900*/  STL [R1+0x14], R29 ;  /* 0x0000141d01007387 */ /* 0x0001e60000100800 */
[----:B0-----:R-:W3:Y:S01]  /*14910*/  LDL.LU R29, [R1+0x24c] ;  /* 0x00024c00011d7983 */ /* 0x001ee20000300800 */
[----:B--2---:R0:W-:Y:S03]  /*14920*/  STL [R1+0x17f8], R22 ;  /* 0x0017f81601007387 */ /* 0x0041e60000100800 */
[----:B0-----:R-:W2:Y:S04]  /*14930*/  LDL.LU.64 R22, [R1+0xf78] ;  /* 0x000f780001167983 */ /* 0x001ea80000300a00 */
[----:B--2---:R-:W2:Y:S04]  /*14940*/  LDG.E.U16 R23, [R22.64] ;  /* 0x0000000416177981 */ /* 0x004ea8000c1e1500 */
[----:B--2---:R-:W-:Y:S01]  /*14950*/  STL [R1+0x17fc], R23 ;  /* 0x0017fc1701007387 */ /* 0x004fe20000100800 */
[----:B------:R-:W-:Y:S02]  /*14960*/  STL [R1+0x1800], R24 ;  /* 0x0018001801007387 */ /* 0x000fe40000100800 */
[----:B----4-:R0:W-:Y:S02]  /*14970*/  STL [R1], R2 ;  /* 0x0000000201007387 */ /* 0x0101e40000100800 */
[----:B0-----:R-:W-:-:S02]  /*14980*/  LOP3.LUT R2, R26, 0x30, RZ, 0x3c, !PT ;  /* 0x000000301a027812 */ /* 0x001fc400078e3cff */
[----:B------:R-:W2:Y:S04]  /*14990*/  LDG.E.U16 R26, [R18.64] ;  /* 0x00000004121a7981 */ /* 0x000ea8000c1e1500 */
[----:B------:R-:W-:Y:S01]  /*149a0*/  STS.U16 [R2+0x4300], R17 ;  /* 0x0043001102007388 */ /* 0x000fe20000000400 */
[----:B------:R-:W-:Y:S02]  /*149b0*/  STS.U16 [R2+0x4b00], R16 ;  /* 0x004b001002007388 */ /* 0x000fe40000000400 */
[----:B------:R-:W-:Y:S02]  /*149c0*/  STS.U16 [R2+0x5300], R15 ;  /* 0x0053000f02007388 */ /* 0x000fe40000000400 */
[----:B------:R-:W-:Y:S01]  /*149d0*/  STS.U16 [R2+0x5b00], R14 ;  /* 0x005b000e02007388 */ /* 0x000fe20000000400 */
[----:B------:R-:W-:Y:S01]  /*149e0*/  STS.U16 [R2+0x6300], R13 ;  /* 0x0063000d02007388 */ /* 0x000fe20000000400 */
[----:B------:R-:W-:Y:S02]  /*149f0*/  STS.U16 [R2+0x6b00], R12 ;  /* 0x006b000c02007388 */ /* 0x000fe40000000400 */
[----:B------:R-:W-:Y:S02]  /*14a00*/  STS.U16 [R2+0x7300], R11 ;  /* 0x0073000b02007388 */ /* 0x000fe40000000400 */
[----:B------:R-:W-:Y:S01]  /*14a10*/  STS.U16 [R2+0x7b00], R27 ;  /* 0x007b001b02007388 */ /* 0x000fe20000000400 */
[----:B------:R-:W-:Y:S01]  /*14a20*/  STS.U16 [R2+0x8300], R3 ;  /* 0x0083000302007388 */ /* 0x000fe20000000400 */
[----:B------:R-:W-:Y:S03]  /*14a30*/  STS.U16 [R2+0x8b00], R4 ;  /* 0x008b000402007388 */ /* 0x000fe60000000400 */
[----:B-----5:R-:W-:Y:S01]  /*14a40*/  STL [R1+0x1804], R25 ;  /* 0x0018041901007387 */ /* 0x020fe20000100800 */
[----:B------:R0:W-:Y:S02]  /*14a50*/  STS.U16 [R2+0x9300], R5 ;  /* 0x0093000502007388 */ /* 0x0001e40000000400 */
[----:B------:R1:W-:Y:S02]  /*14a60*/  STS.U16 [R2+0x9b00], R6 ;  /* 0x009b000602007388 */ /* 0x0003e40000000400 */
[----:B------:R-:W-:Y:S01]  /*14a70*/  STS.U16 [R2+0xa300], R28 ;  /* 0x00a3001c02007388 */ /* 0x000fe20000000400 */
[----:B------:R4:W-:Y:S04]  /*14a80*/  STS.U16 [R2+0xab00], R7 ;  /* 0x00ab000702007388 */ /* 0x0009e80000000400 */
[----:B--2---:R-:W-:Y:S01]  /*14a90*/  STL [R1+0x1808], R26 ;  /* 0x0018081a01007387 */ /* 0x004fe20000100800 */
[----:B0-----:R-:W2:Y:S02]  /*14aa0*/  LDL.LU R5, [R1+0x240] ;  /* 0x0002400001057983 */ /* 0x001ea40000300800 */
[----:B-1----:R-:W5:Y:S02]  /*14ab0*/  LDL.LU R6, [R1+0x234] ;  /* 0x0002340001067983 */ /* 0x002f640000300800 */
[----:B----4-:R-:W4:Y:S01]  /*14ac0*/  LDL.LU R7, [R1+0x21c] ;  /* 0x00021c0001077983 */ /* 0x010f220000300800 */
[----:B------:R-:W-:Y:S01]  /*14ad0*/  STS.U16 [R2+0xb300], R8 ;  /* 0x00b3000802007388 */ /* 0x000fe20000000400 */
[----:B------:R-:W-:Y:S02]  /*14ae0*/  STS.U16 [R2+0xbb00], R9 ;  /* 0x00bb000902007388 */ /* 0x000fe40000000400 */
[----:B---3--:R-:W-:Y:S02]  /*14af0*/  STS.U16 [R2+0xc300], R0 ;  /* 0x00c3000002007388 */ /* 0x008fe40000000400 */
[----:B------:R-:W-:Y:S01]  /*14b00*/  STS.U16 [R2+0xcb00], R10 ;  /* 0x00cb000a02007388 */ /* 0x000fe20000000400 */
[----:B------:R-:W-:Y:S04]  /*14b10*/  STS.U16 [R2+0xd300], R29 ;  /* 0x00d3001d02007388 */ /* 0x000fe80000000400 */
[----:B----4-:R0:W-:Y:S04]  /*14b20*/  STL [R1+0x18b4], R7 ;  /* 0x0018b40701007387 */ /* 0x0101e80000100800 */
[----:B0-----:R-:W3:Y:S01]  /*14b30*/  LDL.LU R7, [R1+0x228] ;  /* 0x0002280001077983 */ /* 0x001ee20000300800 */
[----:B------:R-:W4:Y:S02]  /*14b40*/  LDL.LU R8, [R1+0x210] ;  /* 0x0002100001087983 */ /* 0x000f240000300800 */
[----:B------:R-:W4:Y:S02]  /*14b50*/  LDL.LU R9, [R1+0x204] ;  /* 0x0002040001097983 */ /* 0x000f240000300800 */
[----:B------:R-:W4:Y:S01]  /*14b60*/  LDL.LU R0, [R1+0x1f0] ;  /* 0x0001f00001007983 */ /* 0x000f220000300800 */
[----:B------:R-:W4:Y:S01]  /*14b70*/  LDL.LU R10, [R1+0x1e8] ;  /* 0x0001e800010a7983 */ /* 0x000f220000300800 */
        /* <DEDUP_REMOVED lines=19> */
[----:B------:R-:W4:Y:S04]  /*14cb0*/  LDL.LU R3, [R1+0x4c] ;  /* 0x00004c0001037983 */ /* 0x000f280000300800 */
[----:B--2---:R0:W-:Y:S01]  /*14cc0*/  STS.U16 [R2+0xdb00], R5 ;  /* 0x00db000502007388 */ /* 0x0041e20000000400 */
[----:B------:R-:W2:Y:S02]  /*14cd0*/  LDL.LU R4, [R1+0x38] ;  /* 0x0000380001047983 */ /* 0x000ea40000300800 */
[----:B-----5:R1:W-:Y:S01]  /*14ce0*/  STS.U16 [R2+0xe300], R6 ;  /* 0x00e3000602007388 */ /* 0x0203e20000000400 */
[----:B0-----:R-:W2:Y:S01]  /*14cf0*/  LDL.LU R5, [R1+0x24] ;  /* 0x0000240001057983 */ /* 0x001ea20000300800 */
[----:B-1----:R-:W2:Y:S03]  /*14d00*/  LDL.LU R6, [R1+0x10] ;  /* 0x0000100001067983 */ /* 0x002ea60000300800 */
[----:B---3--:R0:W-:Y:S04]  /*14d10*/  STS.U16 [R2+0xeb00], R7 ;  /* 0x00eb000702007388 */ /* 0x0081e80000000400 */
[----:B0-----:R-:W3:Y:S04]  /*14d20*/  LDL.LU R7, [R1+0x18b4] ;  /* 0x0018b40001077983 */ /* 0x001ee80000300800 */
[----:B---3--:R0:W-:Y:S01]  /*14d30*/  STS.U16 [R2+0xf300], R7 ;  /* 0x00f3000702007388 */ /* 0x0081e20000000400 */
[----:B----4-:R1:W-:Y:S02]  /*14d40*/  STS.U16 [R2+0xfb00], R8 ;  /* 0x00fb000802007388 */ /* 0x0103e40000000400 */
[----:B------:R3:W-:Y:S02]  /*14d50*/  STS.U16 [R2+0x10300], R9 ;  /* 0x0103000902007388 */ /* 0x0007e40000000400 */
[----:B------:R4:W-:Y:S01]  /*14d60*/  STS.U16 [R2+0x10b00], R0 ;  /* 0x010b000002007388 */ /* 0x0009e20000000400 */
[----:B------:R2:W-:Y:S01]  /*14d70*/  STS.U16 [R2+0x11300], R10 ;  /* 0x0113000a02007388 */ /* 0x0005e20000000400 */
[----:B------:R2:W-:Y:S03]  /*14d80*/  STS.U16 [R2+0x11b00], R29 ;  /* 0x011b001d02007388 */ /* 0x0005e60000000400 */
[----:B0-----:R-:W5:Y:S01]  /*14d90*/  LDL.LU R7, [R1+0x18b0] ;  /* 0x0018b00001077983 */ /* 0x001f620000300800 */
[----:B-1----:R-:W5:Y:S02]  /*14da0*/  LDL.LU R8, [R1+0x18ac] ;  /* 0x0018ac0001087983 */ /* 0x002f640000300800 */
[----:B---3--:R-:W3:Y:S02]  /*14db0*/  LDL.LU R9, [R1+0x18a8] ;  /* 0x0018a80001097983 */ /* 0x008ee40000300800 */
[----:B----4-:R-:W4:Y:S01]  /*14dc0*/  LDL.LU R0, [R1+0x18a4] ;  /* 0x0018a40001007983 */ /* 0x010f220000300800 */
[----:B--2---:R-:W2:Y:S01]  /*14dd0*/  LDL.LU R10, [R1+0x18a0] ;  /* 0x0018a000010a7983 */ /* 0x004ea20000300800 */
[----:B------:R-:W2:Y:S03]  /*14de0*/  LDL.LU R29, [R1+0x189c] ;  /* 0x00189c00011d7983 */ /* 0x000ea60000300800 */
[----:B------:R0:W-:Y:S04]  /*14df0*/  STS.U16 [R2+0x12300], R26 ;  /* 0x0123001a02007388 */ /* 0x0001e80000000400 */
[----:B0-----:R-:W2:Y:S01]  /*14e00*/  LDL.LU R26, [R1+0x810] ;  /* 0x00081000011a7983 */ /* 0x001ea20000300800 */
        /* <DEDUP_REMOVED lines=13> */
[----:B------:R0:W-:Y:S02]  /*14ee0*/  STS.U16 [R2+0x19300], R28 ;  /* 0x0193001c02007388 */ /* 0x0001e40000000400 */
[----:B0-----:R-:W0:Y:S01]  /*14ef0*/  S2R R28, SR_TID.X ;  /* 0x00000000001c7919 */ /* 0x001e220000002100 */
[----:B------:R-:W-:Y:S02]  /*14f00*/  STS.U16 [R2+0x19b00], R12 ;  /* 0x019b000c02007388 */ /* 0x000fe40000000400 */
[----:B------:R1:W-:Y:S02]  /*14f10*/  STS.U16 [R2+0x1a300], R11 ;  /* 0x01a3000b02007388 */ /* 0x0003e40000000400 */
[----:B------:R0:W-:Y:S01]  /*14f20*/  STS.U16 [R2+0x1ab00], R27 ;  /* 0x01ab001b02007388 */ /* 0x0001e20000000400 */
[----:B------:R0:W-:Y:S01]  /*14f30*/  STS.U16 [R2+0x1b300], R3 ;  /* 0x01b3000302007388 */ /* 0x0001e20000000400 */
[----:B------:R-:W-:Y:S02]  /*14f40*/  STS.U16 [R2+0x1bb00], R4 ;  /* 0x01bb000402007388 */ /* 0x000fe40000000400 */
[----:B------:R-:W-:Y:S02]  /*14f50*/  STS.U16 [R2+0x1c300], R5 ;  /* 0x01c3000502007388 */ /* 0x000fe40000000400 */
[----:B------:R-:W-:Y:S01]  /*14f60*/  STS.U16 [R2+0x1cb00], R6 ;  /* 0x01cb000602007388 */ /* 0x000fe20000000400 */
[----:B0-----:R-:W-:-:S04]  /*14f70*/  LOP3.LUT R28, R28, 0x7f, RZ, 0xc0, !PT ;  /* 0x0000007f1c1c7812 */ /* 0x001fc800078ec0ff */
[C---:B------:R-:W-:Y:S01]  /*14f80*/  SHF.L.U32 R23, R28.reuse, 0x1, RZ ;  /* 0x000000011c177819 */ /* 0x040fe200000006ff */
[----:B------:R-:W-:-:S03]  /*14f90*/  SHF.L.U32 R28, R28, 0x1, RZ ;  /* 0x000000011c1c7819 */ /* 0x000fc600000006ff */
[----:B-1----:R-:W-:Y:S01]  /*14fa0*/  LOP3.LUT R11, R23, 0x40, RZ, 0x3c, !PT ;  /* 0x00000040170b7812 */ /* 0x002fe200078e3cff */
[----:B--2---:R0:W-:Y:S01]  /*14fb0*/  STL [R1+0x1898], R26 ;  /* 0x0018981a01007387 */ /* 0x0041e20000100800 */
[----:B------:R-:W2:Y:S02]  /*14fc0*/  LDL.LU R25, [R1+0x454] ;  /* 0x0004540001197983 */ /* 0x000ea40000300800 */
[----:B------:R-:W2:Y:S02]  /*14fd0*/  LDL.LU R24, [R1+0xfb4] ;  /* 0x000fb40001187983 */ /* 0x000ea40000300800 */
[----:B------:R-:W2:Y:S01]  /*14fe0*/  LDL.LU R22, [R1+0x9f4] ;  /* 0x0009f40001167983 */ /* 0x000ea20000300800 */
[----:B------:R-:W2:Y:S01]  /*14ff0*/  LDL.LU R21, [R1+0x9cc] ;  /* 0x0009cc0001157983 */ /* 0x000ea20000300800 */
        /* <DEDUP_REMOVED lines=11> */
[----:B0-----:R-:W-:Y:S01]  /*150b0*/  LOP3.LUT R26, R28, 0x30, RZ, 0x3c, !PT ;  /* 0x000000301c1a7812 */ /* 0x001fe200078e3cff */
[----:B------:R-:W2:Y:S01]  /*150c0*/  LDL.LU R4, [R1+0x9b4] ;  /* 0x0009b40001047983 */ /* 0x000ea20000300800 */
[----:B------:R-:W2:Y:S02]  /*150d0*/  LDL.LU R5, [R1+0x850] ;  /* 0x0008500001057983 */ /* 0x000ea40000300800 */
[----:B------:R-:W2:Y:S02]  /*150e0*/  LDL.LU R2, [R1+0x82c] ;  /* 0x00082c0001027983 */ /* 0x000ea40000300800 */
[----:B------:R-:W2:Y:S01]  /*150f0*/  LDL.LU R6, [R1+0x818] ;  /* 0x0008180001067983 */ /* 0x000ea20000300800 */
[----:B------:R-:W2:Y:S04]  /*15100*/  LDL.LU R28, [R1+0x4f8] ;  /* 0x0004f800011c7983 */ /* 0x000ea80000300800 */
[----:B------:R0:W-:Y:S01]  /*15110*/  STS.U16 [R26+0x1d300], R29 ;  /* 0x01d3001d1a007388 */ /* 0x0001e20000000400 */
[----:B------:R1:W-:Y:S02]  /*15120*/  STS.U16 [R26+0x1db00], R10 ;  /* 0x01db000a1a007388 */ /* 0x0003e40000000400 */
[----:B----4-:R-:W-:Y:S02]  /*15130*/  STS.U16 [R26+0x1e300], R0 ;  /* 0x01e300001a007388 */ /* 0x010fe40000000400 */
[----:B---3--:R-:W-:Y:S01]  /*15140*/  STS.U16 [R26+0x1eb00], R9 ;  /* 0x01eb00091a007388 */ /* 0x008fe20000000400 */
[----:B-----5:R-:W-:Y:S04]  /*15150*/  STS.U16 [R26+0x1f300], R8 ;  /* 0x01f300081a007388 */ /* 0x020fe80000000400 */
[----:B0-----:R-:W3:Y:S01]  /*15160*/  LDL.LU R29, [R1+0x9bc] ;  /* 0x0009bc00011d7983 */ /* 0x001ee20000300800 */
[----:B-1----:R-:W4:Y:S02]  /*15170*/  LDL.LU R10, [R1+0xa8c] ;  /* 0x000a8c00010a7983 */ /* 0x002f240000300800 */
[----:B------:R0:W-:Y:S02]  /*15180*/  STL [R1+0x1888], R23 ;  /* 0x0018881701007387 */ /* 0x0001e40000100800 */
[----:B0-----:R-:W5:Y:S01]  /*15190*/  LDL.LU R23, [R1+0x49c] ;  /* 0x00049c0001177983 */ /* 0x001f620000300800 */
[----:B------:R-:W2:Y:S02]  /*151a0*/  LDL.LU R0, [R1+0x9e0] ;  /* 0x0009e00001007983 */ /* 0x000ea40000300800 */
[----:B------:R-:W2:Y:S02]  /*151b0*/  LDL.LU R9, [R1+0x848] ;  /* 0x0008480001097983 */ /* 0x000ea40000300800 */
[----:B------:R-:W2:Y:S01]  /*151c0*/  LDL.LU R8, [R1+0x340] ;  /* 0x0003400001087983 */ /* 0x000ea20000300800 */
[----:B------:R0:W-:Y:S04]  /*151d0*/  STS.U16 [R26+0x1fb00], R7 ;  /* 0x01fb00071a007388 */ /* 0x0001e80000000400 */
[----:B0-----:R-:W3:Y:S04]  /*151e0*/  LDL.LU R26, [R1+0x1898] ;  /* 0x00189800011a7983 */ /* 0x001ee80000300800 */
[----:B--2---:R-:W-:Y:S01]  /*151f0*/  STS.U16 [R11+0x400], R8 ;  /* 0x000400080b007388 */ /* 0x004fe20000000400 */
[----:B------:R-:W-:Y:S02]  /*15200*/  STS.U16 [R11+0xc00], R9 ;  /* 0x000c00090b007388 */ /* 0x000fe40000000400 */
[----:B------:R-:W-:Y:S02]  /*15210*/  STS.U16 [R11+0x1400], R0 ;  /* 0x001400000b007388 */ /* 0x000fe40000000400 */
[----:B-----5:R0:W-:Y:S02]  /*15220*/  STS.U16 [R11+0x1c00], R23 ;  /* 0x001c00170b007388 */ /* 0x0201e40000000400 */
[----:B0-----:R-:W2:Y:S04]  /*15230*/  LDL.LU R23, [R1+0x430] ;  /* 0x0004300001177983 */ /* 0x001ea80000300800 */
[----:B--2---:R0:W-:Y:S04]  /*15240*/  STL [R1+0x188c], R23 ;  /* 0x00188c1701007387 */ /* 0x0041e80000100800 */
[----:B0-----:R-:W2:Y:S04]  /*15250*/  LDL.LU R23, [R1+0x464] ;  /* 0x0004640001177983 */ /* 0x001ea80000300800 */
[----:B--2---:R0:W-:Y:S04]  /*15260*/  STL [R1+0x1890], R23 ;  /* 0x0018901701007387 */ /* 0x0041e80000100800 */
[----:B0-----:R-:W2:Y:S04]  /*15270*/  LDL.LU R23, [R1+0x498] ;  /* 0x0004980001177983 */ /* 0x001ea80000300800 */
[----:B----4-:R-:W-:Y:S01]  /*15280*/  STS.U16 [R11+0x2400], R10 ;  /* 0x0024000a0b007388 */ /* 0x010fe20000000400 */
[----:B---3--:R-:W-:Y:S02]  /*15290*/  STS.U16 [R11+0x2c00], R29 ;  /* 0x002c001d0b007388 */ /* 0x008fe40000000400 */
        /* <DEDUP_REMOVED lines=20> */
[----:B--2---:R0:W-:Y:S04]  /*153e0*/  STL [R1+0x1894], R23 ;  /* 0x0018941701007387 */ /* 0x0041e80000100800 */
[----:B0-----:R-:W2:Y:S01]  /*153f0*/  LDL.LU R23, [R1+0x4c4] ;  /* 0x0004c40001177983 */ /* 0x001ea20000300800 */
[----:B------:R-:W3:Y:S02]  /*15400*/  LDL.LU R3, [R1+0x3fc] ;  /* 0x0003fc0001037983 */ /* 0x000ee40000300800 */
[----:B------:R-:W4:Y:S02]  /*15410*/  LDL.LU R4, [R1+0x200] ;  /* 0x0002000001047983 */ /* 0x000f240000300800 */
[----:B------:R-:W5:Y:S01]  /*15420*/  LDL.LU R5, [R1+0x1ec] ;  /* 0x0001ec0001057983 */ /* 0x000f620000300800 */
[----:B------:R-:W3:Y:S04]  /*15430*/  LDL.LU R2, [R1+0x1a4] ;  /* 0x0001a40001027983 */ /* 0x000ee80000300800 */
[----:B------:R0:W-:Y:S01]  /*15440*/  STS.U16 [R11+0xd400], R28 ;  /* 0x00d4001c0b007388 */ /* 0x0001e20000000400 */
[----:B------:R-:W3:Y:S03]  /*15450*/  LDL.LU R6, [R1+0x198] ;  /* 0x0001980001067983 */ /* 0x000ee60000300800 */
[----:B0-----:R-:W3:Y:S01]  /*15460*/  LDL.LU R28, [R1+0x18c] ;  /* 0x00018c00011c7983 */ /* 0x001ee20000300800 */
[----:B------:R-:W3:Y:S02]  /*15470*/  LDL.LU R7, [R1+0x180] ;  /* 0x0001800001077983 */ /* 0x000ee40000300800 */
[----:B------:R-:W3:Y:S02]  /*15480*/  LDL.LU R8, [R1+0x174] ;  /* 0x0001740001087983 */ /* 0x000ee40000300800 */
[----:B------:R-:W3:Y:S01]  /*15490*/  LDL.LU R9, [R1+0x168] ;  /* 0x0001680001097983 */ /* 0x000ee20000300800 */
[----:B------:R-:W3:Y:S01]  /*154a0*/  LDL.LU R0, [R1+0x15c] ;  /* 0x00015c0001007983 */ /* 0x000ee20000300800 */
        /* <DEDUP_REMOVED lines=16> */
[----:B------:R-:W3:Y:S03]  /*155b0*/  LDL.LU R27, [R1+0xc] ;  /* 0x00000c00011b7983 */ /* 0x000ee60000300800 */
[----:B--2---:R0:W-:Y:S04]  /*155c0*/  STS.U16 [R11+0xdc00], R23 ;  /* 0x00dc00170b007388 */ /* 0x0041e80000000400 */
[----:B0-----:R-:W2:Y:S04]  /*155d0*/  LDL.LU R23, [R1+0x1894] ;  /* 0x0018940001177983 */ /* 0x001ea80000300800 */
[----:B--2---:R0:W-:Y:S04]  /*155e0*/  STS.U16 [R11+0xe400], R23 ;  /* 0x00e400170b007388 */ /* 0x0041e80000000400 */
[----:B0-----:R-:W2:Y:S04]  /*155f0*/  LDL.LU R23, [R1+0x1890] ;  /* 0x0018900001177983 */ /* 0x001ea80000300800 */
[----:B--2---:R0:W-:Y:S04]  /*15600*/  STS.U16 [R11+0xec00], R23 ;  /* 0x00ec00170b007388 */ /* 0x0041e80000000400 */
[----:B0-----:R-:W2:Y:S04]  /*15610*/  LDL.LU R23, [R1+0x188c] ;  /* 0x00188c0001177983 */ /* 0x001ea80000300800 */
[----:B--2---:R0:W-:Y:S01]  /*15620*/  STS.U16 [R11+0xf400], R23 ;  /* 0x00f400170b007388 */ /* 0x0041e20000000400 */
[----:B---3--:R1:W-:Y:S02]  /*15630*/  STS.U16 [R11+0xfc00], R3 ;  /* 0x00fc00030b007388 */ /* 0x0083e40000000400 */
[----:B----4-:R2:W-:Y:S02]  /*15640*/  STS.U16 [R11+0x10400], R4 ;  /* 0x010400040b007388 */ /* 0x0105e40000000400 */
[----:B-----5:R3:W-:Y:S01]  /*15650*/  STS.U16 [R11+0x10c00], R5 ;  /* 0x010c00050b007388 */ /* 0x0207e20000000400 */
[----:B------:R4:W-:Y:S01]  /*15660*/  STS.U16 [R11+0x11400], R2 ;  /* 0x011400020b007388 */ /* 0x0009e20000000400 */
[----:B------:R4:W-:Y:S03]  /*15670*/  STS.U16 [R11+0x11c00], R6 ;  /* 0x011c00060b007388 */ /* 0x0009e60000000400 */
[----:B0-----:R-:W5:Y:S01]  /*15680*/  LDL.LU R23, [R1+0x1888] ;  /* 0x0018880001177983 */ /* 0x001f620000300800 */
[----:B-1----:R-:W5:Y:S02]  /*15690*/  LDL.LU R3, [R1+0x1884] ;  /* 0x0018840001037983 */ /* 0x002f640000300800 */
[----:B--2---:R-:W2:Y:S02]  /*156a0*/  LDL.LU R4, [R1+0x1880] ;  /* 0x0018800001047983 */ /* 0x004ea40000300800 */
[----:B---3--:R-:W3:Y:S01]  /*156b0*/  LDL.LU R5, [R1+0x187c] ;  /* 0x00187c0001057983 */ /* 0x008ee20000300800 */
[----:B----4-:R-:W4:Y:S01]  /*156c0*/  LDL.LU R2, [R1+0x1878] ;  /* 0x0018780001027983 */ /* 0x010f220000300800 */
[----:B------:R-:W2:Y:S03]  /*156d0*/  LDL.LU R6, [R1+0x1874] ;  /* 0x0018740001067983 */ /* 0x000ea60000300800 */
[----:B------:R0:W-:Y:S01]  /*156e0*/  STS.U16 [R11+0x12400], R28 ;  /* 0x0124001c0b007388 */ /* 0x0001e20000000400 */
[----:B------:R1:W-:Y:S03]  /*156f0*/  STS.U16 [R11+0x12c00], R7 ;  /* 0x012c00070b007388 */ /* 0x0003e60000000400 */
[----:B0-----:R-:W2:Y:S01]  /*15700*/  LDL.LU R28, [R1+0x1870] ;  /* 0x00187000011c7983 */ /* 0x001ea20000300800 */
[----:B-1----:R-:W2:Y:S02]  /*15710*/  LDL.LU R7, [R1+0x800] ;  /* 0x0008000001077983 */ /* 0x002ea40000300800 */
[----:B------:R0:W-:Y:S02]  /*15720*/  STS.U16 [R11+0x13400], R8 ;  /* 0x013400080b007388 */ /* 0x0001e40000000400 */
[----:B------:R1:W-:Y:S01]  /*15730*/  STS.U16 [R11+0x13c00], R9 ;  /* 0x013c00090b007388 */ /* 0x0003e20000000400 */
[----:B------:R-:W-:Y:S01]  /*15740*/  STS.U16 [R11+0x14400], R0 ;  /* 0x014400000b007388 */ /* 0x000fe20000000400 */
[----:B------:R0:W-:Y:S02]  /*15750*/  STS.U16 [R11+0x14c00], R10 ;  /* 0x014c000a0b007388 */ /* 0x0001e40000000400 */
[----:B------:R0:W-:Y:S02]  /*15760*/  STS.U16 [R11+0x15400], R29 ;  /* 0x0154001d0b007388 */ /* 0x0001e40000000400 */
[----:B------:R0:W-:Y:S01]  /*15770*/  STS.U16 [R11+0x15c00], R26 ;  /* 0x015c001a0b007388 */ /* 0x0001e20000000400 */
[----:B------:R0:W-:Y:S01]  /*15780*/  STS.U16 [R11+0x16400], R25 ;  /* 0x016400190b007388 */ /* 0x0001e20000000400 */
        /* <DEDUP_REMOVED lines=9> */
[----:B------:R-:W-:Y:S02]  /*15820*/  STS.U16 [R11+0x1b400], R14 ;  /* 0x01b4000e0b007388 */ /* 0x000fe40000000400 */
[----:B------:R-:W-:Y:S01]  /*15830*/  STS.U16 [R11+0x1bc00], R13 ;  /* 0x01bc000d0b007388 */ /* 0x000fe20000000400 */
[----:B------:R-:W-:Y:S01]  /*15840*/  STS.U16 [R11+0x1c400], R12 ;  /* 0x01c4000c0b007388 */ /* 0x000fe20000000400 */
[----:B------:R-:W-:Y:S03]  /*15850*/  STS.U16 [R11+0x1cc00], R27 ;  /* 0x01cc001b0b007388 */ /* 0x000fe60000000400 */
[----:B--2---:R5:W-:Y:S01]  /*15860*/  STL [R1+0x186c], R7 ;  /* 0x00186c0701007387 */ /* 0x004be20000100800 */
[----:B0-----:R-:W2:Y:S02]  /*15870*/  LDL.LU R8, [R1+0x450] ;  /* 0x0004500001087983 */ /* 0x001ea40000300800 */
[----:B-1----:R-:W2:Y:S02]  /*15880*/  LDL.LU R9, [R1+0x378] ;  /* 0x0003780001097983 */ /* 0x002ea40000300800 */
        /* <DEDUP_REMOVED lines=13> */
[C---:B-----5:R-:W-:Y:S01]  /*15960*/  LOP3.LUT R7, R23.reuse, 0x40, RZ, 0x3c, !PT ;  /* 0x0000004017077812 */ /* 0x060fe200078e3cff */
[----:B------:R-:W5:Y:S01]  /*15970*/  LDL.LU R14, [R1+0x3c8] ;  /* 0x0003c800010e7983 */ /* 0x000f620000300800 */
[----:B------:R-:W2:Y:S02]  /*15980*/  LDL.LU R13, [R1+0x3c4] ;  /* 0x0003c400010d7983 */ /* 0x000ea40000300800 */
[----:B------:R-:W2:Y:S02]  /*15990*/  LDL.LU R12, [R1+0x3c0] ;  /* 0x0003c000010c7983 */ /* 0x000ea40000300800 */
[----:B------:R-:W2:Y:S01]  /*159a0*/  LDL.LU R11, [R1+0x3bc] ;  /* 0x0003bc00010b7983 */ /* 0x000ea20000300800 */
[----:B------:R-:W2:Y:S04]  /*159b0*/  LDL.LU R27, [R1+0x3b8] ;  /* 0x0003b800011b7983 */ /* 0x000ea80000300800 */
[----:B------:R0:W-:Y:S01]  /*159c0*/  STS.U16 [R7+0x1d400], R28 ;  /* 0x01d4001c07007388 */ /* 0x0001e20000000400 */
[----:B------:R1:W-:Y:S02]  /*159d0*/  STS.U16 [R7+0x1dc00], R6 ;  /* 0x01dc000607007388 */ /* 0x0003e40000000400 */
[----:B----4-:R4:W-:Y:S02]  /*159e0*/  STS.U16 [R7+0x1e400], R2 ;  /* 0x01e4000207007388 */ /* 0x0109e40000000400 */
[----:B---3--:R3:W-:Y:S01]  /*159f0*/  STS.U16 [R7+0x1ec00], R5 ;  /* 0x01ec000507007388 */ /* 0x0087e20000000400 */
[----:B------:R3:W-:Y:S01]  /*15a00*/  STS.U16 [R7+0x1f400], R4 ;  /* 0x01f4000407007388 */ /* 0x0007e20000000400 */
[----:B------:R3:W-:Y:S03]  /*15a10*/  STS.U16 [R7+0x1fc00], R3 ;  /* 0x01fc000307007388 */ /* 0x0007e60000000400 */
[----:B0-----:R-:W2:Y:S01]  /*15a20*/  LDL.LU R28, [R1+0x9b8] ;  /* 0x0009b800011c7983 */ /* 0x001ea20000300800 */
[----:B-1----:R-:W2:Y:S02]  /*15a30*/  LDL.LU R6, [R1+0xa88] ;  /* 0x000a880001067983 */ /* 0x002ea40000300800 */
[----:B----4-:R-:W4:Y:S02]  /*15a40*/  LDL.LU R2, [R1+0x48c] ;  /* 0x00048c0001027983 */ /* 0x010f240000300800 */
[----:B---3--:R-:W3:Y:S01]  /*15a50*/  LDL.LU R5, [R1+0x9d0] ;  /* 0x0009d00001057983 */ /* 0x008ee20000300800 */
[----:B------:R-:W2:Y:S01]  /*15a60*/  LDL.LU R4, [R1+0x814] ;  /* 0x0008140001047983 */ /* 0x000ea20000300800 */
[----:B------:R-:W2:Y:S02]  /*15a70*/  LDL.LU R7, [R1+0x186c] ;  /* 0x00186c0001077983 */ /* 0x000ea40000300800 */
[----:B------:R-:W2:Y:S01]  /*15a80*/  LDL.LU R3, [R1+0x9e4] ;  /* 0x0009e40001037983 */ /* 0x000ea20000300800 */
[----:B------:R-:W-:Y:S01]  /*15a90*/  LOP3.LUT R0, R23, 0x50, RZ, 0x3c, !PT ;  /* 0x0000005017007812 */ /* 0x000fe200078e3cff */
[----:B------:R0:W-:Y:S04]  /*15aa0*/  STL [R1+0x185c], R23 ;  /* 0x00185c1701007387 */ /* 0x0001e80000100800 */
[----:B0-----:R-:W2:Y:S04]  /*15ab0*/  LDL.LU R23, [R1+0x380] ;  /* 0x0003800001177983 */ /* 0x001ea80000300800 */
[----:B--2---:R0:W-:Y:S04]  /*15ac0*/  STL [R1+0x1860], R23 ;  /* 0x0018601701007387 */ /* 0x0041e80000100800 */
[----:B0-----:R-:W2:Y:S04]  /*15ad0*/  LDL.LU R23, [R1+0x384] ;  /* 0x0003840001177983 */ /* 0x001ea80000300800 */
[----:B--2---:R0:W-:Y:S04]  /*15ae0*/  STL [R1+0x1864], R23 ;  /* 0x0018641701007387 */ /* 0x0041e80000100800 */
[----:B0-----:R-:W2:Y:S04]  /*15af0*/  LDL.LU R23, [R1+0x388] ;  /* 0x0003880001177983 */ /* 0x001ea80000300800 */
[----:B------:R-:W-:Y:S01]  /*15b00*/  STS.U16 [R0+0x500], R3 ;  /* 0x0005000300007388 */ /* 0x000fe20000000400 */
[----:B------:R-:W-:Y:S02]  /*15b10*/  STS.U16 [R0+0xd00], R4 ;  /* 0x000d000400007388 */ /* 0x000fe40000000400 */
[----:B---3--:R-:W-:Y:S02]  /*15b20*/  STS.U16 [R0+0x1500], R5 ;  /* 0x0015000500007388 */ /* 0x008fe40000000400 */
[----:B----4-:R-:W-:Y:S01]  /*15b30*/  STS.U16 [R0+0x1d00], R2 ;  /* 0x001d000200007388 */ /* 0x010fe20000000400 */
        /* <DEDUP_REMOVED lines=18> */
[----:B-----5:R-:W-:Y:S02]  /*15c60*/  STS.U16 [R0+0xb500], R14 ;  /* 0x00b5000e00007388 */ /* 0x020fe40000000400 */
[----:B------:R-:W-:Y:S01]  /*15c70*/  STS.U16 [R0+0xbd00], R13 ;  /* 0x00bd000d00007388 */ /* 0x000fe20000000400 */
[----:B--2---:R0:W-:Y:S04]  /*15c80*/  STL [R1+0x1868], R23 ;  /* 0x0018681701007387 */ /* 0x0041e80000100800 */
[----:B0-----:R-:W2:Y:S01]  /*15c90*/  LDL.LU R23, [R1+0x38c] ;  /* 0x00038c0001177983 */ /* 0x001ea20000300800 */
[----:B------:R-:W3:Y:S02]  /*15ca0*/  LDL.LU R15, [R1+0x37c] ;  /* 0x00037c00010f7983 */ /* 0x000ee40000300800 */
[----:B------:R-:W4:Y:S01]  /*15cb0*/  LDL.LU R14, [R1+0x1fc] ;  /* 0x0001fc00010e7983 */ /* 0x000f220000300800 */
[----:B------:R0:W-:Y:S01]  /*15cc0*/  STS.U16 [R0+0xc500], R12 ;  /* 0x00c5000c00007388 */ /* 0x0001e20000000400 */
[----:B------:R-:W5:Y:S02]  /*15cd0*/  LDL.LU R13, [R1+0x1ac] ;  /* 0x0001ac00010d7983 */ /* 0x000f640000300800 */
[----:B------:R1:W-:Y:S02]  /*15ce0*/  STS.U16 [R0+0xcd00], R11 ;  /* 0x00cd000b00007388 */ /* 0x0003e40000000400 */
[----:B------:R1:W-:Y:S01]  /*15cf0*/  STS.U16 [R0+0xd500], R27 ;  /* 0x00d5001b00007388 */ /* 0x0003e20000000400 */
[----:B0-----:R-:W3:Y:S01]  /*15d00*/  LDL.LU R12, [R1+0x1a0] ;  /* 0x0001a000010c7983 */ /* 0x001ee20000300800 */
[----:B-1----:R-:W3:Y:S02]  /*15d10*/  LDL.LU R11, [R1+0x194] ;  /* 0x00019400010b7983 */ /* 0x002ee40000300800 */
        /* <DEDUP_REMOVED lines=59> */
[----:B------:R-:W-:Y:S02]  /*160d0*/  STS.U16 [R0+0x1ad00], R20 ;  /* 0x01ad001400007388 */ /* 0x000fe40000000400 */
        /* <DEDUP_REMOVED lines=113> */
[----:B------:R2:W-:Y:S02]  /*167f0*/  STS.U16 [R0+0x11e00], R17 ;  /* 0x011e001100007388 */ /* 0x0005e40000000400 */
[----:B------:R0:W-:Y:S02]  /*16800*/  STS.U16 [R0+0x12600], R16 ;  /* 0x0126001000007388 */ /* 0x0001e40000000400 */
        /* <DEDUP_REMOVED lines=13> */
[----:B------:R-:W-:Y:S04]  /*168e0*/  STS.U16 [R0+0x19600], R8 ;  /* 0x0196000800007388 */ /* 0x000fe80000000400 */
[----:B0-----:R-:W5:Y:S01]  /*168f0*/  LDL.LU R23, [R1+0x1830] ;  /* 0x0018300001177983 */ /* 0x001f620000300800 */
[----:B------:R-:W-:Y:S02]  /*16900*/  STS.U16 [R0+0x19e00], R9 ;  /* 0x019e000900007388 */ /* 0x000fe40000000400 */
[----:B-1----:R-:W5:Y:S02]  /*16910*/  LDL.LU R21, [R1+0x182c] ;  /* 0x00182c0001157983 */ /* 0x002f640000300800 */
[----:B------:R-:W-:Y:S01]  /*16920*/  STS.U16 [R0+0x1a600], R10 ;  /* 0x01a6000a00007388 */ /* 0x000fe20000000400 */
[----:B--2---:R-:W2:Y:S04]  /*16930*/  LDL.LU R20, [R1+0x1828] ;  /* 0x0018280001147983 */ /* 0x004ea80000300800 */
[----:B------:R-:W-:Y:S01]  /*16940*/  STS.U16 [R0+0x1ae00], R29 ;  /* 0x01ae001d00007388 */ /* 0x000fe20000000400 */
[----:B---3--:R-:W3:Y:S02]  /*16950*/  LDL.LU R19, [R1+0x1824] ;  /* 0x0018240001137983 */ /* 0x008ee40000300800 */
[----:B------:R-:W-:Y:S02]  /*16960*/  STS.U16 [R0+0x1b600], R26 ;  /* 0x01b6001a00007388 */ /* 0x000fe40000000400 */
[----:B----4-:R-:W4:Y:S01]  /*16970*/  LDL.LU R18, [R1+0x1820] ;  /* 0x0018200001127983 */ /* 0x010f220000300800 */
[----:B------:R-:W-:Y:S04]  /*16980*/  STS.U16 [R0+0x1be00], R25 ;  /* 0x01be001900007388 */ /* 0x000fe80000000400 */
[----:B------:R-:W2:Y:S01]  /*16990*/  LDL.LU R17, [R1+0x181c] ;  /* 0x00181c0001117983 */ /* 0x000ea20000300800 */
[----:B------:R-:W-:Y:S02]  /*169a0*/  STS.U16 [R0+0x1c600], R24 ;  /* 0x01c6001800007388 */ /* 0x000fe40000000400 */
[----:B------:R-:W2:Y:S02]  /*169b0*/  LDL.LU R16, [R1+0x1818] ;  /* 0x0018180001107983 */ /* 0x000ea40000300800 */
[----:B------:R0:W-:Y:S02]  /*169c0*/  STS.U16 [R0+0x1ce00], R22 ;  /* 0x01ce001600007388 */ /* 0x0001e40000000400 */
[----:B0-----:R-:W3:Y:S04]  /*169d0*/  LDL.LU R22, [R1+0x434] ;  /* 0x0004340001167983 */ /* 0x001ee80000300800 */
[----:B--2---:R-:W-:Y:S01]  /*169e0*/  STS.U16 [R0+0x1d600], R16 ;  /* 0x01d6001000007388 */ /* 0x004fe20000000400 */
[----:B------:R0:W-:Y:S03]  /*169f0*/  STS.U16 [R0+0x1de00], R17 ;  /* 0x01de001100007388 */ /* 0x0001e60000000400 */
[----:B---3--:R5:W-:Y:S01]  /*16a00*/  STL [R1+0x1814], R22 ;  /* 0x0018141601007387 */ /* 0x008be20000100800 */
[----:B0-----:R-:W2:Y:S02]  /*16a10*/  LDL.LU R17, [R1+0x9f0] ;  /* 0x0009f00001117983 */ /* 0x001ea40000300800 */
[----:B------:R-:W3:Y:S02]  /*16a20*/  LDL.LU R16, [R1+0x9a0] ;  /* 0x0009a00001107983 */ /* 0x000ee40000300800 */
        /* <DEDUP_REMOVED lines=15> */
[----:B------:R-:W2:Y:S01]  /*16b20*/  LDL.LU R10, [R1+0x290] ;  /* 0x00029000010a7983 */ /* 0x000ea20000300800 */
[C---:B-----5:R-:W-:Y:S01]  /*16b30*/  LOP3.LUT R22, R23.reuse, 0x60, RZ, 0x3c, !PT ;  /* 0x0000006017167812 */ /* 0x060fe200078e3cff */
[----:B------:R-:W5:Y:S01]  /*16b40*/  LDL.LU R29, [R1+0x27c] ;  /* 0x00027c00011d7983 */ /* 0x000f620000300800 */
[----:B------:R-:W2:Y:S02]  /*16b50*/  LDL.LU R26, [R1+0x270] ;  /* 0x00027000011a7983 */ /* 0x000ea40000300800 */
[----:B------:R-:W2:Y:S01]  /*16b60*/  LDL.LU R25, [R1+0x25c] ;  /* 0x00025c0001197983 */ /* 0x000ea20000300800 */
[----:B------:R-:W-:Y:S01]  /*16b70*/  LOP3.LUT R0, R23, 0x70, RZ, 0x3c, !PT ;  /* 0x0000007017007812 */ /* 0x000fe200078e3cff */
[----:B------:R-:W2:Y:S01]  /*16b80*/  LDL.LU R24, [R1+0x250] ;  /* 0x0002500001187983 */ /* 0x000ea20000300800 */
[----:B------:R-:W2:Y:S03]  /*16b90*/  LDL.LU R23, [R1+0x244] ;  /* 0x0002440001177983 */ /* 0x000ea60000300800 */
[----:B----4-:R0:W-:Y:S01]  /*16ba0*/  STS.U16 [R22+0x1e600], R18 ;  /* 0x01e6001216007388 */ /* 0x0101e20000000400 */
[----:B------:R1:W-:Y:S02]  /*16bb0*/  STS.U16 [R22+0x1ee00], R19 ;  /* 0x01ee001316007388 */ /* 0x0003e40000000400 */
[----:B------:R4:W-:Y:S02]  /*16bc0*/  STS.U16 [R22+0x1f600], R20 ;  /* 0x01f6001416007388 */ /* 0x0009e40000000400 */
[----:B------:R4:W-:Y:S01]  /*16bd0*/  STS.U16 [R22+0x1fe00], R21 ;  /* 0x01fe001516007388 */ /* 0x0009e20000000400 */
[----:B0-----:R-:W2:Y:S01]  /*16be0*/  LDL.LU R18, [R1+0x9b0] ;  /* 0x0009b00001127983 */ /* 0x001ea20000300800 */
[----:B-1----:R-:W2:Y:S02]  /*16bf0*/  LDL.LU R19, [R1+0x468] ;  /* 0x0004680001137983 */ /* 0x002ea40000300800 */
[----:B----4-:R-:W4:Y:S02]  /*16c00*/  LDL.LU R20, [R1+0x4a4] ;  /* 0x0004a40001147983 */ /* 0x010f240000300800 */
[----:B------:R-:W2:Y:S01]  /*16c10*/  LDL.LU R22, [R1+0x1814] ;  /* 0x0018140001167983 */ /* 0x000ea20000300800 */
[----:B----4-:R-:W-:Y:S01]  /*16c20*/  STS.U16 [R0+0x700], R20 ;  /* 0x0007001400007388 */ /* 0x010fe20000000400 */
[----:B--2---:R-:W-:Y:S02]  /*16c30*/  STS.U16 [R0+0xf00], R19 ;  /* 0x000f001300007388 */ /* 0x004fe40000000400 */
[----:B------:R-:W-:Y:S02]  /*16c40*/  STS.U16 [R0+0x1700], R18 ;  /* 0x0017001200007388 */ /* 0x000fe40000000400 */
[----:B------:R0:W-:Y:S01]  /*16c50*/  STS.U16 [R0+0x1f00], R22 ;  /* 0x001f001600007388 */ /* 0x0001e20000000400 */
[----:B------:R-:W-:Y:S01]  /*16c60*/  STS.U16 [R0+0x2700], R17 ;  /* 0x0027001100007388 */ /* 0x000fe20000000400 */
        /* <DEDUP_REMOVED lines=17> */
[----:B-----5:R-:W-:Y:S01]  /*16d80*/  STS.U16 [R0+0xb700], R29 ;  /* 0x00b7001d00007388 */ /* 0x020fe20000000400 */
[----:B0-----:R-:W2:Y:S01]  /*16d90*/  LDL.LU R22, [R1+0x238] ;  /* 0x0002380001167983 */ /* 0x001ea20000300800 */
[----:B------:R0:W-:Y:S03]  /*16da0*/  STS.U16 [R0+0xbf00], R26 ;  /* 0x00bf001a00007388 */ /* 0x0001e60000000400 */
[----:B0-----:R-:W3:Y:S04]  /*16db0*/  LDL.LU R26, [R1+0x214] ;  /* 0x00021400011a7983 */ /* 0x001ee80000300800 */
[----:B---3--:R0:W-:Y:S04]  /*16dc0*/  STL [R1+0x180c], R26 ;  /* 0x00180c1a01007387 */ /* 0x0081e80000100800 */
[----:B0-----:R-:W3:Y:S01]  /*16dd0*/  LDL.LU R26, [R1+0x220] ;  /* 0x00022000011a7983 */ /* 0x001ee20000300800 */
[----:B------:R-:W-:Y:S02]  /*16de0*/  STS.U16 [R0+0xc700], R25 ;  /* 0x00c7001900007388 */ /* 0x000fe40000000400 */
[----:B------:R-:W-:Y:S02]  /*16df0*/  STS.U16 [R0+0xcf00], R24 ;  /* 0x00cf001800007388 */ /* 0x000fe40000000400 */
[----:B------:R-:W-:Y:S01]  /*16e00*/  STS.U16 [R0+0xd700], R23 ;  /* 0x00d7001700007388 */ /* 0x000fe20000000400 */
[----:B--2---:R-:W-:Y:S04]  /*16e10*/  STS.U16 [R0+0xdf00], R22 ;  /* 0x00df001600007388 */ /* 0x004fe80000000400 */
[----:B---3--:R0:W-:Y:S04]  /*16e20*/  STL [R1+0x1810], R26 ;  /* 0x0018101a01007387 */ /* 0x0081e80000100800 */
[----:B0-----:R-:W2:Y:S01]  /*16e30*/  LDL.LU R26, [R1+0x22c] ;  /* 0x00022c00011a7983 */ /* 0x001ea20000300800 */
[----:B------:R-:W3:Y:S02]  /*16e40*/  LDL.LU R25, [R1+0x208] ;  /* 0x0002080001197983 */ /* 0x000ee40000300800 */
[----:B------:R-:W4:Y:S02]  /*16e50*/  LDL.LU R29, [R1+0x1f4] ;  /* 0x0001f400011d7983 */ /* 0x000f240000300800 */
[----:B------:R-:W5:Y:S01]  /*16e60*/  LDL.LU R24, [R1+0x1cc] ;  /* 0x0001cc0001187983 */ /* 0x000f620000300800 */
        /* <DEDUP_REMOVED lines=23> */
[----:B------:R-:W3:Y:S01]  /*16fe0*/  LDL.LU R10, [R1] ;  /* 0x00000000010a7983 */ /* 0x000ee20000300800 */
        /* <DEDUP_REMOVED lines=31> */
[----:B------:R0:W-:Y:S01]  /*171e0*/  STS.U16 [R0+0x19f00], R2 ;  /* 0x019f000200007388 */ /* 0x0001e20000000400 */
[----:B------:R-:W-:Y:S01]  /*171f0*/  STS.U16 [R0+0x1a700], R6 ;  /* 0x01a7000600007388 */ /* 0x000fe20000000400 */
[----:B------:R-:W-:Y:S02]  /*17200*/  STS.U16 [R0+0x1af00], R28 ;  /* 0x01af001c00007388 */ /* 0x000fe40000000400 */
[----:B------:R-:W-:Y:S02]  /*17210*/  STS.U16 [R0+0x1b700], R7 ;  /* 0x01b7000700007388 */ /* 0x000fe40000000400 */
[----:B------:R-:W-:Y:S01]  /*17220*/  STS.U16 [R0+0x1bf00], R8 ;  /* 0x01bf000800007388 */ /* 0x000fe20000000400 */
[----:B------:R-:W-:Y:S01]  /*17230*/  STS.U16 [R0+0x1c700], R9 ;  /* 0x01c7000900007388 */ /* 0x000fe20000000400 */
[----:B------:R-:W-:Y:S02]  /*17240*/  STS.U16 [R0+0x1cf00], R10 ;  /* 0x01cf000a00007388 */ /* 0x000fe40000000400 */
[----:B0-----:R-:W-:Y:S01]  /*17250*/  IMAD.MOV.U32 R2, RZ, RZ, 0x3f800000 ;  /* 0x3f800000ff027424 */ /* 0x001fe200078e00ff */
[----:B------:R-:W-:-:S04]  /*17260*/  MOV R3, 0xff800000 ;  /* 0xff80000000037802 */ /* 0x000fc80000000f00 */
[----:B------:R0:W-:Y:S02]  /*17270*/  STL [R1+0xfa4], R2 ;  /* 0x000fa40201007387 */ /* 0x0001e40000100800 */
[----:B0-----:R-:W-:Y:S02]  /*17280*/  MOV R2, 0xff800000 ;  /* 0xff80000000027802 */ /* 0x001fe40000000f00 */
[----:B--2---:R-:W-:Y:S01]  /*17290*/  STS.U16 [R0+0x1d700], R22 ;  /* 0x01d7001600007388 */ /* 0x004fe20000000400 */
[----:B----4-:R-:W-:Y:S02]  /*172a0*/  STS.U16 [R0+0x1df00], R23 ;  /* 0x01df001700007388 */ /* 0x010fe40000000400 */
[----:B---3--:R-:W-:Y:S02]  /*172b0*/  STS.U16 [R0+0x1e700], R24 ;  /* 0x01e7001800007388 */ /* 0x008fe40000000400 */
[----:B-----5:R-:W-:Y:S01]  /*172c0*/  STS.U16 [R0+0x1ef00], R25 ;  /* 0x01ef001900007388 */ /* 0x020fe20000000400 */
[----:B------:R-:W-:Y:S01]  /*172d0*/  STS.U16 [R0+0x1f700], R26 ;  /* 0x01f7001a00007388 */ /* 0x000fe20000000400 */
[----:B------:R0:W-:Y:S02]  /*172e0*/  STS.U16 [R0+0x1ff00], R29 ;  /* 0x01ff001d00007388 */ /* 0x0001e40000000400 */
[----:B0-----:R-:W-:-:S05]  /*172f0*/  MOV R0, 0xff800000 ;  /* 0xff80000000007802 */ /* 0x001fca0000000f00 */
[----:B------:R-:W-:Y:S01]  /*17300*/  STL [R1+0xe88], R0 ;  /* 0x000e880001007387 */ /* 0x000fe20000100800 */
[----:B------:R-:W-:Y:S02]  /*17310*/  STL [R1+0xe84], R3 ;  /* 0x000e840301007387 */ /* 0x000fe40000100800 */
[----:B------:R-:W-:Y:S02]  /*17320*/  STL [R1+0xe7c], R2 ;  /* 0x000e7c0201007387 */ /* 0x000fe40000100800 */
[----:B------:R-:W-:Y:S01]  /*17330*/  STL [R1+0xe78], R0 ;  /* 0x000e780001007387 */ /* 0x000fe20000100800 */
        /* <DEDUP_REMOVED lines=9> */
[----:B------:R0:W-:Y:S02]  /*173d0*/  STL [R1+0xe8c], R3 ;  /* 0x000e8c0301007387 */ /* 0x0001e40000100800 */
[----:B------:R1:W-:Y:S02]  /*173e0*/  STL [R1+0xe80], R2 ;  /* 0x000e800201007387 */ /* 0x0003e40000100800 */
[----:B------:R2:W-:Y:S01]  /*173f0*/  STL [R1+0xe74], R0 ;  /* 0x000e740001007387 */ /* 0x0005e20000100800 */
[----:B0-----:R-:W-:Y:S01]  /*17400*/  MOV R3, 0x3f800000 ;  /* 0x3f80000000037802 */ /* 0x001fe20000000f00 */
[----:B-1----:R-:W-:Y:S01]  /*17410*/  IMAD.MOV.U32 R2, RZ, RZ, 0x3f800000 ;  /* 0x3f800000ff027424 */ /* 0x002fe200078e00ff */
[----:B--2---:R-:W-:-:S03]  /*17420*/  MOV R0, 0x3f800000 ;  /* 0x3f80000000007802 */ /* 0x004fc60000000f00 */
        /* <DEDUP_REMOVED lines=14> */
[----:B------:R-:W-:Y:S02]  /*17510*/  STL [R1+0x650], RZ ;  /* 0x000650ff01007387 */ /* 0x000fe40000100800 */
[----:B------:R0:W-:Y:S01]  /*17520*/  STL [R1+0xfe0], R0 ;  /* 0x000fe00001007387 */ /* 0x0001e20000100800 */
[----:B------:R1:W-:Y:S01]  /*17530*/  STL [R1+0x654], RZ ;  /* 0x000654ff01007387 */ /* 0x0003e20000100800 */
[----:B------:R1:W-:Y:S02]  /*17540*/  STL [R1+0x658], RZ ;  /* 0x000658ff01007387 */ /* 0x0003e40000100800 */
[----:B------:R1:W-:Y:S02]  /*17550*/  STL [R1+0x65c], RZ ;  /* 0x00065cff01007387 */ /* 0x0003e40000100800 */
[----:B------:R1:W-:Y:S01]  /*17560*/  STL [R1+0x640], RZ ;  /* 0x000640ff01007387 */ /* 0x0003e20000100800 */
        /* <DEDUP_REMOVED lines=494> */
[----:B------:R1:W-:Y:S01]  /*19450*/  STL [R1+0xe2c], RZ ;  /* 0x000e2cff01007387 */ /* 0x0003e20000100800 */
[----:B------:R-:W0:Y:S01]  /*19460*/  S2R R28, SR_TID.X ;  /* 0x00000000001c7919 */ /* 0x000e220000002100 */
[----:B------:R1:W-:Y:S02]  /*19470*/  STL [R1+0xe30], RZ ;  /* 0x000e30ff01007387 */ /* 0x0003e40000100800 */
[----:B------:R1:W-:Y:S02]  /*19480*/  STL [R1+0xe34], RZ ;  /* 0x000e34ff01007387 */ /* 0x0003e40000100800 */
[----:B------:R1:W-:Y:S01]  /*19490*/  STL [R1+0xe38], RZ ;  /* 0x000e38ff01007387 */ /* 0x0003e20000100800 */
[----:B------:R1:W-:Y:S04]  /*194a0*/  STL [R1+0xe3c], RZ ;  /* 0x000e3cff01007387 */ /* 0x0003e80000100800 */
[----:B------:R-:W2:Y:S01]  /*194b0*/  S2R R29, SR_TID.X ;  /* 0x00000000001d7919 */ /* 0x000ea20000002100 */
        /* <DEDUP_REMOVED lines=8> */
[----:B0-----:R-:W-:-:S04]  /*19540*/  SHF.L.U32 R0, R28, 0xc, RZ ;  /* 0x0000000c1c007819 */ /* 0x001fc800000006ff */
[----:B------:R-:W-:Y:S02]  /*19550*/  LOP3.LUT R0, R0, 0x6000, RZ, 0xc0, !PT ;  /* 0x0000600000007812 */ /* 0x000fe400078ec0ff */
[----:B--2---:R-:W-:-:S04]  /*19560*/  LOP3.LUT R29, R29, 0x7f, RZ, 0xc0, !PT ;  /* 0x0000007f1d1d7812 */ /* 0x004fc800078ec0ff */
[----:B------:R-:W-:Y:S01]  /*19570*/  LEA R0, R29, R0, 0x4 ;  /* 0x000000001d007211 */ /* 0x000fe200078e20ff */
[----:B------:R-:W-:Y:S05]  /*19580*/  @!P0 BRA `(.L_x_0) ;  /* 0x000355a000008947 */ /* 0x000fea0003800000 */
[----:B-1----:R-:W-:Y:S01]  /*19590*/  SHF.R.U32.HI R8, RZ, 0x5, R28 ;  /* 0x00000005ff087819 */ /* 0x002fe2000001161c */
[----:B------:R-:W0:Y:S01]  /*195a0*/  S2R R27, SR_TID.X ;  /* 0x00000000001b7919 */ /* 0x000e220000002100 */
[----:B------:R-:W-:Y:S02]  /*195b0*/  MOV R12, c[0x0][0x1b8] ;  /* 0x00006e00000c7a02 */ /* 0x000fe40000000f00 */
[----:B------:R-:W-:-:S05]  /*195c0*/  SGXT.U32 R8, R8, 0x2 ;  /* 0x000000020808781a */ /* 0x000fca0000000000 */
[----:B------:R-:W-:-:S04]  /*195d0*/  IMAD R8, R8, c[0x0][0x1b8], RZ ;  /* 0x00006e0008087a24 */ /* 0x000fc800078e02ff */
[----:B------:R-:W-:-:S05]  /*195e0*/  IMAD R0, R12, 0x4, R8 ;  /* 0x000000040c007824 */ /* 0x000fca00078e0208 */
[----:B------:R-:W-:-:S04]  /*195f0*/  LEA R0, R12, R0, 0x2 ;  /* 0x000000000c007211 */ /* 0x000fc800078e10ff */
[C---:B------:R-:W-:Y:S02]  /*19600*/  LEA R0, R12.reuse, R0, 0x2 ;  /* 0x000000000c007211 */ /* 0x040fe400078e10ff */
[----:B0-----:R-:W-:Y:S02]  /*19610*/  LOP3.LUT R27, R27, 0x60, RZ, 0xc0, !PT ;  /* 0x000000601b1b7812 */ /* 0x001fe400078ec0ff */
[C---:B------:R-:W-:Y:S02]  /*19620*/  LEA R2, R12.reuse, R0, 0x2 ;  /* 0x000000000c027211 */ /* 0x040fe400078e10ff */
[----:B------:R-:W-:Y:S02]  /*19630*/  SHF.R.U32.HI R23, RZ, 0x1, R27 ;  /* 0x00000001ff177819 */ /* 0x000fe4000001161b */
[----:B------:R-:W-:Y:S02]  /*19640*/  LEA R0, R12, R2, 0x2 ;  /* 0x000000020c007211 */ /* 0x000fe400078e10ff */
[----:B------:R-:W-:-:S03]  /*19650*/  SHF.L.U32 R27, R28, 0x2, RZ ;  /* 0x000000021c1b7819 */ /* 0x000fc600000006ff */
[----:B------:R-:W-:Y:S01]  /*19660*/  IMAD R20, R12, 0x4, R0 ;  /* 0x000000040c147824 */ /* 0x000fe200078e0200 */
[----:B------:R-:W-:-:S04]  /*19670*/  LOP3.LUT R15, R27, 0xc, RZ, 0xc0, !PT ;  /* 0x0000000c1b0f7812 */ /* 0x000fc800078ec0ff */
[----:B------:R-:W-:-:S04]  /*19680*/  LEA R11, R12, R20, 0x2 ;  /* 0x000000140c0b7211 */ /* 0x000fc800078e10ff */
[----:B------:R-:W-:-:S04]  /*19690*/  LEA R7, R12, R11, 0x2 ;  /* 0x0000000b0c077211 */ /* 0x000fc800078e10ff */
[----:B------:R-:W-:-:S04]  /*196a0*/  LEA R16, R12, R7, 0x2 ;  /* 0x000000070c107211 */ /* 0x000fc800078e10ff */
[----:B------:R-:W-:-:S05]  /*196b0*/  LEA R17, R12, R16, 0x2 ;  /* 0x000000100c117211 */ /* 0x000fca00078e10ff */
[C---:B------:R-:W-:Y:S01]  /*196c0*/  IMAD R13, R12.reuse, 0x4, R17 ;  /* 0x000000040c0d7824 */ /* 0x040fe200078e0211 */
[----:B------:R-:W-:Y:S04]  /*196d0*/  STL.64 [R1+0x1908], R16 ;  /* 0x0019081001007387 */ /* 0x000fe80000100a00 */
[----:B------:R-:W-:-:S04]  /*196e0*/  LEA R5, R12, R13, 0x2 ;  /* 0x0000000d0c057211 */ /* 0x000fc800078e10ff */
[----:B------:R-:W-:-:S04]  /*196f0*/  LEA R19, R12, R5, 0x2 ;  /* 0x000000050c137211 */ /* 0x000fc800078e10ff */
[----:B------:R-:W-:-:S04]  /*19700*/  LEA R18, R12, R19, 0x2 ;  /* 0x000000130c127211 */ /* 0x000fc800078e10ff */
[C---:B------:R-:W-:Y:S01]  /*19710*/  LEA R22, R12.reuse, R18, 0x2 ;  /* 0x000000120c167211 */ /* 0x040fe200078e10ff */
[----:B------:R0:W-:Y:S04]  /*19720*/  STL.64 [R1+0x18e0], R18 ;  /* 0x0018e01201007387 */ /* 0x0001e80000100a00 */
[----:B------:R-:W-:-:S05]  /*19730*/  IMAD R9, R12, 0x4, R22 ;  /* 0x000000040c097824 */ /* 0x000fca00078e0216 */
[C---:B------:R-:W-:Y:S01]  /*19740*/  LEA R6, R12.reuse, R9, 0x2 ;  /* 0x000000090c067211 */ /* 0x040fe200078e10ff */
[----:B0-----:R-:W0:Y:S03]  /*19750*/  S2R R18, SR_TID.X ;  /* 0x0000000000127919 */ /* 0x001e260000002100 */
[C---:B------:R-:W-:Y:S01]  /*19760*/  LEA R21, R12.reuse, R6, 0x2 ;  /* 0x000000060c157211 */ /* 0x040fe200078e10ff */
[----:B------:R-:W-:Y:S03]  /*19770*/  STL.64 [R1+0x1910], R6 ;  /* 0x0019100601007387 */ /* 0x000fe60000100a00 */
[C---:B------:R-:W-:Y:S01]  /*19780*/  LEA R4, R12.reuse, R21, 0x2 ;  /* 0x000000150c047211 */ /* 0x040fe200078e10ff */
[----:B------:R-:W-:Y:S03]  /*19790*/  STL.64 [R1+0x1918], R20 ;  /* 0x0019181401007387 */ /* 0x000fe60000100a00 */
[C---:B------:R-:W-:Y:S01]  /*197a0*/  LEA R3, R12.reuse, R4, 0x2 ;  /* 0x000000040c037211 */ /* 0x040fe200078e10ff */
[----:B------:R1:W-:Y:S04]  /*197b0*/  STL.64 [R1+0x18f0], R4 ;  /* 0x0018f00401007387 */ /* 0x0003e80000100a00 */
[C---:B------:R-:W-:Y:S01]  /*197c0*/  IMAD R10, R12.reuse, 0x4, R3 ;  /* 0x000000040c0a7824 */ /* 0x040fe200078e0203 */
[----:B------:R-:W2:Y:S04]  /*197d0*/  S2R R19, SR_CTAID.Y ;  /* 0x0000000000137919 */ /* 0x000ea80000002600 */
[----:B------:R-:W-:-:S04]  /*197e0*/  LEA R26, R12, R10, 0x2 ;  /* 0x0000000a0c1a7211 */ /* 0x000fc800078e10ff */
[----:B------:R-:W-:Y:S01]  /*197f0*/  LEA R25, R12, R26, 0x2 ;  /* 0x0000001a0c197211 */ /* 0x000fe200078e10ff */
[----:B-1----:R-:W1:Y:S01]  /*19800*/  S2R R5, SR_TID.X ;  /* 0x0000000000057919 */ /* 0x002e620000002100 */
[----:B0-----:R-:W-:Y:S02]  /*19810*/  LOP3.LUT R17, R18, 0x7f, RZ, 0xc0, !PT ;  /* 0x0000007f12117812 */ /* 0x001fe400078ec0ff */
[C---:B------:R-:W-:Y:S02]  /*19820*/  LEA R0, R12.reuse, R25, 0x2 ;  /* 0x000000190c007211 */ /* 0x040fe400078e10ff */
[----:B------:R-:W-:Y:S02]  /*19830*/  SHF.R.U32.HI R14, RZ, 0x3, R17 ;  /* 0x00000003ff0e7819 */ /* 0x000fe40000011611 */
[----:B------:R-:W-:Y:S02]  /*19840*/  LEA R29, R12, R0, 0x2 ;  /* 0x000000000c1d7211 */ /* 0x000fe400078e10ff */
[----:B------:R-:W-:-:S02]  /*19850*/  LOP3.LUT R14, R14, 0xc, RZ, 0xc0, !PT ;  /* 0x0000000c0e0e7812 */ /* 0x000fc400078ec0ff */
[----:B------:R-:W-:-:S04]  /*19860*/  LEA R28, R12, R29, 0x2 ;  /* 0x0000001d0c1c7211 */ /* 0x000fc800078e10ff */
[C---:B------:R-:W-:Y:S01]  /*19870*/  LEA R27, R12.reuse, R28, 0x2 ;  /* 0x0000001c0c1b7211 */ /* 0x040fe200078e10ff */
[----:B--2---:R-:W-:Y:S01]  /*19880*/  IMAD R16, R19, c[0x0][0x1b0], RZ ;  /* 0x00006c0013107a24 */ /* 0x004fe200078e02ff */
[----:B------:R0:W-:Y:S02]  /*19890*/  STL.64 [R1+0x18a0], R28 ;  /* 0x0018a01c01007387 */ /* 0x0001e40000100a00 */
[C---:B------:R-:W-:Y:S02]  /*198a0*/  LEA R4, R12.reuse, R27, 0x2 ;  /* 0x0000001b0c047211 */ /* 0x040fe400078e10ff */
[----:B------:R-:W-:Y:S02]  /*198b0*/  STL.64 [R1+0x18c0], R26 ;  /* 0x0018c01a01007387 */ /* 0x000fe40000100a00 */
[----:B------:R-:W-:Y:S01]  /*198c0*/  LEA R4, R12, R4, 0x2 ;  /* 0x000000040c047211 */ /* 0x000fe200078e10ff */
[C---:B-1----:R-:W-:Y:S01]  /*198d0*/  IMAD.SHL.U32 R7, R5.reuse, 0x2, RZ ;  /* 0x0000000205077824 */ /* 0x042fe200078e00ff */
[----:B------:R-:W-:-:S02]  /*198e0*/  LOP3.LUT R24, R5, 0x1f, RZ, 0xc0, !PT ;  /* 0x0000001f05187812 */ /* 0x000fc400078ec0ff */
[----:B------:R-:W-:Y:S02]  /*198f0*/  LEA R4, R12, R4, 0x2 ;  /* 0x000000040c047211 */ /* 0x000fe400078e10ff */
[----:B------:R-:W-:Y:S01]  /*19900*/  LOP3.LUT R6, R5, 0x1c, RZ, 0xc0, !PT ;  /* 0x0000001c05067812 */ /* 0x000fe200078ec0ff */
[----:B------:R-:W-:Y:S01]  /*19910*/  IMAD R21, R24, c[0x0][0x1b4], RZ ;  /* 0x00006d0018157a24 */ /* 0x000fe200078e02ff */
[----:B------:R-:W-:Y:S02]  /*19920*/  LEA R4, R12, R4, 0x2 ;  /* 0x000000040c047211 */ /* 0x000fe400078e10ff */
[----:B------:R-:W-:Y:S01]  /*19930*/  LOP3.LUT R23, R23, 0x30, R7, 0x78, !PT ;  /* 0x0000003017177812 */ /* 0x000fe200078e7807 */
[C---:B------:R-:W-:Y:S01]  /*19940*/  IMAD R15, R6.reuse, 0x10, R15 ;  /* 0x00000010060f7824 */ /* 0x040fe200078e020f */
[----:B------:R-:W-:Y:S01]  /*19950*/  SHF.L.U32 R7, R6, 0x2, RZ ;  /* 0x0000000206077819 */ /* 0x000fe200000006ff */
[----:B------:R1:W-:Y:S01]  /*19960*/  STL [R1+0x14], R4 ;  /* 0x0000140401007387 */ /* 0x0003e20000100800 */
[----:B0-----:R-:W-:-:S02]  /*19970*/  LEA R29, R12, R4, 0x2 ;  /* 0x000000040c1d7211 */ /* 0x001fc400078e10ff */
[C---:B------:R-:W-:Y:S01]  /*19980*/  SHF.L.U32 R6, R16.reuse, 0x1, RZ ;  /* 0x0000000110067819 */ /* 0x040fe200000006ff */
[----:B------:R-:W-:Y:S01]  /*19990*/  IMAD.IADD R14, R7, 0x1, R14 ;  /* 0x00000001070e7824 */ /* 0x000fe200078e020e */
[----:B------:R-:W-:Y:S01]  /*199a0*/  SHF.L.U32 R24, R21, 0x1, RZ ;  /* 0x0000000115187819 */ /* 0x000fe200000006ff */
[----:B------:R-:W-:Y:S01]  /*199b0*/  IMAD.HI R16, R16, 0x2, RZ ;  /* 0x0000000210107827 */ /* 0x000fe200078e02ff */
[----:B------:R-:W-:Y:S02]  /*199c0*/  IADD3 R7, R23, R15, RZ ;  /* 0x0000000f17077210 */ /* 0x000fe40007ffe0ff */
[----:B------:R-:W-:Y:S01]  /*199d0*/  IADD3 R15, P1, P2, R24, c[0x0][0x170], R6 ;  /* 0x00005c00180f7a10 */ /* 0x000fe20007a3e006 */
[C---:B------:R-:W-:Y:S01]  /*199e0*/  IMAD.SHL.U32 R24, R5.reuse, 0x40, RZ ;  /* 0x0000004005187824 */ /* 0x040fe200078e00ff */
[----:B-1----:R-:W-:Y:S02]  /*199f0*/  LEA R4, R12, R29, 0x2 ;  /* 0x0000001d0c047211 */ /* 0x002fe400078e10ff */
[----:B------:R-:W-:-:S02]  /*19a00*/  SHF.L.U32 R14, R5, 0x3, RZ ;  /* 0x00000003050e7819 */ /* 0x000fc400000006ff */
[C---:B------:R-:W-:Y:S01]  /*19a10*/  LOP3.LUT R6, R5.reuse, 0x7, RZ, 0xc0, !PT ;  /* 0x0000000705067812 */ /* 0x040fe200078ec0ff */
[----:B------:R0:W-:Y:S01]  /*19a20*/  STL [R1+0xc], R4 ;  /* 0x00000c0401007387 */ /* 0x0001e20000100800 */
[----:B------:R-:W-:Y:S02]  /*19a30*/  LOP3.LUT R28, R18, 0x60, RZ, 0xc0, !PT ;  /* 0x00000060121c7812 */ /* 0x000fe400078ec0ff */
[----:B------:R-:W-:Y:S01]  /*19a40*/  LOP3.LUT R18, R14, 0x30, RZ, 0xc0, !PT ;  /* 0x000000300e127812 */ /* 0x000fe200078ec0ff */
[----:B------:R-:W-:Y:S01]  /*19a50*/  IMAD R7, R6, 0x110, RZ ;  /* 0x0000011006077824 */ /* 0x000fe200078e02ff */
[----:B------:R-:W-:Y:S02]  /*19a60*/  LEA R14, R28, R6, 0x4 ;  /* 0x000000061c0e7211 */ /* 0x000fe400078e20ff */
[----:B------:R-:W-:Y:S02]  /*19a70*/  SHF.L.U32 R27, R5, 0x1, RZ ;  /* 0x00000001051b7819 */ /* 0x000fe400000006ff */
[----:B------:R-:W-:Y:S01]  /*19a80*/  LOP3.LUT R24, R18, 0x3c0, R24, 0xf8, !PT ;  /* 0x000003c012187812 */ /* 0x000fe200078ef818 */
[----:B------:R-:W-:Y:S01]  /*19a90*/  IMAD.SHL.U32 R14, R14, 0x10, RZ ;  /* 0x000000100e0e7824 */ /* 0x000fe200078e00ff */
[----:B0-----:R-:W-:-:S02]  /*19aa0*/  LEA R4, R12, R4, 0x2 ;  /* 0x000000040c047211 */ /* 0x001fc400078e10ff */
[----:B------:R-:W-:Y:S02]  /*19ab0*/  LOP3.LUT R20, R18, 0x30, R27, 0x78, !PT ;  /* 0x0000003012147812 */ /* 0x000fe400078e781b */
[----:B------:R-:W-:Y:S01]  /*19ac0*/  SHF.R.S32.HI R23, RZ, 0x6, R5 ;  /* 0x00000006ff177819 */ /* 0x000fe20000011405 */
[----:B------:R0:W-:Y:S01]  /*19ad0*/  STL [R1+0x2c], R4 ;  /* 0x00002c0401007387 */ /* 0x0001e20000100800 */
[--C-:B------:R-:W-:Y:S02]  /*19ae0*/  LOP3.LUT R18, R7, 0x10, R27.reuse, 0x78, !PT ;  /* 0x0000001007127812 */ /* 0x100fe400078e781b */
[----:B------:R-:W-:Y:S02]  /*19af0*/  LOP3.LUT R7, R14, 0x30, R27, 0x78, !PT ;  /* 0x000000300e077812 */ /* 0x000fe400078e781b */
[----:B------:R-:W-:Y:S02]  /*19b00*/  LOP3.LUT R14, R24, 0x10, R5, 0x78, !PT ;  /* 0x00000010180e7812 */ /* 0x000fe400078e7805 */
[----:B------:R-:W-:Y:S01]  /*19b10*/  LOP3.LUT R24, R5, 0x10, RZ, 0xc0, !PT ;  /* 0x0000001005187812 */ /* 0x000fe200078ec0ff */
[----:B------:R-:W-:Y:S01]  /*19b20*/  IMAD.HI R14, R21, 0x2, RZ ;  /* 0x00000002150e7827 */ /* 0x000fe200078e02ff */
[----:B------:R-:W-:-:S02]  /*19b30*/  SGXT R23, R23, 0x1 ;  /* 0x000000011717781a */ /* 0x000fc40000000200 */
[----:B0-----:R-:W-:Y:S02]  /*19b40*/  LEA R4, R12, R4, 0x2 ;  /* 0x000000040c047211 */ /* 0x001fe400078e10ff */
[----:B------:R-:W-:Y:S02]  /*19b50*/  SHF.L.U32 R24, R24, 0x7, RZ ;  /* 0x0000000718187819 */ /* 0x000fe400000006ff */
[----:B------:R-:W-:Y:S01]  /*19b60*/  LOP3.LUT R23, R23, 0x90, RZ, 0xc0, !PT ;  /* 0x0000009017177812 */ /* 0x000fe200078ec0ff */
[----:B------:R0:W-:Y:S01]  /*19b70*/  STL [R1+0x28], R4 ;  /* 0x0000280401007387 */ /* 0x0001e20000100800 */
[----:B------:R-:W-:Y:S01]  /*19b80*/  LOP3.LUT R18, R18, R24, RZ, 0xfc, !PT ;  /* 0x0000001812127212 */ /* 0x000fe200078efcff */
[----:B------:R-:W-:Y:S01]  /*19b90*/  IMAD R24, R19, c[0x0][0x1a0], RZ ;  /* 0x0000680013187a24 */ /* 0x000fe200078e02ff */
[----:B------:R-:W-:Y:S02]  /*19ba0*/  LOP3.LUT R23, R23, 0x7e, R27, 0x78, !PT ;  /* 0x0000007e17177812 */ /* 0x000fe400078e781b */
[----:B------:R-:W-:-:S02]  /*19bb0*/  LEA R23, R6, R28, 0x2 ;  /* 0x0000001c06177211 */ /* 0x000fc400078e10ff */
[----:B------:R-:W-:Y:S01]  /*19bc0*/  IADD3.X R14, R14, c[0x0][0x174], R16, P1, P2 ;  /* 0x00005d000e0e7a10 */ /* 0x000fe20000fe4410 */
[----:B------:R-:W-:Y:S01]  /*19bd0*/  IMAD R16, R17, c[0x0][0x1a8], RZ ;  /* 0x00006a0011107a24 */ /* 0x000fe200078e02ff */
[----:B------:R-:W-:Y:S02]  /*19be0*/  LEA R20, R23, R20, 0x4 ;  /* 0x0000001417147211 */ /* 0x000fe400078e20ff */
[----:B0-----:R-:W-:Y:S02]  /*19bf0*/  LEA R4, R12, R4, 0x2 ;  /* 0x000000040c047211 */ /* 0x001fe400078e10ff */
[----:B------:R-:W-:Y:S02]  /*19c00*/  LEA R23, P1, R24, c[0x0][0x168], 0x1 ;  /* 0x00005a0018177a11 */ /* 0x000fe400078208ff */
[----:B------:R-:W-:Y:S01]  /*19c10*/  LEA R6, R6, R7, 0xa ;  /* 0x0000000706067211 */ /* 0x000fe200078e50ff */
[----:B------:R-:W-:Y:S01]  /*19c20*/  IMAD R4, R12, 0x4, R4 ;  /* 0x000000040c047824 */ /* 0x000fe200078e0204 */
[----:B------:R-:W-:-:S02]  /*19c30*/  LEA.HI.X.SX32 R24, R24, c[0x0][0x16c], 0x1, P1 ;  /* 0x00005b0018187a11 */ /* 0x000fc400008f0eff */
[C---:B------:R-:W-:Y:S02]  /*19c40*/  LEA R6, P1, R16.reuse, R23, 0x1 ;  /* 0x0000001710067211 */ /* 0x040fe400078208ff */
[----:B------:R0:W-:Y:S01]  /*19c50*/  STL [R1+0x3c], R4 ;  /* 0x00003c0401007387 */ /* 0x0001e20000100800 */
[----:B------:R-:W-:Y:S02]  /*19c60*/  LOP3.LUT P0, RZ, R5, 0x3, RZ, 0xc0, !PT ;  /* 0x0000000305ff7812 */ /* 0x000fe4000780c0ff */
[----:B------:R-:W-:Y:S01]  /*19c70*/  LEA.HI.X.SX32 R7, R16, R24, 0x1, P1 ;  /* 0x0000001810077211 */ /* 0x000fe200008f0eff */
[----:B------:R-:W-:Y:S01]  /*19c80*/  STL [R1+0x490], R18 ;  /* 0x0004901201007387 */ /* 0x000fe20000100800 */
[----:B0-----:R-:W-:-:S04]  /*19c90*/  LEA R4, R12, R4, 0x2 ;  /* 0x000000040c047211 */ /* 0x001fc800078e10ff */
[C---:B------:R-:W-:Y:S01]  /*19ca0*/  LEA R19, R12.reuse, R4, 0x2 ;  /* 0x000000040c137211 */ /* 0x040fe200078e10ff */
[----:B------:R0:W-:Y:S03]  /*19cb0*/  STL [R1+0x38], R4 ;  /* 0x0000380401007387 */ /* 0x0001e60000100800 */
[C---:B------:R-:W-:Y:S01]  /*19cc0*/  LEA R26, R12.reuse, R19, 0x2 ;  /* 0x000000130c1a7211 */ /* 0x040fe200078e10ff */
[----:B------:R1:W-:Y:S03]  /*19cd0*/  STL.64 [R1+0xe10], R6 ;  /* 0x000e100601007387 */ /* 0x0003e60000100a00 */
[----:B------:R-:W-:Y:S01]  /*19ce0*/  LEA R27, R12, R26, 0x2 ;  /* 0x0000001a0c1b7211 */ /* 0x000fe200078e10ff */
[----:B0-----:R-:W-:-:S03]  /*19cf0*/  IMAD.MOV.U32 R4, RZ, RZ, c[0x0][0x1a8] ;  /* 0x00006a00ff047624 */ /* 0x001fc600078e00ff */
[----:B------:R-:W-:Y:S02]  /*19d00*/  LEA R27, R12, R27, 0x2 ;  /* 0x0000001b0c1b7211 */ /* 0x000fe400078e10ff */
[----:B------:R-:W-:-:S04]  /*19d10*/  LEA R18, R4, R16, 0x7 ;  /* 0x0000001004127211 */ /* 0x000fc800078e38ff */
[----:B------:R-:W-:Y:S01]  /*19d20*/  LEA R20, P2, R18, R23, 0x1 ;  /* 0x0000001712147211 */ /* 0x000fe200078408ff */
[----:B------:R-:W-:-:S03]  /*19d30*/  IMAD R17, R4, 0x80, R18 ;  /* 0x0000008004117824 */ /* 0x000fc600078e0212 */
[-C--:B------:R-:W-:Y:S02]  /*19d40*/  LEA.HI.X.SX32 R21, R18, R24.reuse, 0x1, P2 ;  /* 0x0000001812157211 */ /* 0x080fe400010f0eff */
[----:B------:R-:W-:Y:S02]  /*19d50*/  LEA R16, R4, R17, 0x7 ;  /* 0x0000001104107211 */ /* 0x000fe400078e38ff */
[C---:B-1----:R-:W-:Y:S01]  /*19d60*/  LEA R6, P1, R17.reuse, R23, 0x1 ;  /* 0x0000001711067211 */ /* 0x042fe200078208ff */
[----:B------:R0:W-:Y:S01]  /*19d70*/  STL.64 [R1+0xe08], R20 ;  /* 0x000e081401007387 */ /* 0x0001e20000100a00 */
[C---:B------:R-:W-:Y:S02]  /*19d80*/  LEA R4, R12.reuse, R27, 0x2 ;  /* 0x0000001b0c047211 */ /* 0x040fe400078e10ff */
[----:B------:R-:W-:Y:S02]  /*19d90*/  LEA.HI.X.SX32 R7, R17, R24, 0x1, P1 ;  /* 0x0000001811077211 */ /* 0x000fe400008f0eff */
[----:B------:R-:W-:Y:S01]  /*19da0*/  LEA R17, R12, R8, 0x2 ;  /* 0x000000080c117211 */ /* 0x000fe200078e10ff */
[----:B------:R1:W-:Y:S04]  /*19db0*/  STL [R1+0x6c], R4 ;  /* 0x00006c0401007387 */ /* 0x0003e80000100800 */
[----:B------:R2:W-:Y:S01]  /*19dc0*/  STL.64 [R1+0xe00], R6 ;  /* 0x000e000601007387 */ /* 0x0005e20000100a00 */
[----:B0-----:R-:W-:-:S04]  /*19dd0*/  LEA R20, P2, R16, R23, 0x1 ;  /* 0x0000001710147211 */ /* 0x001fc800078408ff */
[----:B------:R-:W-:Y:S01]  /*19de0*/  LEA.HI.X.SX32 R21, R16, R24, 0x1, P2 ;  /* 0x0000001810157211 */ /* 0x000fe200010f0eff */
[C---:B-1----:R-:W-:Y:S01]  /*19df0*/  IMAD R4, R12.reuse, 0x4, R4 ;  /* 0x000000040c047824 */ /* 0x042fe200078e0204 */
[----:B------:R-:W-:Y:S02]  /*19e00*/  LEA R16, P2, R17, R15, 0x1 ;  /* 0x0000000f11107211 */ /* 0x000fe400078408ff */
[----:B------:R-:W-:Y:S01]  /*19e10*/  SHF.R.U32.HI R17, RZ, 0x5, R5 ;  /* 0x00000005ff117819 */ /* 0x000fe20000011605 */
[----:B------:R0:W-:Y:S01]  /*19e20*/  STL.64 [R1+0x9a8], R20 ;  /* 0x0009a81401007387 */ /* 0x0001e20000100a00 */
[CC--:B------:R-:W-:Y:S02]  /*19e30*/  LEA R24, R12.reuse, R8.reuse, 0x2 ;  /* 0x000000080c187211 */ /* 0x0c0fe400078e10ff */
[----:B------:R-:W-:Y:S02]  /*19e40*/  SGXT.U32 R17, R17, 0x2 ;  /* 0x000000021111781a */ /* 0x000fe40000000000 */
[----:B------:R-:W-:-:S02]  /*19e50*/  LEA R23, R12, R8, 0x2 ;  /* 0x000000080c177211 */ /* 0x000fc400078e10ff */
[----:B--2---:R-:W-:Y:S01]  /*19e60*/  LEA R6, P1, R8, R15, 0x1 ;  /* 0x0000000f08067211 */ /* 0x004fe200078208ff */
[C---:B------:R-:W-:Y:S01]  /*19e70*/  IMAD R24, R12.reuse, 0x4, R24 ;  /* 0x000000040c187824 */ /* 0x040fe200078e0218 */
[----:B------:R-:W-:Y:S01]  /*19e80*/  LEA R23, R12, R23, 0x2 ;  /* 0x000000170c177211 */ /* 0x000fe200078e10ff */
[----:B------:R-:W-:Y:S01]  /*19e90*/  IMAD R17, R17, c[0x0][0x1b8], RZ ;  /* 0x00006e0011117a24 */ /* 0x000fe200078e02ff */
[----:B------:R-:W-:Y:S01]  /*19ea0*/  LEA.HI.X.SX32 R7, R8, R14, 0x1, P1 ;  /* 0x0000000e08077211 */ /* 0x000fe200008f0eff */
[----:B0-----:R-:W2:Y:S01]  /*19eb0*/  LDL.LU.64 R20, [R1+0x1918] ;  /* 0x0019180001147983 */ /* 0x001ea20000300a00 */
[C---:B------:R-:W-:Y:S02]  /*19ec0*/  LEA R18, R12.reuse, R4, 0x2 ;  /* 0x000000040c127211 */ /* 0x040fe400078e10ff */
[C---:B------:R-:W-:Y:S01]  /*19ed0*/  LEA R23, R12.reuse, R23, 0x2 ;  /* 0x000000170c177211 */ /* 0x040fe200078e10ff */
[----:B------:R0:W-:Y:S01]  /*19ee0*/  STL.64 [R1+0x18f8], R26 ;  /* 0x0018f81a01007387 */ /* 0x0001e20000100a00 */
[----:B------:R-:W-:-:S02]  /*19ef0*/  LEA R17, R12, R17, 0x2 ;  /* 0x000000110c117211 */ /* 0x000fc400078e10ff */
[-C--:B------:R-:W-:Y:S01]  /*19f00*/  LEA R4, P3, R23, R15.reuse, 0x1 ;  /* 0x0000000f17047211 */ /* 0x080fe200078608ff */
[----:B------:R1:W-:Y:S01]  /*19f10*/  STL.64 [R1+0x13e0], R6 ;  /* 0x0013e00601007387 */ /* 0x0003e20000100a00 */
[----:B------:R-:W-:Y:S02]  /*19f20*/  LEA R28, R12, R18, 0x2 ;  /* 0x000000120c1c7211 */ /* 0x000fe400078e10ff */
[-C--:B------:R-:W-:Y:S02]  /*19f30*/  LEA.HI.X.SX32 R17, R17, R14.reuse, 0x1, P2 ;  /* 0x0000000e11117211 */ /* 0x080fe400010f0eff */
[C---:B0-----:R-:W-:Y:S01]  /*19f40*/  LEA R26, P1, R24.reuse, R15, 0x1 ;  /* 0x0000000f181a7211 */ /* 0x041fe200078208ff */
[----:B-1----:R-:W3:Y:S03]  /*19f50*/  LDL.LU.64 R6, [R1+0x1910] ;  /* 0x0019100001067983 */ /* 0x002ee60000300a00 */
[-C--:B------:R-:W-:Y:S01]  /*19f60*/  LEA.HI.X.SX32 R27, R24, R14.reuse, 0x1, P1 ;  /* 0x0000000e181b7211 */ /* 0x080fe200008f0eff */
[----:B------:R0:W-:Y:S01]  /*19f70*/  STL.64 [R1+0x1900], R18 ;  /* 0x0019001201007387 */ /* 0x0001e20000100a00 */
[----:B------:R-:W-:Y:S01]  /*19f80*/  LEA.HI.X.SX32 R5, R23, R14, 0x1, P3 ;  /* 0x0000000e17057211 */ /* 0x000fe200018f0eff */
[----:B------:R-:W-:-:S02]  /*19f90*/  IMAD R23, R12, 0x4, R28 ;  /* 0x000000040c177824 */ /* 0x000fc400078e021c */
[----:B------:R1:W-:Y:S01]  /*19fa0*/  STL.64 [R1+0x13d8], R16 ;  /* 0x0013d81001007387 */ /* 0x0003e20000100a00 */
[----:B0-----:R-:W-:-:S04]  /*19fb0*/  LEA R18, P1, R2, R15, 0x1 ;  /* 0x0000000f02127211 */ /* 0x001fc800078208ff */
[----:B------:R-:W-:Y:S01]  /*19fc0*/  LEA.HI.X.SX32 R19, R2, R14, 0x1, P1 ;  /* 0x0000000e02137211 */ /* 0x000fe200008f0eff */
[----:B-1----:R-:W4:Y:S01]  /*19fd0*/  LDL.LU.64 R16, [R1+0x1908] ;  /* 0x0019080001107983 */ /* 0x002f220000300a00 */
[C---:B------:R-:W-:Y:S02]  /*19fe0*/  LEA R8, R12.reuse, R2, 0x2 ;  /* 0x000000020c087211 */ /* 0x040fe400078e10ff */
[----:B------:R-:W-:Y:S01]  /*19ff0*/  LEA R24, R12, R23, 0x2 ;  /* 0x000000170c187211 */ /* 0x000fe200078e10ff */
[----:B------:R0:W-:Y:S04]  /*1a000*/  STL.64 [R1+0x13d0], R26 ;  /* 0x0013d01a01007387 */ /* 0x0001e80000100a00 */
[----:B------:R-:W-:Y:S04]  /*1a010*/  STL.64 [R1+0x13c8], R4 ;  /* 0x0013c80401007387 */ /* 0x000fe80000100a00 */
[----:B------:R-:W-:Y:S04]  /*1a020*/  STL.64 [R1+0x18e8], R22 ;  /* 0x0018e81601007387 */ /* 0x000fe80000100a00 */
[----:B------:R1:W-:Y:S01]  /*1a030*/  STL.64 [R1+0x13c0], R18 ;  /* 0x0013c01201007387 */ /* 0x0003e20000100a00 */
[----:B0-----:R-:W-:-:S03]  /*1a040*/  LEA R26, P2, R8, R15, 0x1 ;  /* 0x0000000f081a7211 */ /* 0x001fc600078408ff */
[----:B-1----:R-:W5:Y:S01]  /*1a050*/  LDL.LU.64 R18, [R1+0x1900] ;  /* 0x0019000001127983 */ /* 0x002f620000300a00 */
[----:B------:R-:W-:-:S05]  /*1a060*/  LEA.HI.X.SX32 R27, R8, R14, 0x1, P2 ;  /* 0x0000000e081b7211 */ /* 0x000fca00010f0eff */
[----:B------:R0:W-:Y:S02]  /*1a070*/  STL.64 [R1+0x13b8], R26 ;  /* 0x0013b81a01007387 */ /* 0x0001e40000100a00 */
[----:B0-----:R-:W-:-:S04]  /*1a080*/  LEA R26, P1, R11, R15, 0x1 ;  /* 0x0000000f0b1a7211 */ /* 0x001fc800078208ff */
[----:B------:R-:W-:Y:S02]  /*1a090*/  LEA.HI.X.SX32 R27, R11, R14, 0x1, P1 ;  /* 0x0000000e0b1b7211 */ /* 0x000fe400008f0eff */
[----:B--2---:R-:W-:-:S04]  /*1a0a0*/  LEA R4, P3, R20, R15, 0x1 ;  /* 0x0000000f14047211 */ /* 0x004fc800078608ff */
[----:B------:R-:W-:-:S05]  /*1a0b0*/  LEA.HI.X.SX32 R5, R20, R14, 0x1, P3 ;  /* 0x0000000e14057211 */ /* 0x000fca00018f0eff */
[----:B------:R3:W-:Y:S04]  /*1a0c0*/  STL.64 [R1+0x13b0], R4 ;  /* 0x0013b00401007387 */ /* 0x0007e80000100a00 */
[----:B------:R0:W-:Y:S01]  /*1a0d0*/  STL.64 [R1+0x13a8], R26 ;  /* 0x0013a81a01007387 */ /* 0x0001e20000100a00 */
[----:B---3--:R-:W-:-:S04]  /*1a0e0*/  LEA R4, P2, R7, R15, 0x1 ;  /* 0x0000000f07047211 */ /* 0x008fc800078408ff */
[----:B------:R-:W-:Y:S01]  /*1a0f0*/  LEA.HI.X.SX32 R5, R7, R14, 0x1, P2 ;  /* 0x0000000e07057211 */ /* 0x000fe200010f0eff */
[----:B0-----:R-:W2:Y:S04]  /*1a100*/  LDL.LU.64 R26, [R1+0x18f8] ;  /* 0x0018f800011a7983 */ /* 0x001ea80000300a00 */
[----:B------:R0:W-:Y:S01]  /*1a110*/  STL.64 [R1+0x13a0], R4 ;  /* 0x0013a00401007387 */ /* 0x0001e20000100a00 */
[----:B----4-:R-:W-:-:S03]  /*1a120*/  LEA R22, P3, R16, R15, 0x1 ;  /* 0x0000000f10167211 */ /* 0x010fc600078608ff */
[----:B0-----:R-:W3:Y:S01]  /*1a130*/  LDL.LU.64 R4, [R1+0x18f0] ;  /* 0x0018f00001047983 */ /* 0x001ee20000300a00 */
[----:B------:R-:W-:-:S03]  /*1a140*/  LEA.HI.X.SX32 R23, R16, R14, 0x1, P3 ;  /* 0x0000000e10177211 */ /* 0x000fc600018f0eff */
[----:B------:R-:W-:Y:S04]  /*1a150*/  STL [R1+0x18d8], R6 ;  /* 0x0018d80601007387 */ /* 0x000fe80000100800 */
[----:B------:R0:W-:Y:S04]  /*1a160*/  STL.64 [R1+0x1398], R22 ;  /* 0x0013981601007387 */ /* 0x0001e80000100a00 */
[----:B0-----:R-:W4:Y:S01]  /*1a170*/  LDL.LU.64 R22, [R1+0x18e8] ;  /* 0x0018e80001167983 */ /* 0x001f220000300a00 */
[----:B-----5:R-:W-:Y:S02]  /*1a180*/  MOV R16, R18 ;  /* 0x0000001200107202 */ /* 0x020fe40000000f00 */
[----:B------:R-:W-:Y:S01]  /*1a190*/  LEA R18, P1, R17, R15, 0x1 ;  /* 0x0000000f11127211 */ /* 0x000fe200078208ff */
[----:B------:R-:W-:-:S03]  /*1a1a0*/  IMAD.MOV.U32 R11, RZ, RZ, R19 ;  /* 0x000000ffff0b7224 */ /* 0x000fc600078e0013 */
[----:B------:R-:W-:Y:S01]  /*1a1b0*/  LEA.HI.X.SX32 R19, R17, R14, 0x1, P1 ;  /* 0x0000000e11137211 */ /* 0x000fe200008f0eff */
[----:B------:R-:W-:Y:S04]  /*1a1c0*/  STL.64 [R1+0x18d0], R28 ;  /* 0x0018d01c01007387 */ /* 0x000fe80000100a00 */
[----:B------:R-:W-:Y:S04]  /*1a1d0*/  STL.64 [R1+0x18c8], R24 ;  /* 0x0018c81801007387 */ /* 0x000fe80000100a00 */
[----:B------:R0:W-:Y:S04]  /*1a1e0*/  STL.64 [R1+0x1390], R18 ;  /* 0x0013901201007387 */ /* 0x0001e80000100a00 */
[----:B0-----:R-:W5:Y:S01]  /*1a1f0*/  LDL.LU.64 R18, [R1+0x18e0] ;  /* 0x0018e00001127983 */ /* 0x001f620000300a00 */
[----:B------:R-:W-:-:S04]  /*1a200*/  LEA R2, R12, R24, 0x2 ;  /* 0x000000180c027211 */ /* 0x000fc800078e10ff */
[----:B------:R-:W-:-:S04]  /*1a210*/  LEA R8, R12, R2, 0x2 ;  /* 0x000000020c087211 */ /* 0x000fc800078e10ff */
[----:B------:R-:W-:-:S04]  /*1a220*/  LEA R20, R12, R8, 0x2 ;  /* 0x000000080c147211 */ /* 0x000fc800078e10ff */
[----:B------:R-:W-:Y:S02]  /*1a230*/  LEA R6, R12, R20, 0x2 ;  /* 0x000000140c067211 */ /* 0x000fe400078e10ff */
[----:B------:R-:W-:-:S04]  /*1a240*/  LEA R28, P2, R13, R15, 0x1 ;  /* 0x0000000f0d1c7211 */ /* 0x000fc800078408ff */
[----:B------:R-:W-:-:S05]  /*1a250*/  LEA.HI.X.SX32 R29, R13, R14, 0x1, P2 ;  /* 0x0000000e0d1d7211 */ /* 0x000fca00010f0eff */
[----:B------:R-:W-:Y:S01]  /*1a260*/  STL.64 [R1+0x1388], R28 ;  /* 0x0013881c01007387 */ /* 0x000fe20000100a00 */
[----:B--2---:R-:W-:-:S05]  /*1a270*/  LEA R8, R12, R27, 0x2 ;  /* 0x0000001b0c087211 */ /* 0x004fca00078e10ff */
[C---:B------:R-:W-:Y:S01]  /*1a280*/  IMAD R8, R12.reuse, 0x4, R8 ;  /* 0x000000040c087824 */ /* 0x040fe200078e0208 */
[----:B------:R-:W-:Y:S02]  /*1a290*/  LEA R7, R12, R26, 0x2 ;  /* 0x0000001a0c077211 */ /* 0x000fe400078e10ff */
[----:B---3--:R-:W-:-:S04]  /*1a2a0*/  LEA R24, P3, R5, R15, 0x1 ;  /* 0x0000000f05187211 */ /* 0x008fc800078608ff */
[----:B------:R-:W-:Y:S02]  /*1a2b0*/  LEA.HI.X.SX32 R25, R5, R14, 0x1, P3 ;  /* 0x0000000e05197211 */ /* 0x000fe400018f0eff */
[----:B------:R-:W-:Y:S02]  /*1a2c0*/  MOV R5, R8 ;  /* 0x0000000800057202 */ /* 0x000fe40000000f00 */
[----:B------:R-:W-:Y:S02]  /*1a2d0*/  LEA R8, R12, R6, 0x2 ;  /* 0x000000060c087211 */ /* 0x000fe400078e10ff */
[----:B------:R-:W-:Y:S01]  /*1a2e0*/  MOV R17, R7 ;  /* 0x0000000700117202 */ /* 0x000fe20000000f00 */
[----:B------:R-:W-:Y:S01]  /*1a2f0*/  STL.64 [R1+0x1380], R24 ;  /* 0x0013801801007387 */ /* 0x000fe20000100a00 */
[----:B-----5:R-:W-:-:S04]  /*1a300*/  LEA R6, P1, R19, R15, 0x1 ;  /* 0x0000000f13067211 */ /* 0x020fc800078208ff */
[----:B------:R-:W-:-:S05]  /*1a310*/  LEA.HI.X.SX32 R7, R19, R14, 0x1, P1 ;  /* 0x0000000e13077211 */ /* 0x000fca00008f0eff */
[----:B------:R0:W-:Y:S04]  /*1a320*/  STL.64 [R1+0x1378], R6 ;  /* 0x0013780601007387 */ /* 0x0001e80000100a00 */
[----:B0-----:R-:W2:Y:S01]  /*1a330*/  LDL.LU R6, [R1+0x18d8] ;  /* 0x0018d80001067983 */ /* 0x001ea20000300800 */
[----:B------:R-:W-:-:S04]  /*1a340*/  LEA R28, P2, R18, R15, 0x1 ;  /* 0x0000000f121c7211 */ /* 0x000fc800078408ff */
[----:B------:R-:W-:Y:S02]  /*1a350*/  LEA.HI.X.SX32 R29, R18, R14, 0x1, P2 ;  /* 0x0000000e121d7211 */ /* 0x000fe400010f0eff */
[----:B----4-:R-:W-:-:S03]  /*1a360*/  LEA R24, P3, R22, R15, 0x1 ;  /* 0x0000000f16187211 */ /* 0x010fc600078608ff */
[----:B------:R0:W-:Y:S01]  /*1a370*/  STL.64 [R1+0x1370], R28 ;  /* 0x0013701c01007387 */ /* 0x0001e20000100a00 */
[----:B------:R-:W-:Y:S02]  /*1a380*/  LEA.HI.X.SX32 R25, R22, R14, 0x1, P3 ;  /* 0x0000000e16197211 */ /* 0x000fe400018f0eff */
[----:B0-----:R-:W-:-:S04]  /*1a390*/  LEA R28, P1, R9, R15, 0x1 ;  /* 0x0000000f091c7211 */ /* 0x001fc800078208ff */
[----:B------:R-:W-:Y:S01]  /*1a3a0*/  LEA.HI.X.SX32 R29, R9, R14, 0x1, P1 ;  /* 0x0000000e091d7211 */ /* 0x000fe200008f0eff */
[----:B------:R-:W-:Y:S04]  /*1a3b0*/  STL.64 [R1+0x1368], R24 ;  /* 0x0013681801007387 */ /* 0x000fe80000100a00 */
[----:B------:R0:W-:Y:S04]  /*1a3c0*/  STL.64 [R1+0x1360], R28 ;  /* 0x0013601c01007387 */ /* 0x0001e80000100a00 */
[----:B0-----:R-:W3:Y:S01]  /*1a3d0*/  LDL.LU.64 R28, [R1+0x18d0] ;  /* 0x0018d000011c7983 */ /* 0x001ee20000300a00 */
[----:B--2---:R-:W-:-:S04]  /*1a3e0*/  LEA R24, P2, R6, R15, 0x1 ;  /* 0x0000000f06187211 */ /* 0x004fc800078408ff */
[----:B------:R-:W-:-:S05]  /*1a3f0*/  LEA.HI.X.SX32 R25, R6, R14, 0x1, P2 ;  /* 0x0000000e06197211 */ /* 0x000fca00010f0eff */
[----:B------:R0:W-:Y:S04]  /*1a400*/  STL.64 [R1+0x1358], R24 ;  /* 0x0013581801007387 */ /* 0x0001e80000100a00 */
[----:B0-----:R-:W2:Y:S01]  /*1a410*/  LDL.LU.64 R24, [R1+0x18c8] ;  /* 0x0018c80001187983 */ /* 0x001ea20000300a00 */
[----:B------:R-:W-:Y:S02]  /*1a420*/  MOV R9, R17 ;  /* 0x0000001100097202 */ /* 0x000fe40000000f00 */
[----:B------:R-:W-:Y:S02]  /*1a430*/  MOV R7, R26 ;  /* 0x0000001a00077202 */ /* 0x000fe40000000f00 */
[----:B------:R-:W-:Y:S01]  /*1a440*/  LEA R26, P3, R21, R15, 0x1 ;  /* 0x0000000f151a7211 */ /* 0x000fe200078608ff */
[----:B------:R-:W-:Y:S01]  /*1a450*/  IMAD.MOV.U32 R18, RZ, RZ, R27 ;  /* 0x000000ffff127224 */ /* 0x000fe200078e001b */
[----:B------:R-:W-:-:S02]  /*1a460*/  MOV R19, R11 ;  /* 0x0000000b00137202 */ /* 0x000fc40000000f00 */
[----:B------:R-:W-:Y:S01]  /*1a470*/  LEA.HI.X.SX32 R27, R21, R14, 0x1, P3 ;  /* 0x0000000e151b7211 */ /* 0x000fe200018f0eff */
[----:B---3--:R-:W-:-:S05]  /*1a480*/  IMAD R17, R12, 0x4, R29 ;  /* 0x000000040c117824 */ /* 0x008fca00078e021d */
[----:B------:R-:W-:-:S04]  /*1a490*/  LEA R17, R12, R17, 0x2 ;  /* 0x000000110c117211 */ /* 0x000fc800078e10ff */
[C---:B------:R-:W-:Y:S01]  /*1a4a0*/  LEA R17, R12.reuse, R17, 0x2 ;  /* 0x000000110c117211 */ /* 0x040fe200078e10ff */
[----:B------:R0:W-:Y:S03]  /*1a4b0*/  STL.64 [R1+0x1350], R26 ;  /* 0x0013501a01007387 */ /* 0x0001e60000100a00 */
[C---:B------:R-:W-:Y:S02]  /*1a4c0*/  LEA R17, R12.reuse, R17, 0x2 ;  /* 0x000000110c117211 */ /* 0x040fe400078e10ff */
[----:B------:R-:W-:Y:S02]  /*1a4d0*/  LEA R8, R12, R8, 0x2 ;  /* 0x000000080c087211 */ /* 0x000fe400078e10ff */
[----:B------:R-:W-:Y:S01]  /*1a4e0*/  MOV R21, R17 ;  /* 0x0000001100157202 */ /* 0x000fe20000000f00 */
[----:B0-----:R-:W3:Y:S01]  /*1a4f0*/  LDL.LU.64 R26, [R1+0x18c0] ;  /* 0x0018c000011a7983 */ /* 0x001ee20000300a00 */
[----:B--2---:R-:W-:-:S02]  /*1a500*/  MOV R11, R24 ;  /* 0x00000018000b7202 */ /* 0x004fc40000000f00 */
[C---:B------:R-:W-:Y:S01]  /*1a510*/  LEA R24, P1, R4.reuse, R15, 0x1 ;  /* 0x0000000f04187211 */ /* 0x040fe200078208ff */
[----:B------:R0:W-:Y:S04]  /*1a520*/  STL [R1+0x18b8], R25 ;  /* 0x0018b81901007387 */ /* 0x0001e80000100800 */
[----:B------:R-:W-:Y:S01]  /*1a530*/  STL.64 [R1+0x18b0], R8 ;  /* 0x0018b00801007387 */ /* 0x000fe20000100a00 */
[----:B0-----:R-:W-:-:S03]  /*1a540*/  LEA.HI.X.SX32 R25, R4, R14, 0x1, P1 ;  /* 0x0000000e04197211 */ /* 0x001fc600008f0eff */
[----:B------:R-:W-:Y:S04]  /*1a550*/  STL.64 [R1+0x18a8], R20 ;  /* 0x0018a81401007387 */ /* 0x000fe80000100a00 */
[----:B------:R0:W-:Y:S04]  /*1a560*/  STL.64 [R1+0x1348], R24 ;  /* 0x0013481801007387 */ /* 0x0001e80000100a00 */
[----:B0-----:R-:W2:Y:S01]  /*1a570*/  LDL.LU R25, [R1+0x18b8] ;  /* 0x0018b80001197983 */ /* 0x001ea20000300800 */
[----:B------:R-:W-:-:S04]  /*1a580*/  LEA R13, R12, R8, 0x2 ;  /* 0x000000080c0d7211 */ /* 0x000fc800078e10ff */
[C---:B------:R-:W-:Y:S02]  /*1a590*/  LEA R13, R12.reuse, R13, 0x2 ;  /* 0x0000000d0c0d7211 */ /* 0x040fe400078e10ff */
[----:B------:R-:W-:Y:S02]  /*1a5a0*/  MOV R6, R28 ;  /* 0x0000001c00067202 */ /* 0x000fe40000000f00 */
[-C--:B------:R-:W-:Y:S01]  /*1a5b0*/  LEA R28, P2, R3, R15.reuse, 0x1 ;  /* 0x0000000f031c7211 */ /* 0x080fe200078408ff */
[----:B------:R-:W-:Y:S01]  /*1a5c0*/  IMAD R22, R12, 0x4, R13 ;  /* 0x000000040c167824 */ /* 0x000fe200078e020d */
[----:B------:R-:W-:Y:S02]  /*1a5d0*/  LEA R20, P3, R10, R15, 0x1 ;  /* 0x0000000f0a147211 */ /* 0x000fe400078608ff */
[----:B------:R-:W-:Y:S02]  /*1a5e0*/  MOV R17, R29 ;  /* 0x0000001d00117202 */ /* 0x000fe40000000f00 */
[----:B------:R-:W-:-:S02]  /*1a5f0*/  LEA R8, R12, R22, 0x2 ;  /* 0x000000160c087211 */ /* 0x000fc400078e10ff */
[-C--:B------:R-:W-:Y:S02]  /*1a600*/  LEA.HI.X.SX32 R29, R3, R14.reuse, 0x1, P2 ;  /* 0x0000000e031d7211 */ /* 0x080fe400010f0eff */
[----:B------:R-:W-:Y:S01]  /*1a610*/  LEA.HI.X.SX32 R21, R10, R14, 0x1, P3 ;  /* 0x0000000e0a157211 */ /* 0x000fe200018f0eff */
[----:B------:R-:W-:Y:S01]  /*1a620*/  IMAD.MOV.U32 R13, RZ, RZ, R23 ;  /* 0x000000ffff0d7224 */ /* 0x000fe200078e0017 */
[----:B------:R-:W-:Y:S01]  /*1a630*/  LEA R23, R12, R8, 0x2 ;  /* 0x000000080c177211 */ /* 0x000fe200078e10ff */
[----:B------:R-:W-:Y:S01]  /*1a640*/  STL.64 [R1+0x1340], R28 ;  /* 0x0013401c01007387 */ /* 0x000fe20000100a00 */
[----:B---3--:R-:W-:-:S03]  /*1a650*/  LEA R8, P1, R26, R15, 0x1 ;  /* 0x0000000f1a087211 */ /* 0x008fc600078208ff */
[----:B------:R-:W-:Y:S01]  /*1a660*/  STL.64 [R1+0x1338], R20 ;  /* 0x0013381401007387 */ /* 0x000fe20000100a00 */
[----:B------:R-:W-:-:S03]  /*1a670*/  LEA.HI.X.SX32 R9, R26, R14, 0x1, P1 ;  /* 0x0000000e1a097211 */ /* 0x000fc600008f0eff */
[----:B------:R-:W-:Y:S04]  /*1a680*/  STL [R1+0x1850], R23 ;  /* 0x0018501701007387 */ /* 0x000fe80000100800 */
[----:B------:R0:W-:Y:S04]  /*1a690*/  STL.64 [R1+0x1330], R8 ;  /* 0x0013300801007387 */ /* 0x0001e80000100a00 */
[----:B0-----:R-:W3:Y:S01]  /*1a6a0*/  LDL.LU.64 R8, [R1+0x18b0] ;  /* 0x0018b00001087983 */ /* 0x001ee20000300a00 */
[----:B--2---:R-:W-:-:S04]  /*1a6b0*/  LEA R20, P2, R25, R15, 0x1 ;  /* 0x0000000f19147211 */ /* 0x004fc800078408ff */
[----:B------:R-:W-:-:S05]  /*1a6c0*/  LEA.HI.X.SX32 R21, R25, R14, 0x1, P2 ;  /* 0x0000000e19157211 */ /* 0x000fca00010f0eff */
[----:B------:R0:W-:Y:S04]  /*1a6d0*/  STL.64 [R1+0x1328], R20 ;  /* 0x0013281401007387 */ /* 0x0001e80000100a00 */
[----:B0-----:R-:W2:Y:S01]  /*1a6e0*/  LDL.LU.64 R20, [R1+0x18a8] ;  /* 0x0018a80001147983 */ /* 0x001ea20000300a00 */
[----:B------:R-:W-:Y:S02]  /*1a6f0*/  LEA R28, P3, R0, R15, 0x1 ;  /* 0x0000000f001c7211 */ /* 0x000fe400078608ff */
[----:B------:R-:W-:Y:S02]  /*1a700*/  LEA R24, R12, R23, 0x2 ;  /* 0x000000170c187211 */ /* 0x000fe400078e10ff */
[----:B------:R-:W-:Y:S02]  /*1a710*/  LEA.HI.X.SX32 R29, R0, R14, 0x1, P3 ;  /* 0x0000000e001d7211 */ /* 0x000fe400018f0eff */
[----:B--2---:R-:W-:-:S05]  /*1a720*/  MOV R23, R21 ;  /* 0x0000001500177202 */ /* 0x004fca0000000f00 */
[----:B------:R-:W-:Y:S04]  /*1a730*/  STL.64 [R1+0x1898], R22 ;  /* 0x0018981601007387 */ /* 0x000fe80000100a00 */
[----:B------:R0:W-:Y:S04]  /*1a740*/  STL.64 [R1+0x1320], R28 ;  /* 0x0013201c01007387 */ /* 0x0001e80000100a00 */
[----:B0-----:R-:W2:Y:S01]  /*1a750*/  LDL.LU.64 R28, [R1+0x18a0] ;  /* 0x0018a000011c7983 */ /* 0x001ea20000300a00 */
[CC--:B------:R-:W-:Y:S02]  /*1a760*/  LEA R4, R12.reuse, R27.reuse, 0x2 ;  /* 0x0000001b0c047211 */ /* 0x0c0fe400078e10ff */
[----:B------:R-:W-:-:S03]  /*1a770*/  LEA R21, R12, R27, 0x2 ;  /* 0x0000001b0c157211 */ /* 0x000fc600078e10ff */
[C---:B------:R-:W-:Y:S02]  /*1a780*/  IMAD R4, R12.reuse, 0x4, R4 ;  /* 0x000000040c047824 */ /* 0x040fe400078e0204 */
[----:B------:R-:W-:Y:S01]  /*1a790*/  IMAD.MOV.U32 R10, RZ, RZ, R21 ;  /* 0x000000ffff0a7224 */ /* 0x000fe200078e0015 */
[----:B------:R-:W-:Y:S02]  /*1a7a0*/  MOV R21, R19 ;  /* 0x0000001300157202 */ /* 0x000fe40000000f00 */
[C---:B------:R-:W-:Y:S02]  /*1a7b0*/  LEA R4, R12.reuse, R4, 0x2 ;  /* 0x000000040c047211 */ /* 0x040fe400078e10ff */
[----:B------:R-:W-:-:S03]  /*1a7c0*/  LEA R25, R12, R24, 0x2 ;  /* 0x000000180c197211 */ /* 0x000fc600078e10ff */
[----:B------:R-:W-:Y:S04]  /*1a7d0*/  STL.64 [R1+0x1890], R4 ;  /* 0x0018900401007387 */ /* 0x000fe80000100a00 */
[----:B------:R-:W-:Y:S04]  /*1a7e0*/  STL [R1+0x1880], R11 ;  /* 0x0018800b01007387 */ /* 0x000fe80000100800 */
[----:B------:R-:W-:Y:S04]  /*1a7f0*/  STL.64 [R1+0x1888], R20 ;  /* 0x0018881401007387 */ /* 0x000fe80000100a00 */
[----:B------:R-:W4:Y:S04]  /*1a800*/  LDL.LU R3, [R1+0xc] ;  /* 0x00000c0001037983 */ /* 0x000f280000300800 */
[----:B------:R-:W-:Y:S01]  /*1a810*/  STL.64 [R1+0x1848], R24 ;  /* 0x0018481801007387 */ /* 0x000fe20000100a00 */
[----:B--2---:R-:W-:-:S04]  /*1a820*/  LEA R22, P1, R29, R15, 0x1 ;  /* 0x0000000f1d167211 */ /* 0x004fc800078208ff */
[----:B------:R-:W-:-:S05]  /*1a830*/  LEA.HI.X.SX32 R23, R29, R14, 0x1, P1 ;  /* 0x0000000e1d177211 */ /* 0x000fca00008f0eff */
[----:B------:R0:W-:Y:S04]  /*1a840*/  STL.64 [R1+0x1318], R22 ;  /* 0x0013181601007387 */ /* 0x0001e80000100a00 */
[----:B0-----:R-:W2:Y:S01]  /*1a850*/  LDL.LU.64 R22, [R1+0x1898] ;  /* 0x0018980001167983 */ /* 0x001ea20000300a00 */
[CC--:B------:R-:W-:Y:S02]  /*1a860*/  LEA R4, P2, R28.reuse, R15.reuse, 0x1 ;  /* 0x0000000f1c047211 */ /* 0x0c0fe400078408ff */
[C---:B------:R-:W-:Y:S02]  /*1a870*/  LEA R20, P3, R27.reuse, R15, 0x1 ;  /* 0x0000000f1b147211 */ /* 0x040fe400078608ff */
[-C--:B------:R-:W-:Y:S02]  /*1a880*/  LEA.HI.X.SX32 R5, R28, R14.reuse, 0x1, P2 ;  /* 0x0000000e1c057211 */ /* 0x080fe400010f0eff */
[----:B------:R-:W-:-:S02]  /*1a890*/  LEA.HI.X.SX32 R21, R27, R14, 0x1, P3 ;  /* 0x0000000e1b157211 */ /* 0x000fc400018f0eff */
[----:B---3--:R-:W-:Y:S01]  /*1a8a0*/  MOV R26, R9 ;  /* 0x00000009001a7202 */ /* 0x008fe20000000f00 */
[----:B------:R-:W-:Y:S01]  /*1a8b0*/  IMAD.MOV.U32 R9, RZ, RZ, R18 ;  /* 0x000000ffff097224 */ /* 0x000fe200078e0012 */
[----:B------:R0:W-:Y:S01]  /*1a8c0*/  STL.64 [R1+0x1310], R4 ;  /* 0x0013100401007387 */ /* 0x0001e20000100a00 */
[C---:B------:R-:W-:Y:S02]  /*1a8d0*/  LEA R18, R12.reuse, R27, 0x2 ;  /* 0x0000001b0c127211 */ /* 0x040fe400078e10ff */
[----:B------:R-:W-:Y:S01]  /*1a8e0*/  IMAD.MOV.U32 R29, RZ, RZ, R26 ;  /* 0x000000ffff1d7224 */ /* 0x000fe200078e001a */
[----:B------:R-:W-:Y:S01]  /*1a8f0*/  MOV R0, R17 ;  /* 0x0000001100007202 */ /* 0x000fe20000000f00 */
[----:B0-----:R-:W3:Y:S04]  /*1a900*/  LDL.LU.64 R4, [R1+0x1890] ;  /* 0x0018900001047983 */ /* 0x001ee80000300a00 */
[----:B------:R-:W5:Y:S04]  /*1a910*/  LDL.LU R27, [R1+0x14] ;  /* 0x00001400011b7983 */ /* 0x000f680000300800 */
[----:B------:R0:W-:Y:S01]  /*1a920*/  STL.64 [R1+0x1308], R20 ;  /* 0x0013081401007387 */ /* 0x0001e20000100a00 */
[----:B------:R-:W-:-:S02]  /*1a930*/  LEA R17, R12, R2, 0x2 ;  /* 0x000000020c117211 */ /* 0x000fc400078e10ff */
[----:B------:R-:W-:Y:S01]  /*1a940*/  MOV R19, R2 ;  /* 0x0000000200137202 */ /* 0x000fe20000000f00 */
[----:B------:R-:W-:Y:S01]  /*1a950*/  STL [R1+0x1870], R29 ;  /* 0x0018701d01007387 */ /* 0x000fe20000100800 */
[----:B------:R-:W-:Y:S02]  /*1a960*/  LEA R2, R12, R25, 0x2 ;  /* 0x000000190c027211 */ /* 0x000fe400078e10ff */
[----:B0-----:R-:W-:Y:S02]  /*1a970*/  LEA R20, P1, R10, R15, 0x1 ;  /* 0x0000000f0a147211 */ /* 0x001fe400078208ff */
[----:B------:R-:W-:-:S04]  /*1a980*/  MOV R21, R10 ;  /* 0x0000000a00157202 */ /* 0x000fc80000000f00 */
[----:B------:R-:W-:Y:S01]  /*1a990*/  LEA.HI.X.SX32 R21, R21, R14, 0x1, P1 ;  /* 0x0000000e15157211 */ /* 0x000fe200008f0eff */
[----:B--2---:R-:W-:Y:S04]  /*1a9a0*/  STL.64 [R1+0x1878], R22 ;  /* 0x0018781601007387 */ /* 0x004fe80000100a00 */
[----:B------:R-:W2:Y:S04]  /*1a9b0*/  LDL.LU R24, [R1+0x2c] ;  /* 0x00002c0001187983 */ /* 0x000ea80000300800 */
[----:B------:R-:W2:Y:S04]  /*1a9c0*/  LDL.LU R25, [R1+0x28] ;  /* 0x0000280001197983 */ /* 0x000ea80000300800 */
[----:B------:R0:W-:Y:S04]  /*1a9d0*/  STL.64 [R1+0x1300], R20 ;  /* 0x0013001401007387 */ /* 0x0001e80000100a00 */
[----:B0-----:R-:W2:Y:S01]  /*1a9e0*/  LDL.LU.64 R20, [R1+0x1888] ;  /* 0x0018880001147983 */ /* 0x001ea20000300a00 */
[----:B------:R-:W-:-:S04]  /*1a9f0*/  LEA R18, R12, R18, 0x2 ;  /* 0x000000120c127211 */ /* 0x000fc800078e10ff */
[----:B------:R-:W-:Y:S02]  /*1aa00*/  MOV R22, R18 ;  /* 0x0000001200167202 */ /* 0x000fe40000000f00 */
[----:B------:R-:W-:Y:S02]  /*1aa10*/  MOV R18, R16 ;  /* 0x0000001000127202 */ /* 0x000fe40000000f00 */
[-C--:B------:R-:W-:Y:S02]  /*1aa20*/  LEA R10, P2, R22, R15.reuse, 0x1 ;  /* 0x0000000f160a7211 */ /* 0x080fe400078408ff */
[----:B------:R-:W-:Y:S02]  /*1aa30*/  LEA R16, R12, R2, 0x2 ;  /* 0x000000020c107211 */ /* 0x000fe400078e10ff */
[----:B---3--:R-:W-:Y:S02]  /*1aa40*/  LEA R28, P3, R4, R15, 0x1 ;  /* 0x0000000f041c7211 */ /* 0x008fe400078608ff */
[-C--:B------:R-:W-:Y:S01]  /*1aa50*/  LEA.HI.X.SX32 R11, R22, R14.reuse, 0x1, P2 ;  /* 0x0000000e160b7211 */ /* 0x080fe200010f0eff */
[----:B------:R-:W-:Y:S01]  /*1aa60*/  IMAD R26, R12, 0x4, R16 ;  /* 0x000000040c1a7824 */ /* 0x000fe200078e0210 */
[----:B------:R-:W-:-:S03]  /*1aa70*/  LEA.HI.X.SX32 R29, R4, R14, 0x1, P3 ;  /* 0x0000000e041d7211 */ /* 0x000fc600018f0eff */
[----:B------:R0:W-:Y:S01]  /*1aa80*/  STL.64 [R1+0x12f8], R10 ;  /* 0x0012f80a01007387 */ /* 0x0001e20000100a00 */
[----:B------:R-:W-:Y:S02]  /*1aa90*/  LEA R22, P2, R0, R15, 0x1 ;  /* 0x0000000f00167211 */ /* 0x000fe400078408ff */
[----:B0-----:R-:W-:Y:S01]  /*1aaa0*/  MOV R10, R6 ;  /* 0x00000006000a7202 */ /* 0x001fe20000000f00 */
[----:B------:R-:W3:Y:S01]  /*1aab0*/  LDL.LU R11, [R1+0x1880] ;  /* 0x00188000010b7983 */ /* 0x000ee20000300800 */
[----:B------:R-:W-:Y:S02]  /*1aac0*/  MOV R6, R13 ;  /* 0x0000000d00067202 */ /* 0x000fe40000000f00 */
[----:B------:R-:W-:Y:S02]  /*1aad0*/  MOV R13, R17 ;  /* 0x00000011000d7202 */ /* 0x000fe40000000f00 */
[----:B------:R-:W-:-:S05]  /*1aae0*/  LEA R17, R12, R26, 0x2 ;  /* 0x0000001a0c117211 */ /* 0x000fca00078e10ff */
[----:B------:R-:W-:Y:S01]  /*1aaf0*/  IMAD R4, R12, 0x4, R17 ;  /* 0x000000040c047824 */ /* 0x000fe200078e0211 */
[----:B--2---:R-:W-:Y:S04]  /*1ab00*/  STL.64 [R1+0x1868], R20 ;  /* 0x0018681401007387 */ /* 0x004fe80000100a00 */
[----:B------:R5:W-:Y:S04]  /*1ab10*/  STL.64 [R1+0x12f0], R28 ;  /* 0x0012f01c01007387 */ /* 0x000be80000100a00 */
[----:B------:R0:W-:Y:S01]  /*1ab20*/  STL.64 [R1+0x1840], R16 ;  /* 0x0018401001007387 */ /* 0x0001e20000100a00 */
[----:B-----5:R-:W-:-:S03]  /*1ab30*/  LEA R28, P1, R27, R15, 0x1 ;  /* 0x0000000f1b1c7211 */ /* 0x020fc600078208ff */
[----:B------:R1:W-:Y:S01]  /*1ab40*/  STL [R1+0x12e0], R22 ;  /* 0x0012e01601007387 */ /* 0x0003e20000100800 */
[----:B----4-:R-:W-:Y:S02]  /*1ab50*/  LEA R20, P3, R3, R15, 0x1 ;  /* 0x0000000f03147211 */ /* 0x010fe400078608ff */
[----:B------:R-:W-:Y:S02]  /*1ab60*/  LEA.HI.X.SX32 R29, R27, R14, 0x1, P1 ;  /* 0x0000000e1b1d7211 */ /* 0x000fe400008f0eff */
[----:B0-----:R-:W-:Y:S02]  /*1ab70*/  MOV R16, R22 ;  /* 0x0000001600107202 */ /* 0x001fe40000000f00 */
[----:B------:R-:W-:Y:S02]  /*1ab80*/  MOV R17, R23 ;  /* 0x0000001700117202 */ /* 0x000fe40000000f00 */
[-C--:B------:R-:W-:Y:S01]  /*1ab90*/  LEA.HI.X.SX32 R17, R0, R14.reuse, 0x1, P2 ;  /* 0x0000000e00117211 */ /* 0x080fe200010f0eff */
[----:B-1----:R-:W2:Y:S01]  /*1aba0*/  LDL.LU.64 R22, [R1+0x1878] ;  /* 0x0018780001167983 */ /* 0x002ea20000300a00 */
[----:B------:R-:W-:-:S02]  /*1abb0*/  LEA.HI.X.SX32 R21, R3, R14, 0x1, P3 ;  /* 0x0000000e03157211 */ /* 0x000fc400018f0eff */
[----:B------:R-:W-:Y:S01]  /*1abc0*/  LEA R27, R12, R4, 0x2 ;  /* 0x000000040c1b7211 */ /* 0x000fe200078e10ff */
[----:B------:R0:W-:Y:S04]  /*1abd0*/  STL.64 [R1+0x12e8], R28 ;  /* 0x0012e81c01007387 */ /* 0x0001e80000100a00 */
[----:B0-----:R-:W4:Y:S04]  /*1abe0*/  LDL.LU R29, [R1+0x1870] ;  /* 0x00187000011d7983 */ /* 0x001f280000300800 */
[----:B------:R-:W-:Y:S04]  /*1abf0*/  STL.64 [R1+0x1860], R8 ;  /* 0x0018600801007387 */ /* 0x000fe80000100a00 */
[----:B------:R-:W-:Y:S04]  /*1ac00*/  STL [R1+0x12e4], R17 ;  /* 0x0012e41101007387 */ /* 0x000fe80000100800 */
[----:B------:R-:W5:Y:S04]  /*1ac10*/  LDL.LU R0, [R1+0x6c] ;  /* 0x00006c0001007983 */ /* 0x000f680000300800 */
[----:B------:R-:W-:Y:S04]  /*1ac20*/  STL.64 [R1+0x12d8], R20 ;  /* 0x0012d81401007387 */ /* 0x000fe80000100a00 */
[----:B------:R0:W-:Y:S04]  /*1ac30*/  STL.64 [R1+0x1858], R26 ;  /* 0x0018581a01007387 */ /* 0x0001e80000100a00 */
[----:B0-----:R-:W3:Y:S01]  /*1ac40*/  LDL.LU R26, [R1+0x3c] ;  /* 0x00003c00011a7983 */ /* 0x001ee20000300800 */
[----:B------:R-:W-:-:S02]  /*1ac50*/  LEA R20, P1, R24, R15, 0x1 ;  /* 0x0000000f18147211 */ /* 0x000fc400078208ff */
[C---:B------:R-:W-:Y:S02]  /*1ac60*/  LEA R16, P2, R25.reuse, R15, 0x1 ;  /* 0x0000000f19107211 */ /* 0x040fe400078408ff */
[-C--:B------:R-:W-:Y:S02]  /*1ac70*/  LEA.HI.X.SX32 R21, R24, R14.reuse, 0x1, P1 ;  /* 0x0000000e18157211 */ /* 0x080fe400008f0eff */
[----:B------:R-:W-:Y:S01]  /*1ac80*/  MOV R3, R5 ;  /* 0x0000000500037202 */ /* 0x000fe20000000f00 */
[----:B------:R-:W-:Y:S01]  /*1ac90*/  IMAD R5, R12, 0x4, R27 ;  /* 0x000000040c057824 */ /* 0x000fe200078e021b */
[----:B------:R-:W-:Y:S01]  /*1aca0*/  LEA.HI.X.SX32 R17, R25, R14, 0x1, P2 ;  /* 0x0000000e19117211 */ /* 0x000fe200010f0eff */
[----:B------:R-:W4:Y:S04]  /*1acb0*/  LDL.LU R27, [R1+0x38] ;  /* 0x00003800011b7983 */ /* 0x000f280000300800 */
[----:B------:R0:W-:Y:S04]  /*1acc0*/  STL.64 [R1+0x12d0], R20 ;  /* 0x0012d01401007387 */ /* 0x0001e80000100a00 */
[----:B0-----:R-:W5:Y:S04]  /*1acd0*/  LDL.LU.64 R20, [R1+0x1868] ;  /* 0x0018680001147983 */ /* 0x001f680000300a00 */
[----:B------:R-:W-:Y:S01]  /*1ace0*/  STL.64 [R1+0x12c8], R16 ;  /* 0x0012c81001007387 */ /* 0x000fe20000100a00 */
[----:B--2---:R-:W-:-:S04]  /*1acf0*/  LEA R8, P3, R23, R15, 0x1 ;  /* 0x0000000f17087211 */ /* 0x004fc800078608ff */
[----:B------:R-:W-:-:S05]  /*1ad00*/  LEA.HI.X.SX32 R9, R23, R14, 0x1, P3 ;  /* 0x0000000e17097211 */ /* 0x000fca00018f0eff */
[----:B------:R3:W-:Y:S02]  /*1ad10*/  STL.64 [R1+0x12c0], R8 ;  /* 0x0012c00801007387 */ /* 0x0007e40000100a00 */
[----:B---3--:R-:W-:-:S04]  /*1ad20*/  LEA R8, P1, R26, R15, 0x1 ;  /* 0x0000000f1a087211 */ /* 0x008fc800078208ff */
[----:B------:R-:W-:-:S05]  /*1ad30*/  LEA.HI.X.SX32 R9, R26, R14, 0x1, P1 ;  /* 0x0000000e1a097211 */ /* 0x000fca00008f0eff */
[----:B------:R0:W-:Y:S04]  /*1ad40*/  STL.64 [R1+0x12b8], R8 ;  /* 0x0012b80801007387 */ /* 0x0001e80000100a00 */
[----:B0-----:R-:W2:Y:S01]  /*1ad50*/  LDL.LU.64 R8, [R1+0x1860] ;  /* 0x0018600001087983 */ /* 0x001ea20000300a00 */
[----:B----4-:R-:W-:Y:S02]  /*1ad60*/  LEA R24, P2, R27, R15, 0x1 ;  /* 0x0000000f1b187211 */ /* 0x010fe400078408ff */
[----:B------:R-:W-:Y:S02]  /*1ad70*/  MOV R23, R10 ;  /* 0x0000000a00177202 */ /* 0x000fe40000000f00 */
[----:B------:R-:W-:Y:S02]  /*1ad80*/  MOV R10, R19 ;  /* 0x00000013000a7202 */ /* 0x000fe40000000f00 */
[----:B------:R-:W-:-:S02]  /*1ad90*/  LEA R19, R12, R5, 0x2 ;  /* 0x000000050c137211 */ /* 0x000fc400078e10ff */
[----:B-----5:R-:W-:Y:S02]  /*1ada0*/  LEA R16, P3, R21, R15, 0x1 ;  /* 0x0000000f15107211 */ /* 0x020fe400078608ff */
[-C--:B------:R-:W-:Y:S02]  /*1adb0*/  LEA.HI.X.SX32 R25, R27, R14.reuse, 0x1, P2 ;  /* 0x0000000e1b197211 */ /* 0x080fe400010f0eff */
[C---:B------:R-:W-:Y:S02]  /*1adc0*/  LEA R28, R12.reuse, R19, 0x2 ;  /* 0x000000130c1c7211 */ /* 0x040fe400078e10ff */
[-C--:B------:R-:W-:Y:S01]  /*1add0*/  LEA.HI.X.SX32 R17, R21, R14.reuse, 0x1, P3 ;  /* 0x0000000e15117211 */ /* 0x080fe200018f0eff */
[----:B------:R0:W-:Y:S01]  /*1ade0*/  STL.64 [R1+0x12b0], R24 ;  /* 0x0012b01801007387 */ /* 0x0001e20000100a00 */
[----:B------:R-:W-:Y:S02]  /*1adf0*/  LEA R26, P1, R7, R15, 0x1 ;  /* 0x0000000f071a7211 */ /* 0x000fe400078208ff */
[----:B------:R-:W-:Y:S01]  /*1ae00*/  MOV R27, R7 ;  /* 0x00000007001b7202 */ /* 0x000fe20000000f00 */
[----:B------:R-:W-:Y:S01]  /*1ae10*/  IMAD R21, R12, 0x4, R28 ;  /* 0x000000040c157824 */ /* 0x000fe200078e021c */
[----:B------:R-:W-:Y:S02]  /*1ae20*/  STL.64 [R1+0x12a8], R16 ;  /* 0x0012a81001007387 */ /* 0x000fe40000100a00 */
[----:B------:R-:W-:-:S02]  /*1ae30*/  LEA.HI.X.SX32 R27, R27, R14, 0x1, P1 ;  /* 0x0000000e1b1b7211 */ /* 0x000fc400008f0eff */
[----:B0-----:R-:W-:-:S03]  /*1ae40*/  LEA R24, P2, R29, R15, 0x1 ;  /* 0x0000000f1d187211 */ /* 0x001fc600078408ff */
[----:B------:R0:W-:Y:S01]  /*1ae50*/  STL.64 [R1+0x12a0], R26 ;  /* 0x0012a01a01007387 */ /* 0x0001e20000100a00 */
[----:B------:R-:W-:Y:S02]  /*1ae60*/  LEA.HI.X.SX32 R25, R29, R14, 0x1, P2 ;  /* 0x0000000e1d197211 */ /* 0x000fe400010f0eff */
[----:B------:R-:W-:-:S03]  /*1ae70*/  LEA R7, R12, R21, 0x2 ;  /* 0x000000150c077211 */ /* 0x000fc600078e10ff */
[----:B------:R1:W-:Y:S01]  /*1ae80*/  STL.64 [R1+0x1298], R24 ;  /* 0x0012981801007387 */ /* 0x0003e20000100a00 */
[----:B------:R-:W-:Y:S02]  /*1ae90*/  LEA R29, R12, R7, 0x2 ;  /* 0x000000070c1d7211 */ /* 0x000fe400078e10ff */
[----:B0-----:R-:W-:-:S04]  /*1aea0*/  LEA R26, P1, R0, R15, 0x1 ;  /* 0x0000000f001a7211 */ /* 0x001fc800078208ff */
[----:B------:R-:W-:Y:S02]  /*1aeb0*/  LEA.HI.X.SX32 R27, R0, R14, 0x1, P1 ;  /* 0x0000000e001b7211 */ /* 0x000fe400008f0eff */
[----:B-1----:R-:W-:-:S04]  /*1aec0*/  LEA R24, P2, R3, R15, 0x1 ;  /* 0x0000000f03187211 */ /* 0x002fc800078408ff */
[----:B------:R-:W-:Y:S02]  /*1aed0*/  LEA.HI.X.SX32 R25, R3, R14, 0x1, P2 ;  /* 0x0000000e03197211 */ /* 0x000fe400010f0eff */
[----:B--2---:R-:W-:-:S04]  /*1aee0*/  LEA R16, P3, R9, R15, 0x1 ;  /* 0x0000000f09107211 */ /* 0x004fc800078608ff */
[----:B------:R-:W-:-:S05]  /*1aef0*/  LEA.HI.X.SX32 R17, R9, R14, 0x1, P3 ;  /* 0x0000000e09117211 */ /* 0x000fca00018f0eff */
[----:B------:R0:W-:Y:S01]  /*1af00*/  STL.64 [R1+0x1290], R16 ;  /* 0x0012901001007387 */ /* 0x0001e20000100a00 */
[----:B------:R-:W-:-:S03]  /*1af10*/  LEA R9, R12, R29, 0x2 ;  /* 0x0000001d0c097211 */ /* 0x000fc600078e10ff */
[----:B------:R1:W-:Y:S04]  /*1af20*/  STL.64 [R1+0x1838], R28 ;  /* 0x0018381c01007387 */ /* 0x0003e80000100a00 */
[----:B------:R2:W-:Y:S01]  /*1af30*/  STL.64 [R1+0x1288], R26 ;  /* 0x0012881a01007387 */ /* 0x0005e20000100a00 */
[CC--:B0-----:R-:W-:Y:S02]  /*1af40*/  LEA R16, P3, R18.reuse, R15.reuse, 0x1 ;  /* 0x0000000f12107211 */ /* 0x0c1fe400078608ff */
[C---:B-1----:R-:W-:Y:S02]  /*1af50*/  LEA R28, P1, R23.reuse, R15, 0x1 ;  /* 0x0000000f171c7211 */ /* 0x042fe400078208ff */
[-C--:B------:R-:W-:Y:S01]  /*1af60*/  LEA.HI.X.SX32 R17, R18, R14.reuse, 0x1, P3 ;  /* 0x0000000e12117211 */ /* 0x080fe200018f0eff */
[----:B--2---:R-:W2:Y:S01]  /*1af70*/  LDL.LU.64 R26, [R1+0x1858] ;  /* 0x00185800011a7983 */ /* 0x004ea20000300a00 */
[----:B------:R-:W-:-:S03]  /*1af80*/  LEA.HI.X.SX32 R29, R23, R14, 0x1, P1 ;  /* 0x0000000e171d7211 */ /* 0x000fc600008f0eff */
[----:B------:R0:W-:Y:S01]  /*1af90*/  STL.64 [R1+0x1280], R24 ;  /* 0x0012801801007387 */ /* 0x0001e20000100a00 */
[----:B------:R-:W-:-:S03]  /*1afa0*/  IMAD R3, R12, 0x4, R9 ;  /* 0x000000040c037824 */ /* 0x000fc600078e0209 */
[----:B------:R1:W-:Y:S01]  /*1afb0*/  STL.64 [R1+0x1278], R16 ;  /* 0x0012781001007387 */ /* 0x0003e20000100a00 */
[----:B0-----:R-:W-:-:S03]  /*1afc0*/  LEA R24, P2, R6, R15, 0x1 ;  /* 0x0000000f06187211 */ /* 0x001fc600078408ff */
[----:B------:R0:W-:Y:S01]  /*1afd0*/  STL.64 [R1+0x1270], R28 ;  /* 0x0012701c01007387 */ /* 0x0001e20000100a00 */
[C---:B-1----:R-:W-:Y:S02]  /*1afe0*/  LEA R16, P3, R11.reuse, R15, 0x1 ;  /* 0x0000000f0b107211 */ /* 0x042fe400078608ff */
[-C--:B------:R-:W-:Y:S02]  /*1aff0*/  LEA.HI.X.SX32 R25, R6, R14.reuse, 0x1, P2 ;  /* 0x0000000e06197211 */ /* 0x080fe400010f0eff */
[----:B------:R-:W-:Y:S02]  /*1b000*/  LEA.HI.X.SX32 R17, R11, R14, 0x1, P3 ;  /* 0x0000000e0b117211 */ /* 0x000fe400018f0eff */
[----:B------:R-:W-:Y:S01]  /*1b010*/  LEA R18, R12, R3, 0x2 ;  /* 0x000000030c127211 */ /* 0x000fe200078e10ff */
[----:B------:R1:W-:Y:S01]  /*1b020*/  STL.64 [R1+0x1268], R24 ;  /* 0x0012681801007387 */ /* 0x0003e20000100a00 */
[----:B0-----:R-:W-:Y:S01]  /*1b030*/  LEA R28, P1, R10, R15, 0x1 ;  /* 0x0000000f0a1c7211 */ /* 0x001fe200078208ff */
[C---:B------:R-:W-:Y:S01]  /*1b040*/  IMAD R23, R12.reuse, 0x4, R20 ;  /* 0x000000040c177824 */ /* 0x040fe200078e0214 */
[----:B------:R-:W-:-:S02]  /*1b050*/  LEA R6, R12, R18, 0x2 ;  /* 0x000000120c067211 */ /* 0x000fc400078e10ff */
[----:B------:R-:W-:Y:S01]  /*1b060*/  LEA.HI.X.SX32 R29, R10, R14, 0x1, P1 ;  /* 0x0000000e0a1d7211 */ /* 0x000fe200008f0eff */
[----:B------:R0:W-:Y:S01]  /*1b070*/  STL.64 [R1+0x1260], R16 ;  /* 0x0012601001007387 */ /* 0x0001e20000100a00 */
[C---:B------:R-:W-:Y:S02]  /*1b080*/  LEA R10, R12.reuse, R20, 0x2 ;  /* 0x000000140c0a7211 */ /* 0x040fe400078e10ff */
[CC--:B-1----:R-:W-:Y:S02]  /*1b090*/  LEA R24, P2, R13.reuse, R15.reuse, 0x1 ;  /* 0x0000000f0d187211 */ /* 0x0c2fe400078408ff */
[----:B------:R-:W-:Y:S02]  /*1b0a0*/  LEA R10, R12, R10, 0x2 ;  /* 0x0000000a0c0a7211 */ /* 0x000fe400078e10ff */
[----:B------:R-:W-:Y:S02]  /*1b0b0*/  LEA.HI.X.SX32 R25, R13, R14, 0x1, P2 ;  /* 0x0000000e0d197211 */ /* 0x000fe400010f0eff */
[----:B0-----:R-:W-:Y:S01]  /*1b0c0*/  LEA R16, P3, R20, R15, 0x1 ;  /* 0x0000000f14107211 */ /* 0x001fe200078608ff */
[----:B------:R0:W-:Y:S01]  /*1b0d0*/  STL.64 [R1+0x1258], R28 ;  /* 0x0012581c01007387 */ /* 0x0001e20000100a00 */
[----:B------:R-:W-:-:S02]  /*1b0e0*/  LEA R11, R12, R6, 0x2 ;  /* 0x000000060c0b7211 */ /* 0x000fc400078e10ff */
[----:B------:R-:W-:Y:S01]  /*1b0f0*/  LEA.HI.X.SX32 R17, R20, R14, 0x1, P3 ;  /* 0x0000000e14117211 */ /* 0x000fe200018f0eff */
[----:B------:R1:W-:Y:S01]  /*1b100*/  STL.64 [R1+0x1250], R24 ;  /* 0x0012501801007387 */ /* 0x0003e20000100a00 */
[----:B------:R-:W-:-:S03]  /*1b110*/  LEA R20, R12, R11, 0x2 ;  /* 0x0000000b0c147211 */ /* 0x000fc600078e10ff */
[----:B------:R3:W-:Y:S01]  /*1b120*/  STL.64 [R1+0x1248], R16 ;  /* 0x0012481001007387 */ /* 0x0007e20000100a00 */
[CC--:B0-----:R-:W-:Y:S02]  /*1b130*/  LEA R28, P1, R23.reuse, R15.reuse, 0x1 ;  /* 0x0000000f171c7211 */ /* 0x0c1fe400078208ff */
[-C--:B-1----:R-:W-:Y:S02]  /*1b140*/  LEA R24, P2, R10, R15.reuse, 0x1 ;  /* 0x0000000f0a187211 */ /* 0x082fe400078408ff */
[-C--:B------:R-:W-:Y:S01]  /*1b150*/  LEA.HI.X.SX32 R29, R23, R14.reuse, 0x1, P1 ;  /* 0x0000000e171d7211 */ /* 0x080fe200008f0eff */
[----:B------:R-:W-:Y:S01]  /*1b160*/  IMAD R23, R12, 0x4, R8 ;  /* 0x000000040c177824 */ /* 0x000fe200078e0208 */
[----:B---3--:R-:W-:Y:S02]  /*1b170*/  LEA R16, P3, R8, R15, 0x1 ;  /* 0x0000000f08107211 */ /* 0x008fe400078608ff */
[----:B------:R-:W-:Y:S02]  /*1b180*/  LEA.HI.X.SX32 R25, R10, R14, 0x1, P2 ;  /* 0x0000000e0a197211 */ /* 0x000fe400010f0eff */
[C---:B------:R-:W-:Y:S01]  /*1b190*/  LEA R13, R12.reuse, R20, 0x2 ;  /* 0x000000140c0d7211 */ /* 0x040fe200078e10ff */
[----:B------:R-:W-:Y:S01]  /*1b1a0*/  STL.64 [R1+0x1240], R28 ;  /* 0x0012401c01007387 */ /* 0x000fe20000100a00 */
[----:B------:R-:W-:-:S02]  /*1b1b0*/  LEA R0, R12, R8, 0x2 ;  /* 0x000000080c007211 */ /* 0x000fc400078e10ff */
[----:B------:R-:W-:Y:S01]  /*1b1c0*/  LEA.HI.X.SX32 R17, R8, R14, 0x1, P3 ;  /* 0x0000000e08117211 */ /* 0x000fe200018f0eff */
[----:B------:R0:W-:Y:S01]  /*1b1d0*/  STL.64 [R1+0x1238], R24 ;  /* 0x0012381801007387 */ /* 0x0001e20000100a00 */
[----:B------:R-:W-:-:S03]  /*1b1e0*/  LEA R8, R12, R13, 0x2 ;  /* 0x0000000d0c087211 */ /* 0x000fc600078e10ff */
[----:B------:R1:W-:Y:S04]  /*1b1f0*/  STL.64 [R1+0x1230], R16 ;  /* 0x0012301001007387 */ /* 0x0003e80000100a00 */
[----:B------:R-:W-:Y:S01]  /*1b200*/  STL.64 [R1+0x1830], R8 ;  /* 0x0018300801007387 */ /* 0x000fe20000100a00 */
[----:B0-----:R-:W-:-:S04]  /*1b210*/  LEA R24, P1, R23, R15, 0x1 ;  /* 0x0000000f17187211 */ /* 0x001fc800078208ff */
[----:B------:R-:W-:Y:S02]  /*1b220*/  LEA.HI.X.SX32 R25, R23, R14, 0x1, P1 ;  /* 0x0000000e17197211 */ /* 0x000fe400008f0eff */
[----:B------:R-:W3:Y:S01]  /*1b230*/  LDL.LU R23, [R1+0x1850] ;  /* 0x0018500001177983 */ /* 0x000ee20000300800 */
[----:B------:R-:W-:Y:S02]  /*1b240*/  LEA R0, R12, R0, 0x2 ;  /* 0x000000000c007211 */ /* 0x000fe400078e10ff */
[-C--:B-1----:R-:W-:Y:S01]  /*1b250*/  LEA R16, P3, R22, R15.reuse, 0x1 ;  /* 0x0000000f16107211 */ /* 0x082fe200078608ff */
[----:B------:R0:W-:Y:S01]  /*1b260*/  STL.64 [R1+0x1228], R24 ;  /* 0x0012281801007387 */ /* 0x0001e20000100a00 */
[----:B------:R-:W-:Y:S02]  /*1b270*/  LEA R28, P2, R0, R15, 0x1 ;  /* 0x0000000f001c7211 */ /* 0x000fe400078408ff */
[-C--:B------:R-:W-:Y:S02]  /*1b280*/  LEA.HI.X.SX32 R17, R22, R14.reuse, 0x1, P3 ;  /* 0x0000000e16117211 */ /* 0x080fe400018f0eff */
[----:B------:R-:W-:Y:S01]  /*1b290*/  LEA.HI.X.SX32 R29, R0, R14, 0x1, P2 ;  /* 0x0000000e001d7211 */ /* 0x000fe200010f0eff */
[----:B0-----:R-:W4:Y:S04]  /*1b2a0*/  LDL.LU.64 R24, [R1+0x1848] ;  /* 0x0018480001187983 */ /* 0x001f280000300a00 */
[----:B------:R-:W-:Y:S04]  /*1b2b0*/  STL.64 [R1+0x1220], R28 ;  /* 0x0012201c01007387 */ /* 0x000fe80000100a00 */
[----:B------:R0:W-:Y:S04]  /*1b2c0*/  STL.64 [R1+0x1218], R16 ;  /* 0x0012181001007387 */ /* 0x0001e80000100a00 */
[----:B0-----:R-:W5:Y:S01]  /*1b2d0*/  LDL.LU.64 R16, [R1+0x1840] ;  /* 0x0018400001107983 */ /* 0x001f620000300a00 */
[----:B------:R-:W-:-:S02]  /*1b2e0*/  LEA R10, R12, R8, 0x2 ;  /* 0x000000080c0a7211 */ /* 0x000fc400078e10ff */
[----:B------:R-:W-:-:S03]  /*1b2f0*/  LEA R29, R12, R22, 0x2 ;  /* 0x000000160c1d7211 */ /* 0x000fc600078e10ff */
[----:B------:R-:W-:Y:S01]  /*1b300*/  IMAD R0, R12, 0x4, R10 ;  /* 0x000000040c007824 */ /* 0x000fe200078e020a */
[----:B------:R0:W-:Y:S02]  /*1b310*/  STL.64 [R1+0x1828], R10 ;  /* 0x0018280a01007387 */ /* 0x0001e40000100a00 */
[----:B0-----:R-:W-:Y:S02]  /*1b320*/  LEA R10, P1, R29, R15, 0x1 ;  /* 0x0000000f1d0a7211 */ /* 0x001fe400078208ff */
[----:B------:R-:W-:-:S04]  /*1b330*/  MOV R11, R29 ;  /* 0x0000001d000b7202 */ /* 0x000fc80000000f00 */
[----:B------:R-:W-:-:S05]  /*1b340*/  LEA.HI.X.SX32 R11, R11, R14, 0x1, P1 ;  /* 0x0000000e0b0b7211 */ /* 0x000fca00008f0eff */
[----:B------:R-:W-:Y:S01]  /*1b350*/  STL.64 [R1+0x1210], R10 ;  /* 0x0012100a01007387 */ /* 0x000fe20000100a00 */
[----:B---3--:R-:W-:-:S04]  /*1b360*/  LEA R28, P2, R23, R15, 0x1 ;  /* 0x0000000f171c7211 */ /* 0x008fc800078408ff */
[----:B------:R-:W-:-:S05]  /*1b370*/  LEA.HI.X.SX32 R29, R23, R14, 0x1, P2 ;  /* 0x0000000e171d7211 */ /* 0x000fca00010f0eff */
[----:B------:R0:W-:Y:S01]  /*1b380*/  STL.64 [R1+0x1208], R28 ;  /* 0x0012081c01007387 */ /* 0x0001e20000100a00 */
[CC--:B----4-:R-:W-:Y:S02]  /*1b390*/  LEA R8, P3, R24.reuse, R15.reuse, 0x1 ;  /* 0x0000000f18087211 */ /* 0x0d0fe400078608ff */
[CC--:B0-----:R-:W-:Y:S02]  /*1b3a0*/  LEA R28, P1, R25.reuse, R15.reuse, 0x1 ;  /* 0x0000000f191c7211 */ /* 0x0c1fe400078208ff */
[-C--:B------:R-:W-:Y:S02]  /*1b3b0*/  LEA.HI.X.SX32 R9, R24, R14.reuse, 0x1, P3 ;  /* 0x0000000e18097211 */ /* 0x080fe400018f0eff */
[-C--:B------:R-:W-:Y:S02]  /*1b3c0*/  LEA.HI.X.SX32 R29, R25, R14.reuse, 0x1, P1 ;  /* 0x0000000e191d7211 */ /* 0x080fe400008f0eff */
[C---:B------:R-:W-:Y:S01]  /*1b3d0*/  LEA R10, P2, R2.reuse, R15, 0x1 ;  /* 0x0000000f020a7211 */ /* 0x040fe200078408ff */
[----:B------:R5:W-:Y:S04]  /*1b3e0*/  STL.64 [R1+0x1200], R8 ;  /* 0x0012000801007387 */ /* 0x000be80000100a00 */
[----:B------:R2:W-:Y:S01]  /*1b3f0*/  STL.64 [R1+0x11f8], R28 ;  /* 0x0011f81c01007387 */ /* 0x0005e20000100a00 */
[----:B------:R-:W-:-:S02]  /*1b400*/  LEA.HI.X.SX32 R11, R2, R14, 0x1, P2 ;  /* 0x0000000e020b7211 */ /* 0x000fc400010f0eff */
[-C--:B-----5:R-:W-:Y:S02]  /*1b410*/  LEA R8, P3, R16, R15.reuse, 0x1 ;  /* 0x0000000f10087211 */ /* 0x0a0fe400078608ff */
[-C--:B--2---:R-:W-:Y:S02]  /*1b420*/  LEA R28, P1, R26, R15.reuse, 0x1 ;  /* 0x0000000f1a1c7211 */ /* 0x084fe400078208ff */
[-C--:B------:R-:W-:Y:S02]  /*1b430*/  LEA.HI.X.SX32 R9, R16, R14.reuse, 0x1, P3 ;  /* 0x0000000e10097211 */ /* 0x080fe400018f0eff */
[----:B------:R-:W-:Y:S01]  /*1b440*/  LEA.HI.X.SX32 R29, R26, R14, 0x1, P1 ;  /* 0x0000000e1a1d7211 */ /* 0x000fe200008f0eff */
[----:B------:R0:W-:Y:S04]  /*1b450*/  STL.64 [R1+0x11f0], R10 ;  /* 0x0011f00a01007387 */ /* 0x0001e80000100a00 */
[----:B------:R1:W-:Y:S04]  /*1b460*/  STL.64 [R1+0x11e8], R8 ;  /* 0x0011e80801007387 */ /* 0x0003e80000100a00 */
[----:B------:R2:W-:Y:S01]  /*1b470*/  STL.64 [R1+0x11e0], R28 ;  /* 0x0011e01c01007387 */ /* 0x0005e20000100a00 */
[----:B0-----:R-:W-:-:S02]  /*1b480*/  LEA R10, P2, R17, R15, 0x1 ;  /* 0x0000000f110a7211 */ /* 0x001fc400078408ff */
[CC--:B-1----:R-:W-:Y:S02]  /*1b490*/  LEA R8, P3, R4.reuse, R15.reuse, 0x1 ;  /* 0x0000000f04087211 */ /* 0x0c2fe400078608ff */
[-C--:B------:R-:W-:Y:S02]  /*1b4a0*/  LEA.HI.X.SX32 R11, R17, R14.reuse, 0x1, P2 ;  /* 0x0000000e110b7211 */ /* 0x080fe400010f0eff */
[C---:B--2---:R-:W-:Y:S02]  /*1b4b0*/  LEA R28, P1, R27.reuse, R15, 0x1 ;  /* 0x0000000f1b1c7211 */ /* 0x044fe400078208ff */
[-C--:B------:R-:W-:Y:S02]  /*1b4c0*/  LEA.HI.X.SX32 R9, R4, R14.reuse, 0x1, P3 ;  /* 0x0000000e04097211 */ /* 0x080fe400018f0eff */
[----:B------:R-:W-:Y:S01]  /*1b4d0*/  LEA.HI.X.SX32 R29, R27, R14, 0x1, P1 ;  /* 0x0000000e1b1d7211 */ /* 0x000fe200008f0eff */
[----:B------:R-:W-:Y:S04]  /*1b4e0*/  STL.64 [R1+0x11d8], R10 ;  /* 0x0011d80a01007387 */ /* 0x000fe80000100a00 */
[----:B------:R-:W-:Y:S04]  /*1b4f0*/  STL.64 [R1+0x11d0], R8 ;  /* 0x0011d00801007387 */ /* 0x000fe80000100a00 */
[----:B------:R0:W-:Y:S04]  /*1b500*/  STL.64 [R1+0x11c8], R28 ;  /* 0x0011c81c01007387 */ /* 0x0001e80000100a00 */
[----:B0-----:R-:W2:Y:S01]  /*1b510*/  LDL.LU.64 R28, [R1+0x1838] ;  /* 0x00183800011c7983 */ /* 0x001ea20000300a00 */
[----:B------:R-:W-:-:S04]  /*1b520*/  LEA R22, R12, R0, 0x2 ;  /* 0x000000000c167211 */ /* 0x000fc800078e10ff */
[----:B------:R-:W-:-:S04]  /*1b530*/  LEA R23, R12, R22, 0x2 ;  /* 0x000000160c177211 */ /* 0x000fc800078e10ff */
[----:B------:R-:W-:-:S05]  /*1b540*/  LEA R24, R12, R23, 0x2 ;  /* 0x000000170c187211 */ /* 0x000fca00078e10ff */
[----:B------:R-:W-:Y:S01]  /*1b550*/  IMAD R2, R12, 0x4, R24 ;  /* 0x000000040c027824 */ /* 0x000fe200078e0218 */
[----:B------:R-:W-:-:S04]  /*1b560*/  LEA R8, P2, R5, R15, 0x1 ;  /* 0x0000000f05087211 */ /* 0x000fc800078408ff */
[C---:B------:R-:W-:Y:S02]  /*1b570*/  LEA R16, R12.reuse, R2, 0x2 ;  /* 0x000000020c107211 */ /* 0x040fe400078e10ff */
[----:B------:R-:W-:Y:S02]  /*1b580*/  LEA R10, P3, R19, R15, 0x1 ;  /* 0x0000000f130a7211 */ /* 0x000fe400078608ff */
[C---:B------:R-:W-:Y:S02]  /*1b590*/  LEA R4, R12.reuse, R16, 0x2 ;  /* 0x000000100c047211 */ /* 0x040fe400078e10ff */
[----:B------:R-:W-:Y:S02]  /*1b5a0*/  LEA.HI.X.SX32 R9, R5, R14, 0x1, P2 ;  /* 0x0000000e05097211 */ /* 0x000fe400010f0eff */
[C---:B------:R-:W-:Y:S02]  /*1b5b0*/  LEA R17, R12.reuse, R4, 0x2 ;  /* 0x000000040c117211 */ /* 0x040fe400078e10ff */
[----:B------:R-:W-:Y:S01]  /*1b5c0*/  LEA.HI.X.SX32 R11, R19, R14, 0x1, P3 ;  /* 0x0000000e130b7211 */ /* 0x000fe200018f0eff */
[----:B------:R0:W-:Y:S01]  /*1b5d0*/  STL.64 [R1+0x11c0], R8 ;  /* 0x0011c00801007387 */ /* 0x0001e20000100a00 */
[----:B------:R-:W-:-:S03]  /*1b5e0*/  LEA R5, R12, R17, 0x2 ;  /* 0x000000110c057211 */ /* 0x000fc600078e10ff */
[----:B0-----:R-:W3:Y:S04]  /*1b5f0*/  LDL.LU.64 R8, [R1+0x1830] ;  /* 0x0018300001087983 */ /* 0x001ee80000300a00 */
[----:B------:R-:W-:Y:S04]  /*1b600*/  STL.64 [R1+0x1820], R16 ;  /* 0x0018201001007387 */ /* 0x000fe80000100a00 */
[----:B------:R0:W-:Y:S01]  /*1b610*/  STL.64 [R1+0x11b8], R10 ;  /* 0x0011b80a01007387 */ /* 0x0001e20000100a00 */
[-C--:B------:R-:W-:Y:S02]  /*1b620*/  LEA R26, P2, R21, R15.reuse, 0x1 ;  /* 0x0000000f151a7211 */ /* 0x080fe400078408ff */
[----:B0-----:R-:W-:-:S04]  /*1b630*/  LEA R10, P3, R7, R15, 0x1 ;  /* 0x0000000f070a7211 */ /* 0x001fc800078608ff */
[-C--:B------:R-:W-:Y:S02]  /*1b640*/  LEA.HI.X.SX32 R11, R7, R14.reuse, 0x1, P3 ;  /* 0x0000000e070b7211 */ /* 0x080fe400018f0eff */
[----:B------:R-:W-:Y:S02]  /*1b650*/  LEA.HI.X.SX32 R27, R21, R14, 0x1, P2 ;  /* 0x0000000e151b7211 */ /* 0x000fe400010f0eff */
[----:B--2---:R-:W-:-:S04]  /*1b660*/  LEA R16, P1, R28, R15, 0x1 ;  /* 0x0000000f1c107211 */ /* 0x004fc800078208ff */
[----:B------:R-:W-:-:S05]  /*1b670*/  LEA.HI.X.SX32 R17, R28, R14, 0x1, P1 ;  /* 0x0000000e1c117211 */ /* 0x000fca00008f0eff */
[----:B------:R-:W-:Y:S04]  /*1b680*/  STL.64 [R1+0x11b0], R16 ;  /* 0x0011b01001007387 */ /* 0x000fe80000100a00 */
[----:B------:R0:W-:Y:S04]  /*1b690*/  STL.64 [R1+0x11a0], R10 ;  /* 0x0011a00a01007387 */ /* 0x0001e80000100a00 */
[----:B------:R-:W-:Y:S01]  /*1b6a0*/  STL.64 [R1+0x11a8], R26 ;  /* 0x0011a81a01007387 */ /* 0x000fe20000100a00 */
[----:B0-----:R-:W-:-:S04]  /*1b6b0*/  LEA R10, P1, R29, R15, 0x1 ;  /* 0x0000000f1d0a7211 */ /* 0x001fc800078208ff */
[----:B------:R-:W-:-:S05]  /*1b6c0*/  LEA.HI.X.SX32 R11, R29, R14, 0x1, P1 ;  /* 0x0000000e1d0b7211 */ /* 0x000fca00008f0eff */
[----:B------:R0:W-:Y:S04]  /*1b6d0*/  STL.64 [R1+0x1198], R10 ;  /* 0x0011980a01007387 */ /* 0x0001e80000100a00 */
[----:B0-----:R-:W2:Y:S01]  /*1b6e0*/  LDL.LU.64 R10, [R1+0x1828] ;  /* 0x00182800010a7983 */ /* 0x001ea20000300a00 */
[-C--:B---3--:R-:W-:Y:S02]  /*1b6f0*/  LEA R26, P2, R9, R15.reuse, 0x1 ;  /* 0x0000000f091a7211 */ /* 0x088fe400078408ff */
[----:B------:R-:W-:Y:S02]  /*1b700*/  LEA R16, P3, R3, R15, 0x1 ;  /* 0x0000000f03107211 */ /* 0x000fe400078608ff */
[-C--:B------:R-:W-:Y:S02]  /*1b710*/  LEA.HI.X.SX32 R27, R9, R14.reuse, 0x1, P2 ;  /* 0x0000000e091b7211 */ /* 0x080fe400010f0eff */
[----:B------:R-:W-:-:S02]  /*1b720*/  LEA.HI.X.SX32 R17, R3, R14, 0x1, P3 ;  /* 0x0000000e03117211 */ /* 0x000fc400018f0eff */
[CC--:B------:R-:W-:Y:S01]  /*1b730*/  LEA R28, P1, R18.reuse, R15.reuse, 0x1 ;  /* 0x0000000f121c7211 */ /* 0x0c0fe200078208ff */
[----:B------:R0:W-:Y:S04]  /*1b740*/  STL.64 [R1+0x1190], R26 ;  /* 0x0011901a01007387 */ /* 0x0001e80000100a00 */
[----:B------:R-:W-:Y:S01]  /*1b750*/  STL.64 [R1+0x1188], R16 ;  /* 0x0011881001007387 */ /* 0x000fe20000100a00 */
[----:B------:R-:W-:Y:S02]  /*1b760*/  LEA.HI.X.SX32 R29, R18, R14, 0x1, P1 ;  /* 0x0000000e121d7211 */ /* 0x000fe400008f0eff */
[----:B0-----:R-:W-:-:S04]  /*1b770*/  LEA R26, P2, R6, R15, 0x1 ;  /* 0x0000000f061a7211 */ /* 0x001fc800078408ff */
[-C--:B------:R-:W-:Y:S01]  /*1b780*/  LEA.HI.X.SX32 R27, R6, R14.reuse, 0x1, P2 ;  /* 0x0000000e061b7211 */ /* 0x080fe200010f0eff */
[----:B------:R0:W-:Y:S04]  /*1b790*/  STL.64 [R1+0x1180], R28 ;  /* 0x0011801c01007387 */ /* 0x0001e80000100a00 */
[----:B------:R1:W-:Y:S01]  /*1b7a0*/  STL.64 [R1+0x1178], R26 ;  /* 0x0011781a01007387 */ /* 0x0003e20000100a00 */
[CC--:B0-----:R-:W-:Y:S02]  /*1b7b0*/  LEA R28, P1, R20.reuse, R15.reuse, 0x1 ;  /* 0x0000000f141c7211 */ /* 0x0c1fe400078208ff */
[----:B-1----:R-:W-:Y:S02]  /*1b7c0*/  LEA R26, P2, R13, R15, 0x1 ;  /* 0x0000000f0d1a7211 */ /* 0x002fe400078408ff */
[----:B------:R-:W-:-:S02]  /*1b7d0*/  LEA.HI.X.SX32 R29, R20, R14, 0x1, P1 ;  /* 0x0000000e141d7211 */ /* 0x000fc400008f0eff */
[----:B------:R-:W-:Y:S02]  /*1b7e0*/  LEA.HI.X.SX32 R27, R13, R14, 0x1, P2 ;  /* 0x0000000e0d1b7211 */ /* 0x000fe400010f0eff */
[----:B--2---:R-:W-:-:S04]  /*1b7f0*/  LEA R16, P3, R11, R15, 0x1 ;  /* 0x0000000f0b107211 */ /* 0x004fc800078608ff */
[----:B------:R-:W-:-:S05]  /*1b800*/  LEA.HI.X.SX32 R17, R11, R14, 0x1, P3 ;  /* 0x0000000e0b117211 */ /* 0x000fca00018f0eff */
[----:B------:R0:W-:Y:S04]  /*1b810*/  STL.64 [R1+0x1170], R16 ;  /* 0x0011701001007387 */ /* 0x0001e80000100a00 */
[----:B------:R1:W-:Y:S01]  /*1b820*/  STL.64 [R1+0x1168], R28 ;  /* 0x0011681c01007387 */ /* 0x0003e20000100a00 */
[----:B0-----:R-:W-:-:S04]  /*1b830*/  LEA R16, P3, R8, R15, 0x1 ;  /* 0x0000000f08107211 */ /* 0x001fc800078608ff */
[----:B------:R-:W-:Y:S01]  /*1b840*/  LEA.HI.X.SX32 R17, R8, R14, 0x1, P3 ;  /* 0x0000000e08117211 */ /* 0x000fe200018f0eff */
[----:B------:R-:W-:Y:S01]  /*1b850*/  STL.64 [R1+0x1160], R26 ;  /* 0x0011601a01007387 */ /* 0x000fe20000100a00 */
[----:B-1----:R-:W-:-:S03]  /*1b860*/  LEA R28, P1, R10, R15, 0x1 ;  /* 0x0000000f0a1c7211 */ /* 0x002fc600078208ff */
[----:B------:R0:W-:Y:S01]  /*1b870*/  STL.64 [R1+0x1158], R16 ;  /* 0x0011581001007387 */ /* 0x0001e20000100a00 */
[----:B------:R-:W-:Y:S02]  /*1b880*/  LEA.HI.X.SX32 R29, R10, R14, 0x1, P1 ;  /* 0x0000000e0a1d7211 */ /* 0x000fe400008f0eff */
[----:B0-----:R-:W-:-:S04]  /*1b890*/  LEA R16, P3, R22, R15, 0x1 ;  /* 0x0000000f16107211 */ /* 0x001fc800078608ff */
[----:B------:R-:W-:Y:S01]  /*1b8a0*/  LEA.HI.X.SX32 R17, R22, R14, 0x1, P3 ;  /* 0x0000000e16117211 */ /* 0x000fe200018f0eff */
[----:B------:R-:W-:Y:S01]  /*1b8b0*/  STL.64 [R1+0x1150], R28 ;  /* 0x0011501c01007387 */ /* 0x000fe20000100a00 */
[----:B------:R-:W-:-:S03]  /*1b8c0*/  LEA R26, P2, R0, R15, 0x1 ;  /* 0x0000000f001a7211 */ /* 0x000fc600078408ff */
[----:B------:R0:W-:Y:S01]  /*1b8d0*/  STL.64 [R1+0x1140], R16 ;  /* 0x0011401001007387 */ /* 0x0001e20000100a00 */
[----:B------:R-:W-:Y:S02]  /*1b8e0*/  LEA.HI.X.SX32 R27, R0, R14, 0x1, P2 ;  /* 0x0000000e001b7211 */ /* 0x000fe400010f0eff */
[----:B0-----:R-:W-:-:S04]  /*1b8f0*/  LEA R16, P1, R23, R15, 0x1 ;  /* 0x0000000f17107211 */ /* 0x001fc800078208ff */
[----:B------:R-:W-:Y:S01]  /*1b900*/  LEA.HI.X.SX32 R17, R23, R14, 0x1, P1 ;  /* 0x0000000e17117211 */ /* 0x000fe200008f0eff */
[----:B------:R-:W-:Y:S04]  /*1b910*/  STL.64 [R1+0x1148], R26 ;  /* 0x0011481a01007387 */ /* 0x000fe80000100a00 */
[----:B------:R0:W-:Y:S04]  /*1b920*/  STL.64 [R1+0x1138], R16 ;  /* 0x0011381001007387 */ /* 0x0001e80000100a00 */
[----:B0-----:R-:W2:Y:S01]  /*1b930*/  LDL.LU.64 R16, [R1+0x1820] ;  /* 0x0018200001107983 */ /* 0x001ea20000300a00 */
[----:B------:R-:W-:-:S05]  /*1b940*/  IMAD R19, R12, 0x4, R5 ;  /* 0x000000040c137824 */ /* 0x000fca00078e0205 */
[----:B------:R-:W-:-:S04]  /*1b950*/  LEA R7, R12, R19, 0x2 ;  /* 0x000000130c077211 */ /* 0x000fc800078e10ff */
[----:B------:R-:W-:-:S04]  /*1b960*/  LEA R21, R12, R7, 0x2 ;  /* 0x000000070c157211 */ /* 0x000fc800078e10ff */
[----:B------:R-:W-:-:S04]  /*1b970*/  LEA R3, R12, R21, 0x2 ;  /* 0x000000150c037211 */ /* 0x000fc800078e10ff */
[----:B------:R-:W-:Y:S02]  /*1b980*/  LEA R9, R12, R3, 0x2 ;  /* 0x000000030c097211 */ /* 0x000fe400078e10ff */
[----:B------:R-:W-:-:S03]  /*1b990*/  LEA R26, P3, R2, R15, 0x1 ;  /* 0x0000000f021a7211 */ /* 0x000fc600078608ff */
[----:B------:R-:W-:Y:S01]  /*1b9a0*/  IMAD R6, R12, 0x4, R9 ;  /* 0x000000040c067824 */ /* 0x000fe200078e0209 */
[----:B------:R-:W-:Y:S02]  /*1b9b0*/  LEA.HI.X.SX32 R27, R2, R14, 0x1, P3 ;  /* 0x0000000e021b7211 */ /* 0x000fe400018f0eff */
[----:B------:R-:W-:Y:S02]  /*1b9c0*/  LEA R28, P2, R24, R15, 0x1 ;  /* 0x0000000f181c7211 */ /* 0x000fe400078408ff */
[----:B------:R-:W-:Y:S01]  /*1b9d0*/  LEA R11, R12, R6, 0x2 ;  /* 0x000000060c0b7211 */ /* 0x000fe200078e10ff */
[----:B------:R2:W-:Y:S01]  /*1b9e0*/  STL.64 [R1+0x1128], R26 ;  /* 0x0011281a01007387 */ /* 0x0005e20000100a00 */
[----:B------:R-:W-:Y:S02]  /*1b9f0*/  LEA.HI.X.SX32 R29, R24, R14, 0x1, P2 ;  /* 0x0000000e181d7211 */ /* 0x000fe400010f0eff */
[----:B------:R-:W-:Y:S02]  /*1ba00*/  LEA R8, R12, R11, 0x2 ;  /* 0x0000000b0c087211 */ /* 0x000fe400078e10ff */
[----:B------:R-:W-:-:S02]  /*1ba10*/  LEA R24, P2, R4, R15, 0x1 ;  /* 0x0000000f04187211 */ /* 0x000fc400078408ff */
[----:B------:R-:W-:Y:S02]  /*1ba20*/  LEA R13, R12, R8, 0x2 ;  /* 0x000000080c0d7211 */ /* 0x000fe400078e10ff */
[----:B------:R-:W-:Y:S01]  /*1ba30*/  LEA.HI.X.SX32 R25, R4, R14, 0x1, P2 ;  /* 0x0000000e04197211 */ /* 0x000fe200010f0eff */
[----:B------:R-:W-:Y:S01]  /*1ba40*/  STL.64 [R1+0x1130], R28 ;  /* 0x0011301c01007387 */ /* 0x000fe20000100a00 */
[----:B------:R-:W-:-:S05]  /*1ba50*/  LEA R10, R12, R13, 0x2 ;  /* 0x0000000d0c0a7211 */ /* 0x000fca00078e10ff */
[----:B------:R-:W-:-:S05]  /*1ba60*/  IMAD R0, R12, 0x4, R10 ;  /* 0x000000040c007824 */ /* 0x000fca00078e020a */
[----:B------:R-:W-:-:S04]  /*1ba70*/  LEA R2, R12, R0, 0x2 ;  /* 0x000000000c027211 */ /* 0x000fc800078e10ff */
[----:B------:R-:W-:-:S04]  /*1ba80*/  LEA R18, R12, R2, 0x2 ;  /* 0x000000020c127211 */ /* 0x000fc800078e10ff */
[----:B------:R-:W-:Y:S02]  /*1ba90*/  LEA R4, R12, R18, 0x2 ;  /* 0x000000120c047211 */ /* 0x000fe400078e10ff */
[CC--:B--2---:R-:W-:Y:S02]  /*1baa0*/  LEA R26, P1, R16.reuse, R15.reuse, 0x1 ;  /* 0x0000000f101a7211 */ /* 0x0c4fe400078208ff */
[C---:B------:R-:W-:Y:S02]  /*1bab0*/  LEA R22, P3, R17.reuse, R15, 0x1 ;  /* 0x0000000f11167211 */ /* 0x040fe400078608ff */
[-C--:B------:R-:W-:Y:S02]  /*1bac0*/  LEA.HI.X.SX32 R27, R16, R14.reuse, 0x1, P1 ;  /* 0x0000000e101b7211 */ /* 0x080fe400008f0eff */
[----:B------:R-:W-:-:S03]  /*1bad0*/  LEA.HI.X.SX32 R23, R17, R14, 0x1, P3 ;  /* 0x0000000e11177211 */ /* 0x000fc600018f0eff */
[----:B------:R0:W-:Y:S04]  /*1bae0*/  STL.64 [R1+0x1120], R26 ;  /* 0x0011201a01007387 */ /* 0x0001e80000100a00 */
[----:B------:R1:W-:Y:S04]  /*1baf0*/  STL.64 [R1+0x1118], R24 ;  /* 0x0011181801007387 */ /* 0x0003e80000100a00 */
[----:B------:R2:W-:Y:S01]  /*1bb00*/  STL.64 [R1+0x1110], R22 ;  /* 0x0011101601007387 */ /* 0x0005e20000100a00 */
[-C--:B0-----:R-:W-:Y:S02]  /*1bb10*/  LEA R26, P1, R5, R15.reuse, 0x1 ;  /* 0x0000000f051a7211 */ /* 0x081fe400078208ff */
[----:B-1----:R-:W-:-:S02]  /*1bb20*/  LEA R24, P2, R19, R15, 0x1 ;  /* 0x0000000f13187211 */ /* 0x002fc400078408ff */
[-C--:B------:R-:W-:Y:S02]  /*1bb30*/  LEA.HI.X.SX32 R27, R5, R14.reuse, 0x1, P1 ;  /* 0x0000000e051b7211 */ /* 0x080fe400008f0eff */
[-C--:B--2---:R-:W-:Y:S02]  /*1bb40*/  LEA R22, P3, R7, R15.reuse, 0x1 ;  /* 0x0000000f07167211 */ /* 0x084fe400078608ff */
[-C--:B------:R-:W-:Y:S02]  /*1bb50*/  LEA.HI.X.SX32 R25, R19, R14.reuse, 0x1, P2 ;  /* 0x0000000e13197211 */ /* 0x080fe400010f0eff */
[----:B------:R-:W-:Y:S01]  /*1bb60*/  LEA.HI.X.SX32 R23, R7, R14, 0x1, P3 ;  /* 0x0000000e07177211 */ /* 0x000fe200018f0eff */
[----:B------:R0:W-:Y:S04]  /*1bb70*/  STL.64 [R1+0x1108], R26 ;  /* 0x0011081a01007387 */ /* 0x0001e80000100a00 */
[----:B------:R1:W-:Y:S04]  /*1bb80*/  STL.64 [R1+0x1100], R24 ;  /* 0x0011001801007387 */ /* 0x0003e80000100a00 */
[----:B------:R2:W-:Y:S01]  /*1bb90*/  STL.64 [R1+0x10f8], R22 ;  /* 0x0010f81601007387 */ /* 0x0005e20000100a00 */
[----:B0-----:R-:W-:-:S02]  /*1bba0*/  LEA R26, P1, R21, R15, 0x1 ;  /* 0x0000000f151a7211 */ /* 0x001fc400078208ff */
[-C--:B-1----:R-:W-:Y:S02]  /*1bbb0*/  LEA R24, P2, R3, R15.reuse, 0x1 ;  /* 0x0000000f03187211 */ /* 0x082fe400078408ff */
[-C--:B------:R-:W-:Y:S02]  /*1bbc0*/  LEA.HI.X.SX32 R27, R21, R14.reuse, 0x1, P1 ;  /* 0x0000000e151b7211 */ /* 0x080fe400008f0eff */
[----:B--2---:R-:W-:Y:S02]  /*1bbd0*/  LEA R22, P3, R9, R15, 0x1 ;  /* 0x0000000f09167211 */ /* 0x004fe400078608ff */
[-C--:B------:R-:W-:Y:S02]  /*1bbe0*/  LEA.HI.X.SX32 R25, R3, R14.reuse, 0x1, P2 ;  /* 0x0000000e03197211 */ /* 0x080fe400010f0eff */
[----:B------:R-:W-:Y:S01]  /*1bbf0*/  LEA.HI.X.SX32 R23, R9, R14, 0x1, P3 ;  /* 0x0000000e09177211 */ /* 0x000fe200018f0eff */
[----:B------:R-:W-:Y:S01]  /*1bc00*/  STL.64 [R1+0x10f0], R26 ;  /* 0x0010f01a01007387 */ /* 0x000fe20000100a00 */
[----:B------:R-:W-:-:S03]  /*1bc10*/  LEA R16, R12, R4, 0x2 ;  /* 0x000000040c107211 */ /* 0x000fc600078e10ff */
[----:B------:R0:W-:Y:S01]  /*1bc20*/  STL.64 [R1+0x10e8], R24 ;  /* 0x0010e81801007387 */ /* 0x0001e20000100a00 */
[----:B------:R-:W-:-:S03]  /*1bc30*/  LEA R20, P3, R8, R15, 0x1 ;  /* 0x0000000f08147211 */ /* 0x000fc600078608ff */
[----:B------:R1:W-:Y:S01]  /*1bc40*/  STL.64 [R1+0x10e0], R22 ;  /* 0x0010e01601007387 */ /* 0x0003e20000100a00 */
[----:B------:R-:W-:Y:S01]  /*1bc50*/  IMAD R5, R12, 0x4, R16 ;  /* 0x000000040c057824 */ /* 0x000fe200078e0210 */
[-C--:B------:R-:W-:Y:S02]  /*1bc60*/  LEA.HI.X.SX32 R21, R8, R14.reuse, 0x1, P3 ;  /* 0x0000000e08157211 */ /* 0x080fe400018f0eff */
[CC--:B0-----:R-:W-:Y:S02]  /*1bc70*/  LEA R24, P1, R6.reuse, R15.reuse, 0x1 ;  /* 0x0000000f06187211 */ /* 0x0c1fe400078208ff */
[C---:B-1----:R-:W-:Y:S02]  /*1bc80*/  LEA R22, P2, R11.reuse, R15, 0x1 ;  /* 0x0000000f0b167211 */ /* 0x042fe400078408ff */
[-C--:B------:R-:W-:Y:S02]  /*1bc90*/  LEA.HI.X.SX32 R25, R6, R14.reuse, 0x1, P1 ;  /* 0x0000000e06197211 */ /* 0x080fe400008f0eff */
[----:B------:R-:W-:-:S02]  /*1bca0*/  LEA.HI.X.SX32 R23, R11, R14, 0x1, P2 ;  /* 0x0000000e0b177211 */ /* 0x000fc400010f0eff */
[C---:B------:R-:W-:Y:S01]  /*1bcb0*/  LEA R7, R12.reuse, R5, 0x2 ;  /* 0x000000050c077211 */ /* 0x040fe200078e10ff */
[----:B------:R0:W-:Y:S04]  /*1bcc0*/  STL.64 [R1+0x10d8], R24 ;  /* 0x0010d81801007387 */ /* 0x0001e80000100a00 */
[----:B------:R1:W-:Y:S01]  /*1bcd0*/  STL.64 [R1+0x10d0], R22 ;  /* 0x0010d01601007387 */ /* 0x0003e20000100a00 */
[----:B------:R-:W-:-:S03]  /*1bce0*/  LEA R9, R12, R7, 0x2 ;  /* 0x000000070c097211 */ /* 0x000fc600078e10ff */
[----:B------:R2:W-:Y:S01]  /*1bcf0*/  STL.64 [R1+0x10c8], R20 ;  /* 0x0010c81401007387 */ /* 0x0005e20000100a00 */
[CC--:B0-----:R-:W-:Y:S02]  /*1bd00*/  LEA R24, P1, R13.reuse, R15.reuse, 0x1 ;  /* 0x0000000f0d187211 */ /* 0x0c1fe400078208ff */
[-C--:B-1----:R-:W-:Y:S02]  /*1bd10*/  LEA R22, P2, R10, R15.reuse, 0x1 ;  /* 0x0000000f0a167211 */ /* 0x082fe400078408ff */
[-C--:B------:R-:W-:Y:S02]  /*1bd20*/  LEA.HI.X.SX32 R25, R13, R14.reuse, 0x1, P1 ;  /* 0x0000000e0d197211 */ /* 0x080fe400008f0eff */
[----:B--2---:R-:W-:Y:S02]  /*1bd30*/  LEA R20, P3, R0, R15, 0x1 ;  /* 0x0000000f00147211 */ /* 0x004fe400078608ff */
[-C--:B------:R-:W-:Y:S02]  /*1bd40*/  LEA.HI.X.SX32 R23, R10, R14.reuse, 0x1, P2 ;  /* 0x0000000e0a177211 */ /* 0x080fe400010f0eff */
[----:B------:R-:W-:-:S02]  /*1bd50*/  LEA.HI.X.SX32 R21, R0, R14, 0x1, P3 ;  /* 0x0000000e00157211 */ /* 0x000fc400018f0eff */
[C---:B------:R-:W-:Y:S01]  /*1bd60*/  LEA R3, R12.reuse, R9, 0x2 ;  /* 0x000000090c037211 */ /* 0x040fe200078e10ff */
[----:B------:R0:W-:Y:S03]  /*1bd70*/  STL.64 [R1+0x10c0], R24 ;  /* 0x0010c01801007387 */ /* 0x0001e60000100a00 */
[----:B------:R-:W-:Y:S01]  /*1bd80*/  LEA R6, R12, R3, 0x2 ;  /* 0x000000030c067211 */ /* 0x000fe200078e10ff */
[----:B------:R1:W-:Y:S04]  /*1bd90*/  STL.64 [R1+0x10b8], R22 ;  /* 0x0010b81601007387 */ /* 0x0003e80000100a00 */
[----:B------:R2:W-:Y:S01]  /*1bda0*/  STL.64 [R1+0x10b0], R20 ;  /* 0x0010b01401007387 */ /* 0x0005e20000100a00 */
[----:B0-----:R-:W-:-:S02]  /*1bdb0*/  LEA R24, P1, R2, R15, 0x1 ;  /* 0x0000000f02187211 */ /* 0x001fc400078208ff */
[-C--:B-1----:R-:W-:Y:S02]  /*1bdc0*/  LEA R22, P2, R18, R15.reuse, 0x1 ;  /* 0x0000000f12167211 */ /* 0x082fe400078408ff */
[-C--:B------:R-:W-:Y:S02]  /*1bdd0*/  LEA.HI.X.SX32 R25, R2, R14.reuse, 0x1, P1 ;  /* 0x0000000e02197211 */ /* 0x080fe400008f0eff */
[----:B--2---:R-:W-:Y:S01]  /*1bde0*/  LEA R20, P3, R4, R15, 0x1 ;  /* 0x0000000f04147211 */ /* 0x004fe200078608ff */
[----:B------:R-:W-:Y:S01]  /*1bdf0*/  IMAD R8, R12, 0x4, R6 ;  /* 0x000000040c087824 */ /* 0x000fe200078e0206 */
[-C--:B------:R-:W-:Y:S02]  /*1be00*/  LEA.HI.X.SX32 R23, R18, R14.reuse, 0x1, P2 ;  /* 0x0000000e12177211 */ /* 0x080fe400010f0eff */
[----:B------:R-:W-:Y:S01]  /*1be10*/  LEA.HI.X.SX32 R21, R4, R14, 0x1, P3 ;  /* 0x0000000e04157211 */ /* 0x000fe200018f0eff */
[----:B------:R-:W-:Y:S01]  /*1be20*/  STL.64 [R1+0x10a8], R24 ;  /* 0x0010a81801007387 */ /* 0x000fe20000100a00 */
[----:B------:R-:W-:-:S03]  /*1be30*/  LEA R10, R12, R8, 0x2 ;  /* 0x000000080c0a7211 */ /* 0x000fc600078e10ff */
[----:B------:R0:W-:Y:S01]  /*1be40*/  STL.64 [R1+0x10a0], R22 ;  /* 0x0010a01601007387 */ /* 0x0001e20000100a00 */
[----:B------:R-:W-:-:S03]  /*1be50*/  LEA R18, P3, R7, R15, 0x1 ;  /* 0x0000000f07127211 */ /* 0x000fc600078608ff */
[----:B------:R1:W-:Y:S01]  /*1be60*/  STL.64 [R1+0x1098], R20 ;  /* 0x0010981401007387 */ /* 0x0003e20000100a00 */
[----:B------:R-:W-:Y:S02]  /*1be70*/  LEA R0, R12, R10, 0x2 ;  /* 0x0000000a0c007211 */ /* 0x000fe400078e10ff */
[CC--:B0-----:R-:W-:Y:S02]  /*1be80*/  LEA R22, P1, R16.reuse, R15.reuse, 0x1 ;  /* 0x0000000f10167211 */ /* 0x0c1fe400078208ff */
[C---:B-1----:R-:W-:Y:S02]  /*1be90*/  LEA R20, P2, R5.reuse, R15, 0x1 ;  /* 0x0000000f05147211 */ /* 0x042fe400078408ff */
[-C--:B------:R-:W-:Y:S02]  /*1bea0*/  LEA.HI.X.SX32 R23, R16, R14.reuse, 0x1, P1 ;  /* 0x0000000e10177211 */ /* 0x080fe400008f0eff */
[-C--:B------:R-:W-:Y:S02]  /*1beb0*/  LEA.HI.X.SX32 R21, R5, R14.reuse, 0x1, P2 ;  /* 0x0000000e05157211 */ /* 0x080fe400010f0eff */
[----:B------:R-:W-:Y:S01]  /*1bec0*/  LEA.HI.X.SX32 R19, R7, R14, 0x1, P3 ;  /* 0x0000000e07137211 */ /* 0x000fe200018f0eff */
[----:B------:R-:W-:Y:S01]  /*1bed0*/  STL.64 [R1+0x1090], R22 ;  /* 0x0010901601007387 */ /* 0x000fe20000100a00 */
[----:B------:R-:W-:-:S03]  /*1bee0*/  LEA R2, R12, R0, 0x2 ;  /* 0x000000000c027211 */ /* 0x000fc600078e10ff */
[----:B------:R0:W-:Y:S01]  /*1bef0*/  STL.64 [R1+0x1088], R20 ;  /* 0x0010881401007387 */ /* 0x0001e20000100a00 */
[----:B------:R-:W-:-:S03]  /*1bf00*/  LEA R4, R12, R2, 0x2 ;  /* 0x000000020c047211 */ /* 0x000fc600078e10ff */
[----:B------:R1:W-:Y:S01]  /*1bf10*/  STL.64 [R1+0x1080], R18 ;  /* 0x0010801201007387 */ /* 0x0003e20000100a00 */
[-C--:B------:R-:W-:Y:S01]  /*1bf20*/  LEA R16, P3, R6, R15.reuse, 0x1 ;  /* 0x0000000f06107211 */ /* 0x080fe200078608ff */
[----:B------:R-:W-:Y:S01]  /*1bf30*/  IMAD R5, R12, 0x4, R4 ;  /* 0x000000040c057824 */ /* 0x000fe200078e0204 */
[-C--:B0-----:R-:W-:Y:S02]  /*1bf40*/  LEA R20, P1, R9, R15.reuse, 0x1 ;  /* 0x0000000f09147211 */ /* 0x081fe400078208ff */
[----:B-1----:R-:W-:Y:S02]  /*1bf50*/  LEA R18, P2, R3, R15, 0x1 ;  /* 0x0000000f03127211 */ /* 0x002fe400078408ff */
[-C--:B------:R-:W-:Y:S02]  /*1bf60*/  LEA.HI.X.SX32 R21, R9, R14.reuse, 0x1, P1 ;  /* 0x0000000e09157211 */ /* 0x080fe400008f0eff */
[-C--:B------:R-:W-:Y:S02]  /*1bf70*/  LEA.HI.X.SX32 R19, R3, R14.reuse, 0x1, P2 ;  /* 0x0000000e03137211 */ /* 0x080fe400010f0eff */
[----:B------:R-:W-:Y:S01]  /*1bf80*/  LEA.HI.X.SX32 R17, R6, R14, 0x1, P3 ;  /* 0x0000000e06117211 */ /* 0x000fe200018f0eff */
[----:B------:R0:W-:Y:S01]  /*1bf90*/  STL.64 [R1+0x1078], R20 ;  /* 0x0010781401007387 */ /* 0x0001e20000100a00 */
[----:B------:R-:W-:-:S03]  /*1bfa0*/  LEA R7, R12, R5, 0x2 ;  /* 0x000000050c077211 */ /* 0x000fc600078e10ff */
[----:B------:R1:W-:Y:S04]  /*1bfb0*/  STL.64 [R1+0x1070], R18 ;  /* 0x0010701201007387 */ /* 0x0003e80000100a00 */
[----:B------:R2:W-:Y:S01]  /*1bfc0*/  STL.64 [R1+0x1068], R16 ;  /* 0x0010681001007387 */ /* 0x0005e20000100a00 */
[-C--:B0-----:R-:W-:Y:S02]  /*1bfd0*/  LEA R20, P1, R8, R15.reuse, 0x1 ;  /* 0x0000000f08147211 */ /* 0x081fe400078208ff */
[-C--:B-1----:R-:W-:Y:S02]  /*1bfe0*/  LEA R18, P2, R10, R15.reuse, 0x1 ;  /* 0x0000000f0a127211 */ /* 0x082fe400078408ff */
[----:B------:R-:W-:Y:S02]  /*1bff0*/  LEA.HI.X.SX32 R21, R8, R14, 0x1, P1 ;  /* 0x0000000e08157211 */ /* 0x000fe400008f0eff */
[----:B--2---:R-:W-:-:S02]  /*1c000*/  LEA R16, P3, R0, R15, 0x1 ;  /* 0x0000000f00107211 */ /* 0x004fc400078608ff */
[----:B------:R-:W-:Y:S02]  /*1c010*/  LEA R3, R12, R7, 0x2 ;  /* 0x000000070c037211 */ /* 0x000fe400078e10ff */
[-C--:B------:R-:W-:Y:S02]  /*1c020*/  LEA.HI.X.SX32 R19, R10, R14.reuse, 0x1, P2 ;  /* 0x0000000e0a137211 */ /* 0x080fe400010f0eff */
[----:B------:R-:W-:Y:S01]  /*1c030*/  LEA.HI.X.SX32 R17, R0, R14, 0x1, P3 ;  /* 0x0000000e00117211 */ /* 0x000fe200018f0eff */
[----:B------:R-:W-:Y:S01]  /*1c040*/  STL.64 [R1+0x1060], R20 ;  /* 0x0010601401007387 */ /* 0x000fe20000100a00 */
[----:B------:R-:W-:-:S03]  /*1c050*/  LEA R6, R12, R3, 0x2 ;  /* 0x000000030c067211 */ /* 0x000fc600078e10ff */
[----:B------:R0:W-:Y:S01]  /*1c060*/  STL.64 [R1+0x1058], R18 ;  /* 0x0010581201007387 */ /* 0x0001e20000100a00 */
[----:B------:R-:W-:-:S03]  /*1c070*/  LEA R0, R12, R6, 0x2 ;  /* 0x000000060c007211 */ /* 0x000fc600078e10ff */
[----:B------:R1:W-:Y:S01]  /*1c080*/  STL.64 [R1+0x1050], R16 ;  /* 0x0010501001007387 */ /* 0x0003e20000100a00 */
[CC--:B------:R-:W-:Y:S02]  /*1c090*/  LEA R10, P3, R5.reuse, R15.reuse, 0x1 ;  /* 0x0000000f050a7211 */ /* 0x0c0fe400078608ff */
[-C--:B0-----:R-:W-:Y:S02]  /*1c0a0*/  LEA R18, P1, R2, R15.reuse, 0x1 ;  /* 0x0000000f02127211 */ /* 0x081fe400078208ff */
[----:B-1----:R-:W-:Y:S02]  /*1c0b0*/  LEA R16, P2, R4, R15, 0x1 ;  /* 0x0000000f04107211 */ /* 0x002fe400078408ff */
[-C--:B------:R-:W-:Y:S02]  /*1c0c0*/  LEA.HI.X.SX32 R19, R2, R14.reuse, 0x1, P1 ;  /* 0x0000000e02137211 */ /* 0x080fe400008f0eff */
[-C--:B------:R-:W-:Y:S01]  /*1c0d0*/  LEA.HI.X.SX32 R17, R4, R14.reuse, 0x1, P2 ;  /* 0x0000000e04117211 */ /* 0x080fe200010f0eff */
[C---:B------:R-:W-:Y:S01]  /*1c0e0*/  IMAD R8, R12.reuse, 0x4, R0 ;  /* 0x000000040c087824 */ /* 0x040fe200078e0200 */
[----:B------:R-:W-:Y:S01]  /*1c0f0*/  LEA.HI.X.SX32 R11, R5, R14, 0x1, P3 ;  /* 0x0000000e050b7211 */ /* 0x000fe200018f0eff */
[----:B------:R0:W-:Y:S04]  /*1c100*/  STL.64 [R1+0x1048], R18 ;  /* 0x0010481201007387 */ /* 0x0001e80000100a00 */
[----:B------:R1:W-:Y:S01]  /*1c110*/  STL.64 [R1+0x1040], R16 ;  /* 0x0010401001007387 */ /* 0x0003e20000100a00 */
[----:B------:R-:W-:-:S03]  /*1c120*/  LEA R2, R12, R8, 0x2 ;  /* 0x000000080c027211 */ /* 0x000fc600078e10ff */
[----:B------:R2:W-:Y:S01]  /*1c130*/  STL.64 [R1+0x1038], R10 ;  /* 0x0010380a01007387 */ /* 0x0005e20000100a00 */
[-C--:B0-----:R-:W-:Y:S02]  /*1c140*/  LEA R18, P1, R7, R15.reuse, 0x1 ;  /* 0x0000000f07127211 */ /* 0x081fe400078208ff */
[-C--:B-1----:R-:W-:Y:S02]  /*1c150*/  LEA R16, P2, R3, R15.reuse, 0x1 ;  /* 0x0000000f03107211 */ /* 0x082fe400078408ff */
[-C--:B------:R-:W-:Y:S02]  /*1c160*/  LEA.HI.X.SX32 R19, R7, R14.reuse, 0x1, P1 ;  /* 0x0000000e07137211 */ /* 0x080fe400008f0eff */
[----:B--2---:R-:W-:Y:S02]  /*1c170*/  LEA R10, P3, R6, R15, 0x1 ;  /* 0x0000000f060a7211 */ /* 0x004fe400078608ff */
[----:B------:R-:W-:Y:S02]  /*1c180*/  LEA.HI.X.SX32 R17, R3, R14, 0x1, P2 ;  /* 0x0000000e03117211 */ /* 0x000fe400010f0eff */
[----:B------:R-:W-:-:S02]  /*1c190*/  LEA R4, R12, R2, 0x2 ;  /* 0x000000020c047211 */ /* 0x000fc400078e10ff */
[----:B------:R-:W-:Y:S01]  /*1c1a0*/  LEA.HI.X.SX32 R11, R6, R14, 0x1, P3 ;  /* 0x0000000e060b7211 */ /* 0x000fe200018f0eff */
[----:B------:R0:W-:Y:S01]  /*1c1b0*/  STL.64 [R1+0x1030], R18 ;  /* 0x0010301201007387 */ /* 0x0001e20000100a00 */
[----:B------:R-:W-:-:S03]  /*1c1c0*/  LEA R3, R12, R4, 0x2 ;  /* 0x000000040c037211 */ /* 0x000fc600078e10ff */
[----:B------:R1:W-:Y:S01]  /*1c1d0*/  STL.64 [R1+0x1028], R16 ;  /* 0x0010281001007387 */ /* 0x0003e20000100a00 */
[----:B------:R-:W-:-:S03]  /*1c1e0*/  LEA R5, R12, R3, 0x2 ;  /* 0x000000030c057211 */ /* 0x000fc600078e10ff */
[----:B------:R2:W-:Y:S01]  /*1c1f0*/  STL.64 [R1+0x1020], R10 ;  /* 0x0010200a01007387 */ /* 0x0005e20000100a00 */
[-C--:B0-----:R-:W-:Y:S02]  /*1c200*/  LEA R18, P1, R0, R15.reuse, 0x1 ;  /* 0x0000000f00127211 */ /* 0x081fe400078208ff */
[-C--:B-1----:R-:W-:Y:S02]  /*1c210*/  LEA R16, P2, R8, R15.reuse, 0x1 ;  /* 0x0000000f08107211 */ /* 0x082fe400078408ff */
[-C--:B------:R-:W-:Y:S02]  /*1c220*/  LEA.HI.X.SX32 R19, R0, R14.reuse, 0x1, P1 ;  /* 0x0000000e00137211 */ /* 0x080fe400008f0eff */
[-C--:B--2---:R-:W-:Y:S02]  /*1c230*/  LEA R10, P3, R2, R15.reuse, 0x1 ;  /* 0x0000000f020a7211 */ /* 0x084fe400078608ff */
[-C--:B------:R-:W-:Y:S02]  /*1c240*/  LEA.HI.X.SX32 R17, R8, R14.reuse, 0x1, P2 ;  /* 0x0000000e08117211 */ /* 0x080fe400010f0eff */
[----:B------:R-:W-:Y:S01]  /*1c250*/  LEA.HI.X.SX32 R11, R2, R14, 0x1, P3 ;  /* 0x0000000e020b7211 */ /* 0x000fe200018f0eff */
[----:B------:R-:W-:Y:S01]  /*1c260*/  IMAD R12, R12, 0x4, R5 ;  /* 0x000000040c0c7824 */ /* 0x000fe200078e0205 */
[----:B------:R-:W-:Y:S01]  /*1c270*/  STL.64 [R1+0x1018], R18 ;  /* 0x0010181201007387 */ /* 0x000fe20000100a00 */
[----:B------:R-:W-:-:S03]  /*1c280*/  LEA R8, P3, R5, R15, 0x1 ;  /* 0x0000000f05087211 */ /* 0x000fc600078608ff */
[----:B------:R0:W-:Y:S01]  /*1c290*/  STL.64 [R1+0x1010], R16 ;  /* 0x0010101001007387 */ /* 0x0001e20000100a00 */
[----:B------:R-:W-:-:S03]  /*1c2a0*/  LEA R6, P4, R12, R15, 0x1 ;  /* 0x0000000f0c067211 */ /* 0x000fc600078808ff */
[----:B------:R1:W-:Y:S01]  /*1c2b0*/  STL.64 [R1+0x1008], R10 ;  /* 0x0010080a01007387 */ /* 0x0003e20000100a00 */
[-C--:B------:R-:W-:Y:S02]  /*1c2c0*/  LEA.HI.X.SX32 R9, R5, R14.reuse, 0x1, P3 ;  /* 0x0000000e05097211 */ /* 0x080fe400018f0eff */
[CC--:B0-----:R-:W-:Y:S02]  /*1c2d0*/  LEA R16, P1, R4.reuse, R15.reuse, 0x1 ;  /* 0x0000000f04107211 */ /* 0x0c1fe400078208ff */
[C---:B-1----:R-:W-:Y:S02]  /*1c2e0*/  LEA R10, P2, R3.reuse, R15, 0x1 ;  /* 0x0000000f030a7211 */ /* 0x042fe400078408ff */
[-C--:B------:R-:W-:Y:S02]  /*1c2f0*/  LEA.HI.X.SX32 R17, R4, R14.reuse, 0x1, P1 ;  /* 0x0000000e04117211 */ /* 0x080fe400008f0eff */
[-C--:B------:R-:W-:Y:S02]  /*1c300*/  LEA.HI.X.SX32 R11, R3, R14.reuse, 0x1, P2 ;  /* 0x0000000e030b7211 */ /* 0x080fe400010f0eff */
[----:B------:R-:W-:Y:S01]  /*1c310*/  LEA.HI.X.SX32 R7, R12, R14, 0x1, P4 ;  /* 0x0000000e0c077211 */ /* 0x000fe200020f0eff */
[----:B------:R-:W-:Y:S01]  /*1c320*/  STL.64 [R1+0x1000], R16 ;  /* 0x0010001001007387 */ /* 0x000fe20000100a00 */
[----:B------:R-:W-:-:S02]  /*1c330*/  MOV R3, 0x3f800000 ;  /* 0x3f80000000037802 */ /* 0x000fc40000000f00 */
[----:B------:R-:W-:Y:S01]  /*1c340*/  MOV R2, 0xff800000 ;  /* 0xff80000000027802 */ /* 0x000fe20000000f00 */
[----:B------:R-:W-:Y:S01]  /*1c350*/  STL.64 [R1+0xff8], R10 ;  /* 0x000ff80a01007387 */ /* 0x000fe20000100a00 */
[----:B------:R-:W-:-:S03]  /*1c360*/  MOV R4, 0xff800000 ;  /* 0xff80000000047802 */ /* 0x000fc60000000f00 */
[----:B------:R-:W-:Y:S04]  /*1c370*/  STL.64 [R1+0xff0], R8 ;  /* 0x000ff00801007387 */ /* 0x000fe80000100a00 */
[----:B------:R-:W-:Y:S04]  /*1c380*/  STL.64 [R1+0xfe8], R6 ;  /* 0x000fe80601007387 */ /* 0x000fe80000100a00 */
[----:B------:R0:W-:Y:S04]  /*1c390*/  STL [R1+0xfa4], R3 ;  /* 0x000fa40301007387 */ /* 0x0001e80000100800 */
[----:B------:R-:W-:Y:S04]  /*1c3a0*/  STL [R1+0x498], RZ ;  /* 0x000498ff01007387 */ /* 0x000fe80000100800 */
[----:B------:R-:W-:Y:S01]  /*1c3b0*/  STL [R1+0x190], R2 ;  /* 0x0001900201007387 */ /* 0x000fe20000100800 */
[----:B0-----:R-:W-:-:S03]  /*1c3c0*/  IMAD.MOV.U32 R3, RZ, RZ, -0x800000 ;  /* 0xff800000ff037424 */ /* 0x001fc600078e00ff */
[----:B------:R-:W-:Y:S04]  /*1c3d0*/  STL [R1+0x494], RZ ;  /* 0x000494ff01007387 */ /* 0x000fe80000100800 */
[----:B------:R-:W-:Y:S04]  /*1c3e0*/  STL [R1+0x194], R4 ;  /* 0x0001940401007387 */ /* 0x000fe80000100800 */
        /* <DEDUP_REMOVED lines=11> */
[----:B------:R0:W-:Y:S04]  /*1c4a0*/  STL [R1+0xf7c], R4 ;  /* 0x000f7c0401007387 */ /* 0x0001e80000100800 */
[----:B------:R1:W-:Y:S04]  /*1c4b0*/  STL [R1+0xf80], R3 ;  /* 0x000f800301007387 */ /* 0x0003e80000100800 */
[----:B------:R-:W-:Y:S01]  /*1c4c0*/  STL [R1+0xf88], RZ ;  /* 0x000f88ff01007387 */ /* 0x000fe20000100800 */
[----:B0-----:R-:W-:-:S03]  /*1c4d0*/  MOV R4, 0x3f800000 ;  /* 0x3f80000000047802 */ /* 0x001fc60000000f00 */
[----:B------:R0:W-:Y:S01]  /*1c4e0*/  STL [R1+0xf84], R2 ;  /* 0x000f840201007387 */ /* 0x0001e20000100800 */
[----:B-1----:R-:W-:-:S03]  /*1c4f0*/  MOV R3, 0x3f800000 ;  /* 0x3f80000000037802 */ /* 0x002fc60000000f00 */
[----:B------:R-:W-:Y:S01]  /*1c500*/  STL [R1+0xfa8], R4 ;  /* 0x000fa80401007387 */ /* 0x000fe20000100800 */
[----:B0-----:R-:W-:-:S03]  /*1c510*/  MOV R2, 0x3f800000 ;  /* 0x3f80000000027802 */ /* 0x001fc60000000f00 */
        /* <DEDUP_REMOVED lines=13> */
[----:B------:R-:W-:Y:S04]  /*1c5f0*/  STL [R1+0x650], RZ ;  /* 0x000650ff01007387 */ /* 0x000fe80000100800 */
[----:B------:R-:W-:Y:S04]  /*1c600*/  STL [R1+0xfe0], R2 ;  /* 0x000fe00201007387 */ /* 0x000fe80000100800 */
[----:B------:R-:W-:Y:S04]  /*1c610*/  STL [R1+0x654], RZ ;  /* 0x000654ff01007387 */ /* 0x000fe80000100800 */
        /* <DEDUP_REMOVED lines=510> */
[----:B0-----:R-:W2:Y:S01]  /*1e600*/  LDL R3, [R1+0x490] ;  /* 0x0004900001037983 */ /* 0x001ea20000100800 */
[----:B------:R-:W-:-:S05]  /*1e610*/  MOV R0, c[0x0][0x1a4] ;  /* 0x0000690000007a02 */ /* 0x000fca0000000f00 */
[C---:B------:R-:W-:Y:S02]  /*1e620*/  IMAD R24, R0.reuse, 0x18, RZ ;  /* 0x0000001800187824 */ /* 0x040fe400078e02ff */
[C---:B------:R-:W-:Y:S02]  /*1e630*/  IMAD R25, R0.reuse, 0x19, RZ ;  /* 0x0000001900197824 */ /* 0x040fe400078e02ff */
[C---:B------:R-:W-:Y:S02]  /*1e640*/  IMAD R26, R0.reuse, 0x1a, RZ ;  /* 0x0000001a001a7824 */ /* 0x040fe400078e02ff */
[C---:B------:R-:W-:Y:S02]  /*1e650*/  IMAD R27, R0.reuse, 0x1b, RZ ;  /* 0x0000001b001b7824 */ /* 0x040fe400078e02ff */
[C---:B------:R-:W-:Y:S02]  /*1e660*/  IMAD R28, R0.reuse, 0x1c, RZ ;  /* 0x0000001c001c7824 */ /* 0x040fe400078e02ff */
[----:B------:R-:W-:Y:S01]  /*1e670*/  IMAD R29, R0, 0x1d, RZ ;  /* 0x0000001d001d7824 */ /* 0x000fe200078e02ff */
[----:B------:R0:W-:Y:S04]  /*1e680*/  STL.64 [R1+0x17f8], R24 ;  /* 0x0017f81801007387 */ /* 0x0001e80000100a00 */
[----:B0-----:R-:W3:Y:S04]  /*1e690*/  LDL.64 R24, [R1+0xe08] ;  /* 0x000e080001187983 */ /* 0x001ee80000100a00 */
[----:B------:R-:W-:Y:S04]  /*1e6a0*/  STL.64 [R1+0x1800], R26 ;  /* 0x0018001a01007387 */ /* 0x000fe80000100a00 */
[----:B------:R0:W-:Y:S04]  /*1e6b0*/  STL.64 [R1+0x1808], R28 ;  /* 0x0018081c01007387 */ /* 0x0001e80000100a00 */
[----:B0-----:R-:W4:Y:S04]  /*1e6c0*/  LDL.64 R28, [R1+0xe10] ;  /* 0x000e1000011c7983 */ /* 0x001f280000100a00 */
[----:B------:R-:W0:Y:S04]  /*1e6d0*/  S2R R6, SR_TID.X ;  /* 0x0000000000067919 */ /* 0x000e280000002100 */
[----:B------:R-:W1:Y:S04]  /*1e6e0*/  S2R R2, SR_TID.X ;  /* 0x0000000000027919 */ /* 0x000e680000002100 */
[----:B------:R-:W5:Y:S01]  /*1e6f0*/  S2R R5, SR_TID.X ;  /* 0x0000000000057919 */ /* 0x000f620000002100 */
[----:B0-----:R-:W-:-:S02]  /*1e700*/  LOP3.LUT R27, R6, 0x60, RZ, 0xc0, !PT ;  /* 0x00000060061b7812 */ /* 0x001fc400078ec0ff */
[C---:B-1----:R-:W-:Y:S02]  /*1e710*/  SHF.L.U32 R6, R2.reuse, 0x1, RZ ;  /* 0x0000000102067819 */ /* 0x042fe400000006ff */
[----:B------:R-:W-:Y:S02]  /*1e720*/  SHF.L.U32 R2, R2, 0x3, RZ ;  /* 0x0000000302027819 */ /* 0x000fe400000006ff */
[----:B-----5:R-:W-:Y:S02]  /*1e730*/  LOP3.LUT R4, R5, 0x7, RZ, 0xc0, !PT ;  /* 0x0000000705047812 */ /* 0x020fe400078ec0ff */
[----:B------:R-:W-:Y:S02]  /*1e740*/  LOP3.LUT R2, R2, 0x30, RZ, 0xc0, !PT ;  /* 0x0000003002027812 */ /* 0x000fe400078ec0ff */
[----:B------:R-:W-:-:S04]  /*1e750*/  LEA R27, R27, R4, 0x4 ;  /* 0x000000041b1b7211 */ /* 0x000fc800078e20ff */
[----:B------:R-:W-:-:S04]  /*1e760*/  SHF.L.U32 R27, R27, 0x4, RZ ;  /* 0x000000041b1b7819 */ /* 0x000fc800000006ff */
[----:B------:R-:W-:-:S04]  /*1e770*/  LOP3.LUT R27, R27, 0x30, R6, 0x78, !PT ;  /* 0x000000301b1b7812 */ /* 0x000fc800078e7806 */
[----:B------:R-:W-:-:S04]  /*1e780*/  LEA R27, R4, R27, 0xa ;  /* 0x0000001b041b7211 */ /* 0x000fc800078e50ff */
[----:B------:R-:W-:Y:S02]  /*1e790*/  LOP3.LUT R27, R27, 0x40, RZ, 0x3c, !PT ;  /* 0x000000401b1b7812 */ /* 0x000fe400078e3cff */
[----:B--2---:R-:W-:-:S05]  /*1e7a0*/  LOP3.LUT R26, R3, 0x20, RZ, 0x3c, !PT ;  /* 0x00000020031a7812 */ /* 0x004fca00078e3cff */
[----:B------:R0:W-:Y:S02]  /*1e7b0*/  STL [R1+0xf9c], R26 ;  /* 0x000f9c1a01007387 */ /* 0x0001e40000100800 */
[----:B0-----:R-:W-:Y:S01]  /*1e7c0*/  LOP3.LUT R26, R3, 0x40, RZ, 0x3c, !PT ;  /* 0x00000040031a7812 */ /* 0x001fe200078e3cff */
[----:B------:R-:W-:-:S05]  /*1e7d0*/  IMAD.SHL.U32 R26, R5, 0x40, RZ ;  /* 0x00000040051a7824 */ /* 0x000fca00078e00ff */
[----:B------:R-:W-:Y:S02]  /*1e7e0*/  LOP3.LUT R26, R2, 0x3c0, R26, 0xf8, !PT ;  /* 0x000003c0021a7812 */ /* 0x000fe400078ef81a */
[----:B------:R-:W-:-:S04]  /*1e7f0*/  SHF.R.S32.HI R2, RZ, 0x6, R5 ;  /* 0x00000006ff027819 */ /* 0x000fc80000011405 */
[----:B------:R-:W-:-:S04]  /*1e800*/  SGXT R2, R2, 0x1 ;  /* 0x000000010202781a */ /* 0x000fc80000000200 */
[----:B------:R-:W-:-:S04]  /*1e810*/  LOP3.LUT R2, R2, 0x90, RZ, 0xc0, !PT ;  /* 0x0000009002027812 */ /* 0x000fc800078ec0ff */
[----:B------:R-:W-:Y:S02]  /*1e820*/  LOP3.LUT R2, R2, 0x7e, R6, 0x78, !PT ;  /* 0x0000007e02027812 */ /* 0x000fe400078e7806 */
[----:B------:R-:W-:Y:S02]  /*1e830*/  LOP3.LUT R3, R3, 0x60, RZ, 0x3c, !PT ;  /* 0x0000006003037812 */ /* 0x000fe400078e3cff */
[----:B------:R-:W-:Y:S02]  /*1e840*/  LOP3.LUT R26, R26, 0x10, R5, 0x78, !PT ;  /* 0x000000101a1a7812 */ /* 0x000fe400078e7805 */
[----:B------:R-:W-:Y:S01]  /*1e850*/  LOP3.LUT R2, R2, 0x20, RZ, 0x3c, !PT ;  /* 0x0000002002027812 */ /* 0x000fe200078e3cff */
[----:B------:R-:W-:Y:S01]  /*1e860*/  STL [R1+0xf94], R3 ;  /* 0x000f940301007387 */ /* 0x000fe20000100800 */
[----:B------:R-:W-:-:S03]  /*1e870*/  LOP3.LUT R26, R26, 0x20, RZ, 0x3c, !PT ;  /* 0x000000201a1a7812 */ /* 0x000fc600078e3cff */
[----:B------:R-:W-:Y:S04]  /*1e880*/  STL [R1+0xf90], R2 ;  /* 0x000f900201007387 */ /* 0x000fe80000100800 */
[----:B------:R4:W-:Y:S02]  /*1e890*/  STL [R1+0x1408], R27 ;  /* 0x0014081b01007387 */ /* 0x0009e40000100800 */
[C---:B----4-:R-:W-:Y:S01]  /*1e8a0*/  IMAD.WIDE R26, R0.reuse, 0x2, R28 ;  /* 0x00000002001a7825 */ /* 0x050fe200078e021c */
[----:B------:R-:W-:-:S04]  /*1e8b0*/  SHF.L.U32 R2, R0, 0x1, RZ ;  /* 0x0000000100027819 */ /* 0x000fc800000006ff */
[----:B------:R3:W-:Y:S02]  /*1e8c0*/  STL.64 [R1+0x17e8], R26 ;  /* 0x0017e81a01007387 */ /* 0x0007e40000100a00 */
[----:B---3--:R-:W-:-:S05]  /*1e8d0*/  IMAD.WIDE R26, R0, 0x2, R24 ;  /* 0x00000002001a7825 */ /* 0x008fca00078e0218 */
[----:B------:R0:W-:Y:S01]  /*1e8e0*/  STL.64 [R1+0x17e0], R26 ;  /* 0x0017e01a01007387 */ /* 0x0001e20000100a00 */
[----:B------:R-:W-:Y:S02]  /*1e8f0*/  IMAD R3, R0, 0x3, RZ ;  /* 0x0000000300037824 */ /* 0x000fe400078e02ff */
[----:B0-----:R-:W-:-:S05]  /*1e900*/  IMAD.WIDE R26, R2, 0x2, R28 ;  /* 0x00000002021a7825 */ /* 0x001fca00078e021c */
[----:B------:R0:W-:Y:S02]  /*1e910*/  STL.64 [R1+0x17c8], R26 ;  /* 0x0017c81a01007387 */ /* 0x0001e40000100a00 */
[----:B0-----:R-:W-:-:S05]  /*1e920*/  IMAD.WIDE R26, R2, 0x2, R24 ;  /* 0x00000002021a7825 */ /* 0x001fca00078e0218 */
[----:B------:R0:W-:Y:S01]  /*1e930*/  STL.64 [R1+0x17c0], R26 ;  /* 0x0017c01a01007387 */ /* 0x0001e20000100a00 */
[----:B------:R-:W-:-:S03]  /*1e940*/  IMAD.WIDE R24, R3, 0x2, R24 ;  /* 0x0000000203187825 */ /* 0x000fc600078e0218 */
[----:B------:R1:W-:Y:S01]  /*1e950*/  STL.64 [R1+0x1810], R2 ;  /* 0x0018100201007387 */ /* 0x0003e20000100a00 */
[----:B0-----:R-:W-:-:S05]  /*1e960*/  IMAD.WIDE R26, R3, 0x2, R28 ;  /* 0x00000002031a7825 */ /* 0x001fca00078e021c */
[----:B------:R0:W-:Y:S04]  /*1e970*/  STL.64 [R1+0x17b0], R26 ;  /* 0x0017b01a01007387 */ /* 0x0001e80000100a00 */
[----:B-1----:R-:W2:Y:S01]  /*1e980*/  LDL.64 R2, [R1+0xe08] ;  /* 0x000e080001027983 */ /* 0x002ea20000100a00 */
[C---:B------:R-:W-:Y:S01]  /*1e990*/  SHF.L.U32 R4, R0.reuse, 0x2, RZ ;  /* 0x0000000200047819 */ /* 0x040fe200000006ff */
[----:B------:R-:W-:Y:S02]  /*1e9a0*/  IMAD R5, R0, 0x5, RZ ;  /* 0x0000000500057824 */ /* 0x000fe400078e02ff */
[----:B------:R-:W-:Y:S02]  /*1e9b0*/  STL.64 [R1+0x17a8], R24 ;  /* 0x0017a81801007387 */ /* 0x000fe40000100a00 */
[----:B0-----:R-:W-:-:S05]  /*1e9c0*/  IMAD.WIDE R26, R4, 0x2, R28 ;  /* 0x00000002041a7825 */ /* 0x001fca00078e021c */
[----:B------:R0:W-:Y:S01]  /*1e9d0*/  STL.64 [R1+0x1798], R26 ;  /* 0x0017981a01007387 */ /* 0x0001e20000100a00 */
[C---:B------:R-:W-:Y:S02]  /*1e9e0*/  IMAD R6, R0.reuse, 0x6, RZ ;  /* 0x0000000600067824 */ /* 0x040fe400078e02ff */
[C---:B------:R-:W-:Y:S02]  /*1e9f0*/  IMAD R7, R0.reuse, 0x7, RZ ;  /* 0x0000000700077824 */ /* 0x040fe400078e02ff */
[----:B0-----:R-:W-:Y:S01]  /*1ea00*/  IMAD.WIDE R26, R5, 0x2, R28 ;  /* 0x00000002051a7825 */ /* 0x001fe200078e021c */
[----:B------:R-:W-:-:S03]  /*1ea10*/  SHF.L.U32 R8, R0, 0x3, RZ ;  /* 0x0000000300087819 */ /* 0x000fc600000006ff */
[C---:B------:R-:W-:Y:S02]  /*1ea20*/  IMAD R9, R0.reuse, 0x9, RZ ;  /* 0x0000000900097824 */ /* 0x040fe400078e02ff */
[C---:B------:R-:W-:Y:S02]  /*1ea30*/  IMAD R10, R0.reuse, 0xa, RZ ;  /* 0x0000000a000a7824 */ /* 0x040fe400078e02ff */
[C---:B------:R-:W-:Y:S02]  /*1ea40*/  IMAD R11, R0.reuse, 0xb, RZ ;  /* 0x0000000b000b7824 */ /* 0x040fe400078e02ff */
[C---:B------:R-:W-:Y:S02]  /*1ea50*/  IMAD R12, R0.reuse, 0xc, RZ ;  /* 0x0000000c000c7824 */ /* 0x040fe400078e02ff */
[C---:B------:R-:W-:Y:S02]  /*1ea60*/  IMAD R13, R0.reuse, 0xd, RZ ;  /* 0x0000000d000d7824 */ /* 0x040fe400078e02ff */
[----:B------:R-:W-:-:S02]  /*1ea70*/  IMAD R14, R0, 0xe, RZ ;  /* 0x0000000e000e7824 */ /* 0x000fc400078e02ff */
[C---:B------:R-:W-:Y:S02]  /*1ea80*/  IMAD R15, R0.reuse, 0xf, RZ ;  /* 0x0000000f000f7824 */ /* 0x040fe400078e02ff */
[C---:B------:R-:W-:Y:S02]  /*1ea90*/  IMAD.SHL.U32 R16, R0.reuse, 0x10, RZ ;  /* 0x0000001000107824 */ /* 0x040fe400078e00ff */
[C---:B------:R-:W-:Y:S02]  /*1eaa0*/  IMAD R17, R0.reuse, 0x11, RZ ;  /* 0x0000001100117824 */ /* 0x040fe400078e02ff */
[C---:B------:R-:W-:Y:S02]  /*1eab0*/  IMAD R18, R0.reuse, 0x12, RZ ;  /* 0x0000001200127824 */ /* 0x040fe400078e02ff */
[C---:B------:R-:W-:Y:S02]  /*1eac0*/  IMAD R19, R0.reuse, 0x13, RZ ;  /* 0x0000001300137824 */ /* 0x040fe400078e02ff */
[----:B------:R-:W-:-:S02]  /*1ead0*/  IMAD R20, R0, 0x14, RZ ;  /* 0x0000001400147824 */ /* 0x000fc400078e02ff */
[C---:B------:R-:W-:Y:S02]  /*1eae0*/  IMAD R21, R0.reuse, 0x15, RZ ;  /* 0x0000001500157824 */ /* 0x040fe400078e02ff */
[----:B------:R-:W-:Y:S02]  /*1eaf0*/  IMAD R22, R0, 0x16, RZ ;  /* 0x0000001600167824 */ /* 0x000fe400078e02ff */
[----:B--2---:R-:W-:-:S05]  /*1eb00*/  IMAD.WIDE R24, R4, 0x2, R2 ;  /* 0x0000000204187825 */ /* 0x004fca00078e0202 */
[----:B------:R0:W-:Y:S04]  /*1eb10*/  STL.64 [R1+0x1790], R24 ;  /* 0x0017901801007387 */ /* 0x0001e80000100a00 */
[----:B------:R1:W-:Y:S04]  /*1eb20*/  STL.64 [R1+0x1818], R4 ;  /* 0x0018180401007387 */ /* 0x0003e80000100a00 */
[----:B------:R2:W-:Y:S01]  /*1eb30*/  STL.64 [R1+0x1780], R26 ;  /* 0x0017801a01007387 */ /* 0x0005e20000100a00 */
[----:B0-----:R-:W-:-:S04]  /*1eb40*/  IMAD.WIDE R24, R5, 0x2, R2 ;  /* 0x0000000205187825 */ /* 0x001fc800078e0202 */
[----:B-1----:R-:W-:-:S04]  /*1eb50*/  IMAD.WIDE R4, R6, 0x2, R2 ;  /* 0x0000000206047825 */ /* 0x002fc800078e0202 */
[--C-:B--2---:R-:W-:Y:S01]  /*1eb60*/  IMAD.WIDE R26, R6, 0x2, R28.reuse ;  /* 0x00000002061a7825 */ /* 0x104fe200078e021c */
[----:B------:R0:W-:Y:S04]  /*1eb70*/  STL.64 [R1+0x1778], R24 ;  /* 0x0017781801007387 */ /* 0x0001e80000100a00 */
[----:B------:R1:W-:Y:S04]  /*1eb80*/  STL.64 [R1+0x1768], R26 ;  /* 0x0017681a01007387 */ /* 0x0003e80000100a00 */
[----:B------:R2:W-:Y:S01]  /*1eb90*/  STL.64 [R1+0x1760], R4 ;  /* 0x0017600401007387 */ /* 0x0005e20000100a00 */
[----:B0-----:R-:W-:-:S04]  /*1eba0*/  IMAD.WIDE R24, R7, 0x2, R28 ;  /* 0x0000000207187825 */ /* 0x001fc800078e021c */
[----:B-1----:R-:W-:Y:S01]  /*1ebb0*/  IMAD.WIDE R26, R7, 0x2, R2 ;  /* 0x00000002071a7825 */ /* 0x002fe200078e0202 */
[----:B------:R0:W-:Y:S03]  /*1ebc0*/  STL.64 [R1+0x1750], R24 ;  /* 0x0017501801007387 */ /* 0x0001e60000100a00 */
[C---:B--2---:R-:W-:Y:S01]  /*1ebd0*/  IMAD.WIDE R4, R8.reuse, 0x2, R28 ;  /* 0x0000000208047825 */ /* 0x044fe200078e021c */
[----:B------:R1:W-:Y:S03]  /*1ebe0*/  STL.64 [R1+0x1748], R26 ;  /* 0x0017481a01007387 */ /* 0x0003e60000100a00 */
[----:B0-----:R-:W-:Y:S01]  /*1ebf0*/  IMAD.WIDE R24, R8, 0x2, R2 ;  /* 0x0000000208187825 */ /* 0x001fe200078e0202 */
[----:B-1----:R-:W2:Y:S04]  /*1ec00*/  LDL.64 R26, [R1+0xe00] ;  /* 0x000e0000011a7983 */ /* 0x002ea80000100a00 */
[----:B------:R0:W-:Y:S04]  /*1ec10*/  STL.64 [R1+0x1738], R4 ;  /* 0x0017380401007387 */ /* 0x0001e80000100a00 */
[----:B------:R1:W-:Y:S01]  /*1ec20*/  STL.64 [R1+0x1730], R24 ;  /* 0x0017301801007387 */ /* 0x0003e20000100a00 */
[----:B0-----:R-:W-:-:S04]  /*1ec30*/  IMAD.WIDE R4, R9, 0x2, R28 ;  /* 0x0000000209047825 */ /* 0x001fc800078e021c */
[----:B-1----:R-:W-:Y:S01]  /*1ec40*/  IMAD.WIDE R24, R9, 0x2, R2 ;  /* 0x0000000209187825 */ /* 0x002fe200078e0202 */
        /* <DEDUP_REMOVED lines=38> */
[----:B0-----:R-:W-:-:S03]  /*1eeb0*/  IMAD.WIDE R4, R19, 0x2, R28 ;  /* 0x0000000213047825 */ /* 0x001fc600078e021c */
[----:B-1----:R-:W3:Y:S04]  /*1eec0*/  LDL.64 R24, [R1+0x9a8] ;  /* 0x0009a80001187983 */ /* 0x002ee80000100a00 */
[----:B------:R0:W-:Y:S02]  /*1eed0*/  STL.64 [R1+0x1630], R4 ;  /* 0x0016300401007387 */ /* 0x0001e40000100a00 */
[----:B0-----:R-:W-:-:S05]  /*1eee0*/  IMAD.WIDE R4, R19, 0x2, R2 ;  /* 0x0000000213047825 */ /* 0x001fca00078e0202 */
        /* <DEDUP_REMOVED lines=8> */
[----:B------:R0:W-:Y:S01]  /*1ef70*/  STL.64 [R1+0x15f8], R4 ;  /* 0x0015f80401007387 */ /* 0x0001e20000100a00 */
[----:B------:R-:W-:-:S04]  /*1ef80*/  IMAD.WIDE R2, R22, 0x2, R2 ;  /* 0x0000000216027825 */ /* 0x000fc800078e0202 */
[----:B0-----:R-:W-:-:S05]  /*1ef90*/  IMAD.WIDE R4, R22, 0x2, R28 ;  /* 0x0000000216047825 */ /* 0x001fca00078e021c */
[----:B------:R0:W-:Y:S04]  /*1efa0*/  STL.64 [R1+0x15e8], R4 ;  /* 0x0015e80401007387 */ /* 0x0001e80000100a00 */
[----:B0-----:R-:W4:Y:S04]  /*1efb0*/  LDL.LU.64 R4, [R1+0x1818] ;  /* 0x0018180001047983 */ /* 0x001f280000300a00 */
[----:B------:R0:W-:Y:S04]  /*1efc0*/  STL.64 [R1+0x15e0], R2 ;  /* 0x0015e00201007387 */ /* 0x0001e80000100a00 */
[----:B0-----:R-:W5:Y:S01]  /*1efd0*/  LDL.LU.64 R2, [R1+0x1810] ;  /* 0x0018100001027983 */ /* 0x001f620000300a00 */
[----:B------:R-:W-:-:S04]  /*1efe0*/  IMAD R23, R0, 0x17, RZ ;  /* 0x0000001700177824 */ /* 0x000fc800078e02ff */
[----:B------:R-:W-:-:S05]  /*1eff0*/  IMAD.WIDE R28, R23, 0x2, R28 ;  /* 0x00000002171c7825 */ /* 0x000fca00078e021c */
[----:B------:R2:W-:Y:S02]  /*1f000*/  STL.64 [R1+0x15d0], R28 ;  /* 0x0015d01c01007387 */ /* 0x0005e40000100a00 */
[----:B--2---:R-:W-:-:S05]  /*1f010*/  IMAD.WIDE R28, R0, 0x2, R26 ;  /* 0x00000002001c7825 */ /* 0x004fca00078e021a */
[----:B------:R5:W-:Y:S02]  /*1f020*/  STL.64 [R1+0x17d8], R28 ;  /* 0x0017d81c01007387 */ /* 0x000be40000100a00 */
[----:B-----5:R-:W-:-:S05]  /*1f030*/  IMAD.WIDE R28, R2, 0x2, R26 ;  /* 0x00000002021c7825 */ /* 0x020fca00078e021a */
[----:B------:R0:W-:Y:S02]  /*1f040*/  STL.64 [R1+0x17b8], R28 ;  /* 0x0017b81c01007387 */ /* 0x0001e40000100a00 */
[----:B0-----:R-:W-:-:S05]  /*1f050*/  IMAD.WIDE R28, R3, 0x2, R26 ;  /* 0x00000002031c7825 */ /* 0x001fca00078e021a */
[----:B------:R4:W-:Y:S02]  /*1f060*/  STL.64 [R1+0x17a0], R28 ;  /* 0x0017a01c01007387 */ /* 0x0009e40000100a00 */
[----:B----4-:R-:W-:-:S05]  /*1f070*/  IMAD.WIDE R28, R4, 0x2, R26 ;  /* 0x00000002041c7825 */ /* 0x010fca00078e021a */
        /* <DEDUP_REMOVED lines=33> */
[----:B0-----:R-:W-:-:S04]  /*1f290*/  IMAD.WIDE R28, R21, 0x2, R26 ;  /* 0x00000002151c7825 */ /* 0x001fc800078e021a */
[----:B------:R-:W-:Y:S01]  /*1f2a0*/  IMAD.WIDE R26, R22, 0x2, R26 ;  /* 0x00000002161a7825 */ /* 0x000fe200078e021a */
[----:B------:R0:W-:Y:S04]  /*1f2b0*/  STL.64 [R1+0x15f0], R28 ;  /* 0x0015f01c01007387 */ /* 0x0001e80000100a00 */
[----:B0-----:R-:W2:Y:S04]  /*1f2c0*/  LDL.LU.64 R28, [R1+0x1808] ;  /* 0x00180800011c7983 */ /* 0x001ea80000300a00 */
[----:B------:R3:W-:Y:S02]  /*1f2d0*/  STL.64 [R1+0x15d8], R26 ;  /* 0x0015d81a01007387 */ /* 0x0007e40000100a00 */
[----:B---3--:R-:W-:-:S05]  /*1f2e0*/  IMAD.WIDE R26, R0, 0x2, R24 ;  /* 0x00000002001a7825 */ /* 0x008fca00078e0218 */
[----:B------:R0:W-:Y:S02]  /*1f2f0*/  STL.64 [R1+0x17d0], R26 ;  /* 0x0017d01a01007387 */ /* 0x0001e40000100a00 */
[----:B0-----:R-:W-:-:S04]  /*1f300*/  IMAD.WIDE R26, R2, 0x2, R24 ;  /* 0x00000002021a7825 */ /* 0x001fc800078e0218 */
[----:B------:R-:W-:Y:S01]  /*1f310*/  IMAD.WIDE R24, R3, 0x2, R24 ;  /* 0x0000000203187825 */ /* 0x000fe200078e0218 */
[----:B------:R0:W-:Y:S04]  /*1f320*/  STL.64 [R1+0x15c8], R26 ;  /* 0x0015c81a01007387 */ /* 0x0001e80000100a00 */
[----:B0-----:R-:W3:Y:S04]  /*1f330*/  LDL.LU.64 R26, [R1+0x1800] ;  /* 0x00180000011a7983 */ /* 0x001ee80000300a00 */
[----:B------:R-:W4:Y:S04]  /*1f340*/  LDL.64 R2, [R1+0x9a8] ;  /* 0x0009a80001027983 */ /* 0x000f280000100a00 */
[----:B------:R4:W-:Y:S02]  /*1f350*/  STL.64 [R1+0x15c0], R24 ;  /* 0x0015c01801007387 */ /* 0x0009e40000100a00 */
[----:B----4-:R-:W-:-:S05]  /*1f360*/  IMAD.WIDE R24, R4, 0x2, R2 ;  /* 0x0000000204187825 */ /* 0x010fca00078e0202 */
[----:B------:R0:W-:Y:S02]  /*1f370*/  STL.64 [R1+0x15b8], R24 ;  /* 0x0015b81801007387 */ /* 0x0001e40000100a00 */
[--C-:B0-----:R-:W-:Y:S02]  /*1f380*/  IMAD.WIDE R24, R5, 0x2, R2.reuse ;  /* 0x0000000205187825 */ /* 0x101fe400078e0202 */
[----:B------:R-:W4:Y:S04]  /*1f390*/  LDL.64 R4, [R1+0xe00] ;  /* 0x000e000001047983 */ /* 0x000f280000100a00 */
[----:B------:R0:W-:Y:S02]  /*1f3a0*/  STL.64 [R1+0x15b0], R24 ;  /* 0x0015b01801007387 */ /* 0x0001e40000100a00 */
[----:B0-----:R-:W-:-:S05]  /*1f3b0*/  IMAD.WIDE R24, R6, 0x2, R2 ;  /* 0x0000000206187825 */ /* 0x001fca00078e0202 */
[----:B------:R0:W-:Y:S02]  /*1f3c0*/  STL.64 [R1+0x15a8], R24 ;  /* 0x0015a81801007387 */ /* 0x0001e40000100a00 */
[--C-:B0-----:R-:W-:Y:S02]  /*1f3d0*/  IMAD.WIDE R24, R7, 0x2, R2.reuse ;  /* 0x0000000207187825 */ /* 0x101fe400078e0202 */
[----:B------:R-:W5:Y:S04]  /*1f3e0*/  LDL.64 R6, [R1+0xe08] ;  /* 0x000e080001067983 */ /* 0x000f680000100a00 */
[----:B------:R0:W-:Y:S02]  /*1f3f0*/  STL.64 [R1+0x15a0], R24 ;  /* 0x0015a01801007387 */ /* 0x0001e40000100a00 */
[----:B0-----:R-:W-:-:S05]  /*1f400*/  IMAD.WIDE R24, R8, 0x2, R2 ;  /* 0x0000000208187825 */ /* 0x001fca00078e0202 */
[----:B------:R0:W-:Y:S02]  /*1f410*/  STL.64 [R1+0x1598], R24 ;  /* 0x0015981801007387 */ /* 0x0001e40000100a00 */
[--C-:B0-----:R-:W-:Y:S02]  /*1f420*/  IMAD.WIDE R24, R9, 0x2, R2.reuse ;  /* 0x0000000209187825 */ /* 0x101fe400078e0202 */
[----:B------:R-:W3:Y:S04]  /*1f430*/  LDL.64 R8, [R1+0xe10] ;  /* 0x000e100001087983 */ /* 0x000ee80000100a00 */
[----:B------:R0:W-:Y:S02]  /*1f440*/  STL.64 [R1+0x1590], R24 ;  /* 0x0015901801007387 */ /* 0x0001e40000100a00 */
[----:B0-----:R-:W-:-:S05]  /*1f450*/  IMAD.WIDE R24, R10, 0x2, R2 ;  /* 0x000000020a187825 */ /* 0x001fca00078e0202 */
[----:B------:R0:W-:Y:S04]  /*1f460*/  STL.64 [R1+0x1588], R24 ;  /* 0x0015881801007387 */ /* 0x0001e80000100a00 */
[----:B0-----:R-:W3:Y:S01]  /*1f470*/  LDL.LU.64 R24, [R1+0x17f8] ;  /* 0x0017f80001187983 */ /* 0x001ee20000300a00 */
[----:B------:R-:W-:-:S05]  /*1f480*/  IMAD.WIDE R10, R11, 0x2, R2 ;  /* 0x000000020b0a7825 */ /* 0x000fca00078e0202 */
[----:B------:R0:W-:Y:S02]  /*1f490*/  STL.64 [R1+0x1580], R10 ;  /* 0x0015800a01007387 */ /* 0x0001e40000100a00 */
[----:B0-----:R-:W-:-:S04]  /*1f4a0*/  IMAD.WIDE R10, R12, 0x2, R2 ;  /* 0x000000020c0a7825 */ /* 0x001fc800078e0202 */
[--C-:B------:R-:W-:Y:S01]  /*1f4b0*/  IMAD.WIDE R12, R13, 0x2, R2.reuse ;  /* 0x000000020d0c7825 */ /* 0x100fe200078e0202 */
[----:B------:R0:W-:Y:S04]  /*1f4c0*/  STL.64 [R1+0x1578], R10 ;  /* 0x0015780a01007387 */ /* 0x0001e80000100a00 */
[----:B------:R1:W-:Y:S01]  /*1f4d0*/  STL.64 [R1+0x1570], R12 ;  /* 0x0015700c01007387 */ /* 0x0003e20000100a00 */
[----:B0-----:R-:W-:-:S04]  /*1f4e0*/  IMAD.WIDE R10, R14, 0x2, R2 ;  /* 0x000000020e0a7825 */ /* 0x001fc800078e0202 */
[--C-:B------:R-:W-:Y:S01]  /*1f4f0*/  IMAD.WIDE R14, R15, 0x2, R2.reuse ;  /* 0x000000020f0e7825 */ /* 0x100fe200078e0202 */
[----:B------:R0:W-:Y:S03]  /*1f500*/  STL.64 [R1+0x1568], R10 ;  /* 0x0015680a01007387 */ /* 0x0001e60000100a00 */
[--C-:B-1----:R-:W-:Y:S01]  /*1f510*/  IMAD.WIDE R12, R16, 0x2, R2.reuse ;  /* 0x00000002100c7825 */ /* 0x102fe200078e0202 */
[----:B------:R1:W-:Y:S04]  /*1f520*/  STL.64 [R1+0x1560], R14 ;  /* 0x0015600e01007387 */ /* 0x0003e80000100a00 */
[----:B------:R2:W-:Y:S01]  /*1f530*/  STL.64 [R1+0x1558], R12 ;  /* 0x0015580c01007387 */ /* 0x0005e20000100a00 */
[----:B0-----:R-:W-:-:S04]  /*1f540*/  IMAD.WIDE R10, R17, 0x2, R2 ;  /* 0x00000002110a7825 */ /* 0x001fc800078e0202 */
[--C-:B-1----:R-:W-:Y:S01]  /*1f550*/  IMAD.WIDE R14, R18, 0x2, R2.reuse ;  /* 0x00000002120e7825 */ /* 0x102fe200078e0202 */
[----:B------:R0:W-:Y:S03]  /*1f560*/  STL.64 [R1+0x1550], R10 ;  /* 0x0015500a01007387 */ /* 0x0001e60000100a00 */
[--C-:B--2---:R-:W-:Y:S01]  /*1f570*/  IMAD.WIDE R12, R19, 0x2, R2.reuse ;  /* 0x00000002130c7825 */ /* 0x104fe200078e0202 */
[----:B------:R1:W-:Y:S04]  /*1f580*/  STL.64 [R1+0x1548], R14 ;  /* 0x0015480e01007387 */ /* 0x0003e80000100a00 */
[----:B------:R2:W-:Y:S01]  /*1f590*/  STL.64 [R1+0x1540], R12 ;  /* 0x0015400c01007387 */ /* 0x0005e20000100a00 */
[----:B0-----:R-:W-:-:S04]  /*1f5a0*/  IMAD.WIDE R10, R20, 0x2, R2 ;  /* 0x00000002140a7825 */ /* 0x001fc800078e0202 */
[--C-:B-1----:R-:W-:Y:S01]  /*1f5b0*/  IMAD.WIDE R14, R21, 0x2, R2.reuse ;  /* 0x00000002150e7825 */ /* 0x102fe200078e0202 */
[----:B------:R-:W-:Y:S03]  /*1f5c0*/  STL.64 [R1+0x1538], R10 ;  /* 0x0015380a01007387 */ /* 0x000fe60000100a00 */
[--C-:B--2---:R-:W-:Y:S01]  /*1f5d0*/  IMAD.WIDE R12, R22, 0x2, R2.reuse ;  /* 0x00000002160c7825 */ /* 0x104fe200078e0202 */
[----:B------:R-:W-:Y:S04]  /*1f5e0*/  STL.64 [R1+0x1530], R14 ;  /* 0x0015300e01007387 */ /* 0x000fe80000100a00 */
[----:B------:R0:W-:Y:S02]  /*1f5f0*/  STL.64 [R1+0x1528], R12 ;  /* 0x0015280c01007387 */ /* 0x0001e40000100a00 */
[----:B0-----:R-:W-:-:S04]  /*1f600*/  IMAD.WIDE R12, R23, 0x2, R2 ;  /* 0x00000002170c7825 */ /* 0x001fc800078e0202 */
[----:B------:R-:W-:Y:S02]  /*1f610*/  IMAD R0, R0, 0x1f, RZ ;  /* 0x0000001f00007824 */ /* 0x000fe400078e02ff */
[----:B----4-:R-:W-:-:S04]  /*1f620*/  IMAD.WIDE R14, R23, 0x2, R4 ;  /* 0x00000002170e7825 */ /* 0x010fc800078e0204 */
[----:B-----5:R-:W-:-:S05]  /*1f630*/  IMAD.WIDE R10, R23, 0x2, R6 ;  /* 0x00000002170a7825 */ /* 0x020fca00078e0206 */
[----:B------:R3:W-:Y:S04]  /*1f640*/  STL.64 [R1+0x1520], R10 ;  /* 0x0015200a01007387 */ /* 0x0007e80000100a00 */
[----:B------:R0:W-:Y:S04]  /*1f650*/  STL.64 [R1+0x1518], R14 ;  /* 0x0015180e01007387 */ /* 0x0001e80000100a00 */
[----:B------:R1:W-:Y:S01]  /*1f660*/  STL.64 [R1+0x1510], R12 ;  /* 0x0015100c01007387 */ /* 0x0003e20000100a00 */
[----:B------:R-:W-:-:S04]  /*1f670*/  IMAD.WIDE R16, R29, 0x2, R4 ;  /* 0x000000021d107825 */ /* 0x000fc800078e0204 */
[----:B---3--:R-:W-:-:S04]  /*1f680*/  IMAD.WIDE R10, R24, 0x2, R8 ;  /* 0x00000002180a7825 */ /* 0x008fc800078e0208 */
[C---:B0-----:R-:W-:Y:S01]  /*1f690*/  IMAD.WIDE R14, R24.reuse, 0x2, R6 ;  /* 0x00000002180e7825 */ /* 0x041fe200078e0206 */
[----:B------:R0:W-:Y:S03]  /*1f6a0*/  STL.64 [R1+0x1508], R10 ;  /* 0x0015080a01007387 */ /* 0x0001e60000100a00 */
[C---:B-1----:R-:W-:Y:S01]  /*1f6b0*/  IMAD.WIDE R12, R24.reuse, 0x2, R4 ;  /* 0x00000002180c7825 */ /* 0x042fe200078e0204 */
[----:B------:R1:W-:Y:S04]  /*1f6c0*/  STL.64 [R1+0x1500], R14 ;  /* 0x0015000e01007387 */ /* 0x0003e80000100a00 */
[----:B------:R2:W-:Y:S01]  /*1f6d0*/  STL.64 [R1+0x14f8], R12 ;  /* 0x0014f80c01007387 */ /* 0x0005e20000100a00 */
[----:B0-----:R-:W-:-:S04]  /*1f6e0*/  IMAD.WIDE R10, R24, 0x2, R2 ;  /* 0x00000002180a7825 */ /* 0x001fc800078e0202 */
[C---:B-1----:R-:W-:Y:S01]  /*1f6f0*/  IMAD.WIDE R14, R25.reuse, 0x2, R8 ;  /* 0x00000002190e7825 */ /* 0x042fe200078e0208 */
[----:B------:R0:W-:Y:S03]  /*1f700*/  STL.64 [R1+0x14f0], R10 ;  /* 0x0014f00a01007387 */ /* 0x0001e60000100a00 */
[C---:B--2---:R-:W-:Y:S01]  /*1f710*/  IMAD.WIDE R12, R25.reuse, 0x2, R6 ;  /* 0x00000002190c7825 */ /* 0x044fe200078e0206 */
[----:B------:R1:W-:Y:S04]  /*1f720*/  STL.64 [R1+0x14e8], R14 ;  /* 0x0014e80e01007387 */ /* 0x0003e80000100a00 */
[----:B------:R2:W-:Y:S01]  /*1f730*/  STL.64 [R1+0x14e0], R12 ;  /* 0x0014e00c01007387 */ /* 0x0005e20000100a00 */
[----:B0-----:R-:W-:-:S04]  /*1f740*/  IMAD.WIDE R10, R25, 0x2, R4 ;  /* 0x00000002190a7825 */ /* 0x001fc800078e0204 */
[----:B-1----:R-:W-:Y:S01]  /*1f750*/  IMAD.WIDE R14, R25, 0x2, R2 ;  /* 0x00000002190e7825 */ /* 0x002fe200078e0202 */
[----:B------:R0:W-:Y:S03]  /*1f760*/  STL.64 [R1+0x14d8], R10 ;  /* 0x0014d80a01007387 */ /* 0x0001e60000100a00 */
[C---:B--2---:R-:W-:Y:S01]  /*1f770*/  IMAD.WIDE R12, R26.reuse, 0x2, R8 ;  /* 0x000000021a0c7825 */ /* 0x044fe200078e0208 */
[----:B------:R1:W-:Y:S04]  /*1f780*/  STL.64 [R1+0x14d0], R14 ;  /* 0x0014d00e01007387 */ /* 0x0003e80000100a00 */
[----:B------:R2:W-:Y:S01]  /*1f790*/  STL.64 [R1+0x14c8], R12 ;  /* 0x0014c80c01007387 */ /* 0x0005e20000100a00 */
[----:B0-----:R-:W-:-:S04]  /*1f7a0*/  IMAD.WIDE R10, R26, 0x2, R6 ;  /* 0x000000021a0a7825 */ /* 0x001fc800078e0206 */
[C---:B-1----:R-:W-:Y:S01]  /*1f7b0*/  IMAD.WIDE R14, R26.reuse, 0x2, R4 ;  /* 0x000000021a0e7825 */ /* 0x042fe200078e0204 */
[----:B------:R0:W-:Y:S03]  /*1f7c0*/  STL.64 [R1+0x14c0], R10 ;  /* 0x0014c00a01007387 */ /* 0x0001e60000100a00 */
[----:B--2---:R-:W-:Y:S01]  /*1f7d0*/  IMAD.WIDE R12, R26, 0x2, R2 ;  /* 0x000000021a0c7825 */ /* 0x004fe200078e0202 */
        /* <DEDUP_REMOVED lines=17> */
[----:B--2---:R-:W-:Y:S01]  /*1f8f0*/  IMAD.WIDE R12, R29, 0x2, R8 ;  /* 0x000000021d0c7825 */ /* 0x004fe200078e0208 */
[----:B------:R-:W-:Y:S04]  /*1f900*/  STL.64 [R1+0x1470], R14 ;  /* 0x0014700e01007387 */ /* 0x000fe80000100a00 */
[----:B------:R1:W-:Y:S01]  /*1f910*/  STL.64 [R1+0x1468], R12 ;  /* 0x0014680c01007387 */ /* 0x0003e20000100a00 */
[----:B0-----:R-:W-:-:S05]  /*1f920*/  MOV R10, c[0x0][0x1a4] ;  /* 0x00006900000a7a02 */ /* 0x001fca0000000f00 */
[----:B------:R-:W-:Y:S02]  /*1f930*/  IMAD R10, R10, 0x1e, RZ ;  /* 0x0000001e0a0a7824 */ /* 0x000fe400078e02ff */
[----:B-1----:R-:W-:-:S04]  /*1f940*/  IMAD.WIDE R12, R29, 0x2, R6 ;  /* 0x000000021d0c7825 */ /* 0x002fc800078e0206 */
[----:B------:R-:W-:Y:S01]  /*1f950*/  IMAD.WIDE R14, R29, 0x2, R2 ;  /* 0x000000021d0e7825 */ /* 0x000fe200078e0202 */
[----:B------:R0:W-:Y:S04]  /*1f960*/  STL.64 [R1+0x1460], R12 ;  /* 0x0014600c01007387 */ /* 0x0001e80000100a00 */
[----:B------:R-:W-:Y:S04]  /*1f970*/  STL.64 [R1+0x1458], R16 ;  /* 0x0014581001007387 */ /* 0x000fe80000100a00 */
[----:B------:R1:W-:Y:S01]  /*1f980*/  STL.64 [R1+0x1450], R14 ;  /* 0x0014500e01007387 */ /* 0x0003e20000100a00 */
[----:B0-----:R-:W-:-:S05]  /*1f990*/  IMAD.WIDE R12, R10, 0x2, R8 ;  /* 0x000000020a0c7825 */ /* 0x001fca00078e0208 */
[----:B------:R0:W-:Y:S01]  /*1f9a0*/  STL.64 [R1+0x1448], R12 ;  /* 0x0014480c01007387 */ /* 0x0001e20000100a00 */
[----:B-1----:R-:W-:-:S04]  /*1f9b0*/  IMAD.WIDE R14, R10, 0x2, R6 ;  /* 0x000000020a0e7825 */ /* 0x002fc800078e0206 */
[----:B------:R-:W-:Y:S01]  /*1f9c0*/  IMAD.WIDE R8, R0, 0x2, R8 ;  /* 0x0000000200087825 */ /* 0x000fe200078e0208 */
[----:B------:R1:W-:Y:S03]  /*1f9d0*/  STL.64 [R1+0x1440], R14 ;  /* 0x0014400e01007387 */ /* 0x0003e60000100a00 */
[----:B0-----:R-:W-:-:S04]  /*1f9e0*/  IMAD.WIDE R12, R10, 0x2, R4 ;  /* 0x000000020a0c7825 */ /* 0x001fc800078e0204 */
[----:B------:R-:W-:Y:S01]  /*1f9f0*/  IMAD.WIDE R10, R10, 0x2, R2 ;  /* 0x000000020a0a7825 */ /* 0x000fe200078e0202 */
[----:B------:R1:W-:Y:S03]  /*1fa00*/  STL.64 [R1+0x1438], R12 ;  /* 0x0014380c01007387 */ /* 0x0003e60000100a00 */
[C---:B------:R-:W-:Y:S01]  /*1fa10*/  IMAD.WIDE R6, R0.reuse, 0x2, R6 ;  /* 0x0000000200067825 */ /* 0x040fe200078e0206 */
[----:B------:R1:W-:Y:S03]  /*1fa20*/  STL.64 [R1+0x1430], R10 ;  /* 0x0014300a01007387 */ /* 0x0003e60000100a00 */
[C---:B------:R-:W-:Y:S01]  /*1fa30*/  IMAD.WIDE R2, R0.reuse, 0x2, R2 ;  /* 0x0000000200027825 */ /* 0x040fe200078e0202 */
[----:B------:R1:W-:Y:S03]  /*1fa40*/  STL.64 [R1+0x1428], R8 ;  /* 0x0014280801007387 */ /* 0x0003e60000100a00 */
[----:B------:R-:W-:Y:S01]  /*1fa50*/  IMAD.WIDE R4, R0, 0x2, R4 ;  /* 0x0000000200047825 */ /* 0x000fe200078e0204 */
[----:B------:R1:W-:Y:S04]  /*1fa60*/  STL.64 [R1+0x1420], R6 ;  /* 0x0014200601007387 */ /* 0x0003e80000100a00 */
[----:B------:R1:W-:Y:S04]  /*1fa70*/  STL.64 [R1+0x1410], R2 ;  /* 0x0014100201007387 */ /* 0x0003e80000100a00 */
[----:B------:R1:W-:Y:S02]  /*1fa80*/  STL.64 [R1+0x1418], R4 ;  /* 0x0014180401007387 */ /* 0x0003e40000100a00 */
.L_x_1:
[----:B01----:R-:W2:Y:S04]  /*1fa90*/  LDL.64 R2, [R1+0xe10] ;  /* 0x000e100001027983 */ /* 0x003ea80000100a00 */
[----:B------:R-:W2:Y:S04]  /*1faa0*/  LDL R0, [R1+0x498] ;  /* 0x0004980001007983 */ /* 0x000ea80000100800 */
[----:B------:R-:W3:Y:S04]  /*1fab0*/  LDL.64 R4, [R1+0xe08] ;  /* 0x000e080001047983 */ /* 0x000ee80000100a00 */
[----:B------:R-:W4:Y:S04]  /*1fac0*/  LDL.64 R6, [R1+0xe00] ;  /* 0x000e000001067983 */ /* 0x000f280000100a00 */
[----:B------:R-:W5:Y:S04]  /*1fad0*/  LDL.64 R8, [R1+0x9a8] ;  /* 0x0009a80001087983 */ /* 0x000f680000100a00 */
[----:B------:R-:W5:Y:S04]  /*1fae0*/  LDL.64 R18, [R1+0x17e8] ;  /* 0x0017e80001127983 */ /* 0x000f680000100a00 */
[----:B------:R-:W5:Y:S04]  /*1faf0*/  LDL.64 R22, [R1+0x17e0] ;  /* 0x0017e00001167983 */ /* 0x000f680000100a00 */
[----:B------:R-:W5:Y:S04]  /*1fb00*/  LDL.64 R16, [R1+0x17d8] ;  /* 0x0017d80001107983 */ /* 0x000f680000100a00 */
[----:B------:R-:W5:Y:S04]  /*1fb10*/  LDL.64 R12, [R1+0x17d0] ;  /* 0x0017d000010c7983 */ /* 0x000f680000100a00 */
[----:B------:R-:W5:Y:S04]  /*1fb20*/  LDL.64 R10, [R1+0x17c8] ;  /* 0x0017c800010a7983 */ /* 0x000f680000100a00 */
[----:B------:R-:W5:Y:S04]  /*1fb30*/  LDL.64 R14, [R1+0x17c0] ;  /* 0x0017c000010e7983 */ /* 0x000f680000100a00 */
[----:B------:R-:W5:Y:S04]  /*1fb40*/  LDL.64 R24, [R1+0x17b0] ;  /* 0x0017b00001187983 */ /* 0x000f680000100a00 */
[----:B------:R-:W5:Y:S01]  /*1fb50*/  LDL.64 R20, [R1+0x17b8] ;  /* 0x0017b80001147983 */ /* 0x000f620000100a00 */
[----:B--2---:R-:W-:-:S05]  /*1fb60*/  IMAD.WIDE R2, R0, 0x2, R2 ;  /* 0x0000000200027825 */ /* 0x004fca00078e0202 */
[----:B------:R0:W2:Y:S01]  /*1fb70*/  LDG.E.U16 R29, [R2.64] ;  /* 0x00000004021d7981 */ /* 0x0000a2000c1e1500 */
[----:B---3--:R-:W-:-:S04]  /*1fb80*/  IMAD.WIDE R4, R0, 0x2, R4 ;  /* 0x0000000200047825 */ /* 0x008fc800078e0204 */
[C---:B----4-:R-:W-:Y:S01]  /*1fb90*/  IMAD.WIDE R6, R0.reuse, 0x2, R6 ;  /* 0x0000000200067825 */ /* 0x050fe200078e0206 */
[----:B------:R1:W3:Y:S03]  /*1fba0*/  LDG.E.U16 R28, [R4.64] ;  /* 0x00000004041c7981 */ /* 0x0002e6000c1e1500 */
[C---:B-----5:R-:W-:Y:S01]  /*1fbb0*/  IMAD.WIDE R8, R0.reuse, 0x2, R8 ;  /* 0x0000000200087825 */ /* 0x060fe200078e0208 */
[----:B------:R4:W5:Y:S03]  /*1fbc0*/  LDG.E.U16 R26, [R6.64] ;  /* 0x00000004061a7981 */ /* 0x000966000c1e1500 */
[C---:B0-----:R-:W-:Y:S01]  /*1fbd0*/  IMAD.WIDE R2, R0.reuse, 0x2, R18 ;  /* 0x0000000200027825 */ /* 0x041fe200078e0212 */
[----:B------:R0:W3:Y:S03]  /*1fbe0*/  LDG.E.U16 R27, [R8.64] ;  /* 0x00000004081b7981 */ /* 0x0000e6000c1e1500 */
[C---:B-1----:R-:W-:Y:S01]  /*1fbf0*/  IMAD.WIDE R4, R0.reuse, 0x2, R22 ;  /* 0x0000000200047825 */ /* 0x042fe200078e0216 */
[----:B------:R-:W5:Y:S04]  /*1fc00*/  LDL.64 R18, [R1+0x15c8] ;  /* 0x0015c80001127983 */ /* 0x000f680000100a00 */
[----:B------:R1:W5:Y:S01]  /*1fc10*/  LDG.E.U16 R23, [R2.64] ;  /* 0x0000000402177981 */ /* 0x000362000c1e1500 */
[----:B----4-:R-:W-:-:S03]  /*1fc20*/  IMAD.WIDE R6, R0, 0x2, R16 ;  /* 0x0000000200067825 */ /* 0x010fc600078e0210 */
[----:B------:R-:W4:Y:S04]  /*1fc30*/  LDL.64 R16, [R1+0x17a8] ;  /* 0x0017a80001107983 */ /* 0x000f280000100a00 */
[----:B--2---:R2:W-:Y:S04]  /*1fc40*/  STL [R1+0x18c], R29 ;  /* 0x00018c1d01007387 */ /* 0x0045e80000100800 */
[----:B--2---:R2:W4:Y:S01]  /*1fc50*/  LDG.E.U16 R29, [R4.64] ;  /* 0x00000004041d7981 */ /* 0x004522000c1e1500 */
[----:B0-----:R-:W-:-:S03]  /*1fc60*/  IMAD.WIDE R8, R0, 0x2, R12 ;  /* 0x0000000200087825 */ /* 0x001fc600078e020c */
[----:B---3--:R0:W-:Y:S01]  /*1fc70*/  STL [R1+0x188], R28 ;  /* 0x0001881c01007387 */ /* 0x0081e20000100800 */
[----:B------:R-:W-:-:S03]  /*1fc80*/  IMAD.WIDE R10, R0, 0x2, R10 ;  /* 0x00000002000a7825 */ /* 0x000fc600078e020a */
[----:B-----5:R3:W-:Y:S01]  /*1fc90*/  STL [R1+0x184], R26 ;  /* 0x0001841a01007387 */ /* 0x0207e20000100800 */
[----:B-1----:R-:W-:-:S03]  /*1fca0*/  IMAD.WIDE R2, R0, 0x2, R14 ;  /* 0x0000000200027825 */ /* 0x002fc600078e020e */
[----:B------:R-:W5:Y:S04]  /*1fcb0*/  LDL.64 R12, [R1+0x17a0] ;  /* 0x0017a000010c7983 */ /* 0x000f680000100a00 */
[----:B0-----:R0:W5:Y:S04]  /*1fcc0*/  LDG.E.U16 R28, [R6.64] ;  /* 0x00000004061c7981 */ /* 0x001168000c1e1500 */
[----:B---3--:R1:W3:Y:S04]  /*1fcd0*/  LDG.E.U16 R26, [R8.64] ;  /* 0x00000004081a7981 */ /* 0x0082e8000c1e1500 */
[----:B------:R2:W-:Y:S01]  /*1fce0*/  STL [R1+0x180], R27 ;  /* 0x0001801b01007387 */ /* 0x0005e20000100800 */
[----:B0-----:R-:W-:-:S03]  /*1fcf0*/  IMAD.WIDE R6, R0, 0x2, R18 ;  /* 0x0000000200067825 */ /* 0x001fc600078e0212 */
[----:B------:R0:W-:Y:S01]  /*1fd00*/  STL [R1+0x17c], R23 ;  /* 0x00017c1701007387 */ /* 0x0001e20000100800 */
[----:B-1----:R-:W-:-:S03]  /*1fd10*/  IMAD.WIDE R8, R0, 0x2, R24 ;  /* 0x0000000200087825 */ /* 0x002fc600078e0218 */
[----:B------:R-:W3:Y:S04]  /*1fd20*/  LDL.64 R18, [R1+0x1788] ;  /* 0x0017880001127983 */ /* 0x000ee80000100a00 */
[----:B--2---:R1:W4:Y:S01]  /*1fd30*/  LDG.E.U16 R27, [R10.64] ;  /* 0x000000040a1b7981 */ /* 0x004322000c1e1500 */
[----:B------:R-:W-:-:S03]  /*1fd40*/  IMAD.WIDE R4, R0, 0x2, R20 ;  /* 0x0000000200047825 */ /* 0x000fc600078e0214 */
[----:B0-----:R-:W4:Y:S04]  /*1fd50*/  LDL.64 R22, [R1+0x15c0] ;  /* 0x0015c00001167983 */ /* 0x001f280000100a00 */
[----:B------:R0:W4:Y:S04]  /*1fd60*/  LDG.E.U16 R25, [R2.64] ;  /* 0x0000000402197981 */ /* 0x000128000c1e1500 */
[----:B------:R-:W4:Y:S04]  /*1fd70*/  LDL.64 R14, [R1+0x1798] ;  /* 0x00179800010e7983 */ /* 0x000f280000100a00 */
[----:B------:R-:W4:Y:S04]  /*1fd80*/  LDL.64 R20, [R1+0x1790] ;  /* 0x0017900001147983 */ /* 0x000f280000100a00 */
[----:B----4-:R4:W-:Y:S04]  /*1fd90*/  STL [R1+0x178], R29 ;  /* 0x0001781d01007387 */ /* 0x0109e80000100800 */
[----:B----4-:R4:W2:Y:S01]  /*1fda0*/  LDG.E.U16 R29, [R4.64] ;  /* 0x00000004041d7981 */ /* 0x0108a2000c1e1500 */
[----:B-1----:R-:W-:-:S03]  /*1fdb0*/  IMAD.WIDE R10, R0, 0x2, R16 ;  /* 0x00000002000a7825 */ /* 0x002fc600078e0210 */
[----:B-----5:R1:W-:Y:S01]  /*1fdc0*/  STL [R1+0x174], R28 ;  /* 0x0001741c01007387 */ /* 0x0203e20000100800 */
[----:B0-----:R-:W-:-:S03]  /*1fdd0*/  IMAD.WIDE R2, R0, 0x2, R12 ;  /* 0x0000000200027825 */ /* 0x001fc600078e020c */
[----:B---3--:R0:W-:Y:S04]  /*1fde0*/  STL [R1+0x170], R26 ;  /* 0x0001701a01007387 */ /* 0x0081e80000100800 */
[----:B------:R-:W3:Y:S04]  /*1fdf0*/  LDL.64 R16, [R1+0x15b8] ;  /* 0x0015b80001107983 */ /* 0x000ee80000100a00 */
[----:B-1----:R1:W5:Y:S04]  /*1fe00*/  LDG.E.U16 R28, [R6.64] ;  /* 0x00000004061c7981 */ /* 0x002368000c1e1500 */
[----:B0-----:R0:W5:Y:S04]  /*1fe10*/  LDG.E.U16 R26, [R8.64] ;  /* 0x00000004081a7981 */ /* 0x001168000c1e1500 */
[----:B----4-:R4:W-:Y:S01]  /*1fe20*/  STL [R1+0x16c], R27 ;  /* 0x00016c1b01007387 */ /* 0x0109e20000100800 */
[----:B------:R-:W-:-:S03]  /*1fe30*/  IMAD.WIDE R4, R0, 0x2, R22 ;  /* 0x0000000200047825 */ /* 0x000fc600078e0216 */
[----:B------:R0:W-:Y:S04]  /*1fe40*/  STL [R1+0x168], R25 ;  /* 0x0001681901007387 */ /* 0x0001e80000100800 */
[----:B----4-:R4:W5:Y:S04]  /*1fe50*/  LDG.E.U16 R27, [R10.64] ;  /* 0x000000040a1b7981 */ /* 0x010968000c1e1500 */
[----:B------:R-:W5:Y:S04]  /*1fe60*/  LDL.64 R22, [R1+0x1770] ;  /* 0x0017700001167983 */ /* 0x000f680000100a00 */
[----:B0-----:R-:W5:Y:S01]  /*1fe70*/  LDL.64 R24, [R1+0x1780] ;  /* 0x0017800001187983 */ /* 0x001f620000100a00 */
[----:B----4-:R-:W-:-:S03]  /*1fe80*/  IMAD.WIDE R10, R0, 0x2, R18 ;  /* 0x00000002000a7825 */ /* 0x010fc600078e0212 */
[----:B------:R3:W4:Y:S01]  /*1fe90*/  LDG.E.U16 R19, [R2.64] ;  /* 0x0000000402137981 */ /* 0x000722000c1e1500 */
[----:B-1----:R-:W-:-:S03]  /*1fea0*/  IMAD.WIDE R6, R0, 0x2, R14 ;  /* 0x0000000200067825 */ /* 0x002fc600078e020e */
[----:B------:R-:W4:Y:S04]  /*1feb0*/  LDL.64 R12, [R1+0x1778] ;  /* 0x00177800010c7983 */ /* 0x000f280000100a00 */
[----:B------:R-:W4:Y:S04]  /*1fec0*/  LDL.64 R14, [R1+0x15b0] ;  /* 0x0015b000010e7983 */ /* 0x000f280000100a00 */
[----:B--2---:R0:W-:Y:S04]  /*1fed0*/  STL [R1+0x164], R29 ;  /* 0x0001641d01007387 */ /* 0x0041e80000100800 */
[----:B0-----:R0:W2:Y:S01]  /*1fee0*/  LDG.E.U16 R29, [R4.64] ;  /* 0x00000004041d7981 */ /* 0x0010a2000c1e1500 */
[----:B------:R-:W-:-:S04]  /*1fef0*/  IMAD.WIDE R8, R0, 0x2, R20 ;  /* 0x0000000200087825 */ /* 0x000fc800078e0214 */
[C---:B---3--:R-:W-:Y:S01]  /*1ff00*/  IMAD.WIDE R2, R0.reuse, 0x2, R16 ;  /* 0x0000000200027825 */ /* 0x048fe200078e0210 */
[----:B-----5:R1:W-:Y:S04]  /*1ff10*/  STL [R1+0x160], R28 ;  /* 0x0001601c01007387 */ /* 0x0203e80000100800 */
[----:B------:R3:W-:Y:S04]  /*1ff20*/  STL [R1+0x15c], R26 ;  /* 0x00015c1a01007387 */ /* 0x0007e80000100800 */
[----:B------:R-:W5:Y:S04]  /*1ff30*/  LDL.64 R20, [R1+0x1768] ;  /* 0x0017680001147983 */ /* 0x000f680000100a00 */
[----:B-1----:R1:W5:Y:S04]  /*1ff40*/  LDG.E.U16 R28, [R6.64] ;  /* 0x00000004061c7981 */ /* 0x002368000c1e1500 */
[----:B---3--:R3:W5:Y:S04]  /*1ff50*/  LDG.E.U16 R26, [R8.64] ;  /* 0x00000004081a7981 */ /* 0x008768000c1e1500 */
[----:B------:R0:W-:Y:S01]  /*1ff60*/  STL [R1+0x158], R27 ;  /* 0x0001581b01007387 */ /* 0x0001e20000100800 */
[----:B---3--:R-:W-:-:S03]  /*1ff70*/  IMAD.WIDE R8, R0, 0x2, R22 ;  /* 0x0000000200087825 */ /* 0x008fc600078e0216 */
[----:B------:R5:W3:Y:S01]  /*1ff80*/  LDG.E.U16 R23, [R2.64] ;  /* 0x0000000402177981 */ /* 0x000ae2000c1e1500 */
[----:B0-----:R-:W-:-:S03]  /*1ff90*/  IMAD.WIDE R4, R0, 0x2, R24 ;  /* 0x0000000200047825 */ /* 0x001fc600078e0218 */
[----:B------:R0:W3:Y:S04]  /*1ffa0*/  LDG.E.U16 R27, [R10.64] ;  /* 0x000000040a1b7981 */ /* 0x0000e8000c1e1500 */
[----:B----4-:R4:W-:Y:S04]  /*1ffb0*/  STL [R1+0x154], R19 ;  /* 0x0001541301007387 */ /* 0x0109e80000100800 */
[----:B------:R-:W3:Y:S04]  /*1ffc0*/  LDL.64 R16, [R1+0x1758] ;  /* 0x0017580001107983 */ /* 0x000ee80000100a00 */
[----:B------:R-:W3:Y:S01]  /*1ffd0*/  LDL.64 R24, [R1+0x15a8] ;  /* 0x0015a80001187983 */ /* 0x000ee20000100a00 */
[----:B-1----:R-:W-:-:S03]  /*1ffe0*/  IMAD.WIDE R6, R0, 0x2, R12 ;  /* 0x0000000200067825 */ /* 0x002fc600078e020c */
[----:B----4-:R-:W4:Y:S04]  /*1fff0*/  LDL.64 R18, [R1+0x1760] ;  /* 0x0017600001127983 */ /* 0x010f280000100a00 */
[----:B------:R-:W4:Y:S04]  /*20000*/  LDL.64 R12, [R1+0x1750] ;  /* 0x00175000010c7983 */ /* 0x000f280000100a00 */
[----:B--2---:R1:W-:Y:S04]  /*20010*/  STL [R1+0x150], R29 ;  /* 0x0001501d01007387 */ /* 0x0043e80000100800 */
[----:B-1----:R4:W2:Y:S01]  /*20020*/  LDG.E.U16 R29, [R4.64] ;  /* 0x00000004041d7981 */ /* 0x0028a2000c1e1500 */
[----:B0-----:R-:W-:-:S04]  /*20030*/  IMAD.WIDE R10, R0, 0x2, R14 ;  /* 0x00000002000a7825 */ /* 0x001fc800078e020e */
[C---:B-----5:R-:W-:Y:S01]  /*20040*/  IMAD.WIDE R2, R0.reuse, 0x2, R20 ;  /* 0x0000000200027825 */ /* 0x060fe200078e0214 */
[----:B------:R0:W-:Y:S04]  /*20050*/  STL [R1+0x14c], R28 ;  /* 0x00014c1c01007387 */ /* 0x0001e80000100800 */
[----:B------:R1:W-:Y:S04]  /*20060*/  STL [R1+0x148], R26 ;  /* 0x0001481a01007387 */ /* 0x0003e80000100800 */
[----:B------:R-:W5:Y:S04]  /*20070*/  LDL.64 R14, [R1+0x1748] ;  /* 0x00174800010e7983 */ /* 0x000f680000100a00 */
[----:B0-----:R0:W5:Y:S04]  /*20080*/  LDG.E.U16 R28, [R6.64] ;  /* 0x00000004061c7981 */ /* 0x001168000c1e1500 */
[----:B-1----:R1:W5:Y:S04]  /*20090*/  LDG.E.U16 R26, [R8.64] ;  /* 0x00000004081a7981 */ /* 0x002368000c1e1500 */
[----:B---3--:R3:W-:Y:S04]  /*200a0*/  STL [R1+0x144], R27 ;  /* 0x0001441b01007387 */ /* 0x0087e80000100800 */
[----:B------:R1:W-:Y:S01]  /*200b0*/  STL [R1+0x140], R23 ;  /* 0x0001401701007387 */ /* 0x0003e20000100800 */
[----:B0-----:R-:W-:-:S03]  /*200c0*/  IMAD.WIDE R6, R0, 0x2, R16 ;  /* 0x0000000200067825 */ /* 0x001fc600078e0210 */
[----:B------:R-:W5:Y:S04]  /*200d0*/  LDL.64 R20, [R1+0x15a0] ;  /* 0x0015a00001147983 */ /* 0x000f680000100a00 */
[----:B---3--:R0:W3:Y:S01]  /*200e0*/  LDG.E.U16 R27, [R10.64] ;  /* 0x000000040a1b7981 */ /* 0x0080e2000c1e1500 */
[----:B-1----:R-:W-:-:S03]  /*200f0*/  IMAD.WIDE R8, R0, 0x2, R24 ;  /* 0x0000000200087825 */ /* 0x002fc600078e0218 */
[----:B------:R-:W3:Y:S01]  /*20100*/  LDL.64 R16, [R1+0x1730] ;  /* 0x0017300001107983 */ /* 0x000ee20000100a00 */
[----:B----4-:R-:W-:-:S03]  /*20110*/  IMAD.WIDE R4, R0, 0x2, R18 ;  /* 0x0000000200047825 */ /* 0x010fc600078e0212 */
[----:B------:R5:W4:Y:S04]  /*20120*/  LDG.E.U16 R25, [R2.64] ;  /* 0x0000000402197981 */ /* 0x000b28000c1e1500 */
[----:B------:R-:W4:Y:S04]  /*20130*/  LDL.64 R22, [R1+0x1740] ;  /* 0x0017400001167983 */ /* 0x000f280000100a00 */
[----:B------:R-:W4:Y:S04]  /*20140*/  LDL.64 R18, [R1+0x1738] ;  /* 0x0017380001127983 */ /* 0x000f280000100a00 */
[----:B--2---:R1:W-:Y:S04]  /*20150*/  STL [R1+0x13c], R29 ;  /* 0x00013c1d01007387 */ /* 0x0043e80000100800 */
[----:B-1----:R1:W2:Y:S01]  /*20160*/  LDG.E.U16 R29, [R4.64] ;  /* 0x00000004041d7981 */ /* 0x0022a2000c1e1500 */
[----:B0-----:R-:W-:-:S04]  /*20170*/  IMAD.WIDE R10, R0, 0x2, R12 ;  /* 0x00000002000a7825 */ /* 0x001fc800078e020c */
[C---:B-----5:R-:W-:Y:S01]  /*20180*/  IMAD.WIDE R2, R0.reuse, 0x2, R14 ;  /* 0x0000000200027825 */ /* 0x060fe200078e020e */
[----:B------:R0:W-:Y:S04]  /*20190*/  STL [R1+0x138], R28 ;  /* 0x0001381c01007387 */ /* 0x0001e80000100800 */
[----:B------:R5:W-:Y:S04]  /*201a0*/  STL [R1+0x134], R26 ;  /* 0x0001341a01007387 */ /* 0x000be80000100800 */
[----:B------:R-:W2:Y:S04]  /*201b0*/  LDL.64 R12, [R1+0x1728] ;  /* 0x00172800010c7983 */ /* 0x000ea80000100a00 */
[----:B0-----:R0:W2:Y:S04]  /*201c0*/  LDG.E.U16 R28, [R6.64] ;  /* 0x00000004061c7981 */ /* 0x0010a8000c1e1500 */
[----:B-----5:R5:W2:Y:S04]  /*201d0*/  LDG.E.U16 R26, [R8.64] ;  /* 0x00000004081a7981 */ /* 0x020aa8000c1e1500 */
[----:B---3--:R3:W-:Y:S01]  /*201e0*/  STL [R1+0x130], R27 ;  /* 0x0001301b01007387 */ /* 0x0087e20000100800 */
[----:B0-----:R-:W-:-:S03]  /*201f0*/  IMAD.WIDE R6, R0, 0x2, R20 ;  /* 0x0000000200067825 */ /* 0x001fc600078e0214 */
[----:B----4-:R0:W-:Y:S04]  /*20200*/  STL [R1+0x12c], R25 ;  /* 0x00012c1901007387 */ /* 0x0101e80000100800 */
[----:B---3--:R3:W4:Y:S01]  /*20210*/  LDG.E.U16 R27, [R10.64] ;  /* 0x000000040a1b7981 */ /* 0x008722000c1e1500 */
[----:B-1----:R-:W-:-:S03]  /*20220*/  IMAD.WIDE R4, R0, 0x2, R22 ;  /* 0x0000000200047825 */ /* 0x002fc600078e0216 */
[----:B------:R-:W4:Y:S04]  /*20230*/  LDL.64 R20, [R1+0x1710] ;  /* 0x0017100001147983 */ /* 0x000f280000100a00 */
[----:B0-----:R-:W4:Y:S01]  /*20240*/  LDL.64 R24, [R1+0x1598] ;  /* 0x0015980001187983 */ /* 0x001f220000100a00 */
[----:B---3--:R-:W-:-:S03]  /*20250*/  IMAD.WIDE R10, R0, 0x2, R16 ;  /* 0x00000002000a7825 */ /* 0x008fc600078e0210 */
[----:B------:R0:W3:Y:S04]  /*20260*/  LDG.E.U16 R17, [R2.64] ;  /* 0x0000000402117981 */ /* 0x0000e8000c1e1500 */
[----:B------:R-:W3:Y:S04]  /*20270*/  LDL.64 R14, [R1+0x1720] ;  /* 0x00172000010e7983 */ /* 0x000ee80000100a00 */
[----:B------:R-:W3:Y:S04]  /*20280*/  LDL.64 R22, [R1+0x1718] ;  /* 0x0017180001167983 */ /* 0x000ee80000100a00 */
[----:B--2---:R1:W-:Y:S04]  /*20290*/  STL [R1+0x128], R29 ;  /* 0x0001281d01007387 */ /* 0x0043e80000100800 */
[----:B-1----:R1:W2:Y:S01]  /*202a0*/  LDG.E.U16 R29, [R4.64] ;  /* 0x00000004041d7981 */ /* 0x0022a2000c1e1500 */
[----:B-----5:R-:W-:-:S04]  /*202b0*/  IMAD.WIDE R8, R0, 0x2, R18 ;  /* 0x0000000200087825 */ /* 0x020fc800078e0212 */
[C---:B0-----:R-:W-:Y:S01]  /*202c0*/  IMAD.WIDE R2, R0.reuse, 0x2, R12 ;  /* 0x0000000200027825 */ /* 0x041fe200078e020c */
[----:B------:R0:W-:Y:S04]  /*202d0*/  STL [R1+0x124], R28 ;  /* 0x0001241c01007387 */ /* 0x0001e80000100800 */
[----:B------:R5:W-:Y:S04]  /*202e0*/  STL [R1+0x120], R26 ;  /* 0x0001201a01007387 */ /* 0x000be80000100800 */
[----:B------:R-:W2:Y:S04]  /*202f0*/  LDL.64 R18, [R1+0x1590] ;  /* 0x0015900001127983 */ /* 0x000ea80000100a00 */
[----:B0-----:R0:W2:Y:S04]  /*20300*/  LDG.E.U16 R28, [R6.64] ;  /* 0x00000004061c7981 */ /* 0x0010a8000c1e1500 */
[----:B-----5:R5:W2:Y:S04]  /*20310*/  LDG.E.U16 R26, [R8.64] ;  /* 0x00000004081a7981 */ /* 0x020aa8000c1e1500 */
[----:B----4-:R4:W-:Y:S04]  /*20320*/  STL [R1+0x11c], R27 ;  /* 0x00011c1b01007387 */ /* 0x0109e80000100800 */
[----:B----4-:R4:W2:Y:S01]  /*20330*/  LDG.E.U16 R27, [R10.64] ;  /* 0x000000040a1b7981 */ /* 0x0108a2000c1e1500 */
[----:B-1----:R-:W-:-:S03]  /*20340*/  IMAD.WIDE R4, R0, 0x2, R24 ;  /* 0x0000000200047825 */ /* 0x002fc600078e0218 */
[----:B---3--:R1:W-:Y:S01]  /*20350*/  STL [R1+0x118], R17 ;  /* 0x0001181101007387 */ /* 0x0083e20000100800 */
[----:B0-----:R-:W-:-:S03]  /*20360*/  IMAD.WIDE R6, R0, 0x2, R14 ;  /* 0x0000000200067825 */ /* 0x001fc600078e020e */
[----:B------:R-:W3:Y:S01]  /*20370*/  LDL.64 R24, [R1+0x16f8] ;  /* 0x0016f80001187983 */ /* 0x000ee20000100a00 */
[----:B----4-:R-:W-:-:S03]  /*20380*/  IMAD.WIDE R10, R0, 0x2, R20 ;  /* 0x00000002000a7825 */ /* 0x010fc600078e0214 */
[----:B------:R0:W4:Y:S04]  /*20390*/  LDG.E.U16 R21, [R2.64] ;  /* 0x0000000402157981 */ /* 0x000128000c1e1500 */
[----:B-1----:R-:W4:Y:S04]  /*203a0*/  LDL.64 R16, [R1+0x1708] ;  /* 0x0017080001107983 */ /* 0x002f280000100a00 */
[----:B------:R-:W4:Y:S04]  /*203b0*/  LDL.64 R12, [R1+0x1700] ;  /* 0x00170000010c7983 */ /* 0x000f280000100a00 */
[----:B------:R-:W4:Y:S04]  /*203c0*/  LDL.64 R14, [R1+0x1588] ;  /* 0x00158800010e7983 */ /* 0x000f280000100a00 */
[----:B--2---:R1:W-:Y:S04]  /*203d0*/  STL [R1+0x114], R29 ;  /* 0x0001141d01007387 */ /* 0x0043e80000100800 */
[----:B-1----:R1:W2:Y:S01]  /*203e0*/  LDG.E.U16 R29, [R4.64] ;  /* 0x00000004041d7981 */ /* 0x0022a2000c1e1500 */
[----:B-----5:R-:W-:-:S03]  /*203f0*/  IMAD.WIDE R8, R0, 0x2, R22 ;  /* 0x0000000200087825 */ /* 0x020fc600078e0216 */
[----:B------:R5:W-:Y:S04]  /*20400*/  STL [R1+0x110], R28 ;  /* 0x0001101c01007387 */ /* 0x000be80000100800 */
[----:B------:R1:W-:Y:S01]  /*20410*/  STL [R1+0x10c], R26 ;  /* 0x00010c1a01007387 */ /* 0x0003e20000100800 */
[----:B0-----:R-:W-:-:S03]  /*20420*/  IMAD.WIDE R2, R0, 0x2, R18 ;  /* 0x0000000200027825 */ /* 0x001fc600078e0212 */
[----:B------:R-:W2:Y:S04]  /*20430*/  LDL.64 R22, [R1+0x16f0] ;  /* 0x0016f00001167983 */ /* 0x000ea80000100a00 */
[----:B-----5:R0:W5:Y:S04]  /*20440*/  LDG.E.U16 R28, [R6.64] ;  /* 0x00000004061c7981 */ /* 0x020168000c1e1500 */
[----:B-1----:R3:W5:Y:S04]  /*20450*/  LDG.E.U16 R26, [R8.64] ;  /* 0x00000004081a7981 */ /* 0x002768000c1e1500 */
[----:B------:R1:W-:Y:S04]  /*20460*/  STL [R1+0x108], R27 ;  /* 0x0001081b01007387 */ /* 0x0003e80000100800 */
[----:B-1----:R1:W5:Y:S01]  /*20470*/  LDG.E.U16 R27, [R10.64] ;  /* 0x000000040a1b7981 */ /* 0x002362000c1e1500 */
[----:B---3--:R-:W-:-:S03]  /*20480*/  IMAD.WIDE R8, R0, 0x2, R24 ;  /* 0x0000000200087825 */ /* 0x008fc600078e0218 */
[----:B----4-:R3:W-:Y:S01]  /*20490*/  STL [R1+0x104], R21 ;  /* 0x0001041501007387 */ /* 0x0107e20000100800 */
[----:B------:R-:W-:-:S03]  /*204a0*/  IMAD.WIDE R4, R0, 0x2, R16 ;  /* 0x0000000200047825 */ /* 0x000fc600078e0210 */
[----:B------:R-:W4:Y:S01]  /*204b0*/  LDL.64 R16, [R1+0x1580] ;  /* 0x0015800001107983 */ /* 0x000f220000100a00 */
[----:B0-----:R-:W-:-:S03]  /*204c0*/  IMAD.WIDE R6, R0, 0x2, R12 ;  /* 0x0000000200067825 */ /* 0x001fc600078e020c */
[----:B------:R0:W4:Y:S04]  /*204d0*/  LDG.E.U16 R25, [R2.64] ;  /* 0x0000000402197981 */ /* 0x000128000c1e1500 */
[----:B---3--:R-:W3:Y:S04]  /*204e0*/  LDL.64 R20, [R1+0x16e8] ;  /* 0x0016e80001147983 */ /* 0x008ee80000100a00 */
[----:B------:R-:W3:Y:S04]  /*204f0*/  LDL.64 R18, [R1+0x16e0] ;  /* 0x0016e00001127983 */ /* 0x000ee80000100a00 */
[----:B------:R-:W3:Y:S04]  /*20500*/  LDL.64 R12, [R1+0x16d8] ;  /* 0x0016d800010c7983 */ /* 0x000ee80000100a00 */
[----:B--2---:R2:W-:Y:S04]  /*20510*/  STL [R1+0x100], R29 ;  /* 0x0001001d01007387 */ /* 0x0045e80000100800 */
[----:B--2---:R3:W2:Y:S01]  /*20520*/  LDG.E.U16 R29, [R4.64] ;  /* 0x00000004041d7981 */ /* 0x0046a2000c1e1500 */
[----:B-1----:R-:W-:-:S04]  /*20530*/  IMAD.WIDE R10, R0, 0x2, R14 ;  /* 0x00000002000a7825 */ /* 0x002fc800078e020e */
[C---:B0-----:R-:W-:Y:S01]  /*20540*/  IMAD.WIDE R2, R0.reuse, 0x2, R22 ;  /* 0x0000000200027825 */ /* 0x041fe200078e0216 */
[----:B-----5:R0:W-:Y:S04]  /*20550*/  STL [R1+0xfc], R28 ;  /* 0x0000fc1c01007387 */ /* 0x0201e80000100800 */
[----:B------:R1:W-:Y:S04]  /*20560*/  STL [R1+0xf8], R26 ;  /* 0x0000f81a01007387 */ /* 0x0003e80000100800 */
[----:B------:R-:W5:Y:S04]  /*20570*/  LDL.64 R14, [R1+0x16d0] ;  /* 0x0016d000010e7983 */ /* 0x000f680000100a00 */
[----:B0-----:R0:W5:Y:S04]  /*20580*/  LDG.E.U16 R28, [R6.64] ;  /* 0x00000004061c7981 */ /* 0x001168000c1e1500 */
[----:B-1----:R4:W5:Y:S04]  /*20590*/  LDG.E.U16 R26, [R8.64] ;  /* 0x00000004081a7981 */ /* 0x002968000c1e1500 */
[----:B------:R1:W-:Y:S01]  /*205a0*/  STL [R1+0xf4], R27 ;  /* 0x0000f41b01007387 */ /* 0x0003e20000100800 */
[----:B----4-:R-:W-:-:S03]  /*205b0*/  IMAD.WIDE R8, R0, 0x2, R16 ;  /* 0x0000000200087825 */ /* 0x010fc600078e0210 */
[----:B------:R5:W4:Y:S04]  /*205c0*/  LDG.E.U16 R17, [R2.64] ;  /* 0x0000000402117981 */ /* 0x000b28000c1e1500 */
[----:B-1----:R1:W4:Y:S01]  /*205d0*/  LDG.E.U16 R27, [R10.64] ;  /* 0x000000040a1b7981 */ /* 0x002322000c1e1500 */
[----:B---3--:R-:W-:-:S03]  /*205e0*/  IMAD.WIDE R4, R0, 0x2, R20 ;  /* 0x0000000200047825 */ /* 0x008fc600078e0214 */
[----:B------:R3:W-:Y:S01]  /*205f0*/  STL [R1+0xf0], R25 ;  /* 0x0000f01901007387 */ /* 0x0007e20000100800 */
[----:B0-----:R-:W-:-:S03]  /*20600*/  IMAD.WIDE R6, R0, 0x2, R18 ;  /* 0x0000000200067825 */ /* 0x001fc600078e0212 */
[----:B------:R-:W4:Y:S04]  /*20610*/  LDL.64 R22, [R1+0x1578] ;  /* 0x0015780001167983 */ /* 0x000f280000100a00 */
[----:B------:R-:W4:Y:S04]  /*20620*/  LDL.64 R20, [R1+0x16c0] ;  /* 0x0016c00001147983 */ /* 0x000f280000100a00 */
[----:B---3--:R-:W3:Y:S04]  /*20630*/  LDL.64 R24, [R1+0x16c8] ;  /* 0x0016c80001187983 */ /* 0x008ee80000100a00 */
[----:B------:R-:W3:Y:S04]  /*20640*/  LDL.64 R18, [R1+0x16b8] ;  /* 0x0016b80001127983 */ /* 0x000ee80000100a00 */
[----:B--2---:R0:W-:Y:S04]  /*20650*/  STL [R1+0xec], R29 ;  /* 0x0000ec1d01007387 */ /* 0x0041e80000100800 */
[----:B0-----:R3:W2:Y:S01]  /*20660*/  LDG.E.U16 R29, [R4.64] ;  /* 0x00000004041d7981 */ /* 0x0016a2000c1e1500 */
[----:B-1----:R-:W-:-:S04]  /*20670*/  IMAD.WIDE R10, R0, 0x2, R12 ;  /* 0x00000002000a7825 */ /* 0x002fc800078e020c */
[C---:B-----5:R-:W-:Y:S01]  /*20680*/  IMAD.WIDE R2, R0.reuse, 0x2, R14 ;  /* 0x0000000200027825 */ /* 0x060fe200078e020e */
[----:B------:R0:W-:Y:S04]  /*20690*/  STL [R1+0xe8], R28 ;  /* 0x0000e81c01007387 */ /* 0x0001e80000100800 */
[----:B------:R1:W-:Y:S04]  /*206a0*/  STL [R1+0xe4], R26 ;  /* 0x0000e41a01007387 */ /* 0x0003e80000100800 */
[----:B------:R-:W5:Y:S04]  /*206b0*/  LDL.64 R12, [R1+0x16b0] ;  /* 0x0016b000010c7983 */ /* 0x000f680000100a00 */
[----:B0-----:R0:W5:Y:S04]  /*206c0*/  LDG.E.U16 R28, [R6.64] ;  /* 0x00000004061c7981 */ /* 0x001168000c1e1500 */
[----:B-1----:R1:W5:Y:S04]  /*206d0*/  LDG.E.U16 R26, [R8.64] ;  /* 0x00000004081a7981 */ /* 0x002368000c1e1500 */
[----:B----4-:R4:W-:Y:S04]  /*206e0*/  STL [R1+0xe0], R27 ;  /* 0x0000e01b01007387 */ /* 0x0109e80000100800 */
[----:B------:R1:W-:Y:S04]  /*206f0*/  STL [R1+0xdc], R17 ;  /* 0x0000dc1101007387 */ /* 0x0003e80000100800 */
[----:B------:R-:W5:Y:S04]  /*20700*/  LDL.64 R14, [R1+0x16a8] ;  /* 0x0016a800010e7983 */ /* 0x000f680000100a00 */
[----:B----4-:R4:W5:Y:S01]  /*20710*/  LDG.E.U16 R27, [R10.64] ;  /* 0x000000040a1b7981 */ /* 0x010962000c1e1500 */
[----:B0-----:R-:W-:-:S03]  /*20720*/  IMAD.WIDE R6, R0, 0x2, R22 ;  /* 0x0000000200067825 */ /* 0x001fc600078e0216 */
[----:B-1----:R-:W5:Y:S01]  /*20730*/  LDL.64 R16, [R1+0x1570] ;  /* 0x0015700001107983 */ /* 0x002f620000100a00 */
[----:B---3--:R-:W-:-:S03]  /*20740*/  IMAD.WIDE R4, R0, 0x2, R24 ;  /* 0x0000000200047825 */ /* 0x008fc600078e0218 */
[----:B------:R-:W3:Y:S04]  /*20750*/  LDG.E.U16 R3, [R2.64] ;  /* 0x0000000402037981 */ /* 0x000ee8000c1e1500 */
[----:B------:R-:W3:Y:S04]  /*20760*/  LDL.64 R22, [R1+0x1698] ;  /* 0x0016980001167983 */ /* 0x000ee80000100a00 */
[----:B------:R-:W3:Y:S04]  /*20770*/  LDL.64 R24, [R1+0x16a0] ;  /* 0x0016a00001187983 */ /* 0x000ee80000100a00 */
[----:B--2---:R0:W-:Y:S04]  /*20780*/  STL [R1+0xd8], R29 ;  /* 0x0000d81d01007387 */ /* 0x0041e80000100800 */
[----:B0-----:R3:W2:Y:S01]  /*20790*/  LDG.E.U16 R29, [R4.64] ;  /* 0x00000004041d7981 */ /* 0x0016a2000c1e1500 */
[----:B----4-:R-:W-:-:S04]  /*207a0*/  IMAD.WIDE R10, R0, 0x2, R18 ;  /* 0x00000002000a7825 */ /* 0x010fc800078e0212 */
[C---:B------:R-:W-:Y:S01]  /*207b0*/  IMAD.WIDE R8, R0.reuse, 0x2, R20 ;  /* 0x0000000200087825 */ /* 0x040fe200078e0214 */
[----:B-----5:R0:W-:Y:S04]  /*207c0*/  STL [R1+0xd4], R28 ;  /* 0x0000d41c01007387 */ /* 0x0201e80000100800 */
[----:B------:R-:W4:Y:S04]  /*207d0*/  LDL.64 R18, [R1+0x1568] ;  /* 0x0015680001127983 */ /* 0x000f280000100a00 */
[----:B------:R1:W-:Y:S04]  /*207e0*/  STL [R1+0xd0], R26 ;  /* 0x0000d01a01007387 */ /* 0x0003e80000100800 */
[----:B0-----:R0:W5:Y:S04]  /*207f0*/  LDG.E.U16 R28, [R6.64] ;  /* 0x00000004061c7981 */ /* 0x001168000c1e1500 */
[----:B-1----:R1:W5:Y:S04]  /*20800*/  LDG.E.U16 R26, [R8.64] ;  /* 0x00000004081a7981 */ /* 0x002368000c1e1500 */
[----:B------:R3:W-:Y:S01]  /*20810*/  STL [R1+0xcc], R27 ;  /* 0x0000cc1b01007387 */ /* 0x0007e20000100800 */
[----:B0-----:R-:W-:-:S03]  /*20820*/  IMAD.WIDE R6, R0, 0x2, R14 ;  /* 0x0000000200067825 */ /* 0x001fc600078e020e */
[----:B------:R-:W5:Y:S01]  /*20830*/  LDL.64 R20, [R1+0x1690] ;  /* 0x0016900001147983 */ /* 0x000f620000100a00 */
[----:B-1----:R-:W-:-:S03]  /*20840*/  IMAD.WIDE R8, R0, 0x2, R16 ;  /* 0x0000000200087825 */ /* 0x002fc600078e0210 */
[----:B------:R-:W5:Y:S04]  /*20850*/  LDL.64 R16, [R1+0x1680] ;  /* 0x0016800001107983 */ /* 0x000f680000100a00 */
[----:B---3--:R0:W3:Y:S04]  /*20860*/  LDG.E.U16 R27, [R10.64] ;  /* 0x000000040a1b7981 */ /* 0x0080e8000c1e1500 */
[----:B------:R-:W3:Y:S01]  /*20870*/  LDL.64 R14, [R1+0x1560] ;  /* 0x00156000010e7983 */ /* 0x000ee20000100a00 */
[----:B------:R-:W-:-:S03]  /*20880*/  IMAD.WIDE R4, R0, 0x2, R24 ;  /* 0x0000000200047825 */ /* 0x000fc600078e0218 */
[----:B------:R1:W3:Y:S01]  /*20890*/  LDG.E.U16 R25, [R6.64] ;  /* 0x0000000406197981 */ /* 0x0002e2000c1e1500 */
[----:B0-----:R-:W-:-:S03]  /*208a0*/  IMAD.WIDE R10, R0, 0x2, R12 ;  /* 0x00000002000a7825 */ /* 0x001fc600078e020c */
[----:B------:R-:W1:Y:S04]  /*208b0*/  LDL.64 R12, [R1+0x1688] ;  /* 0x00168800010c7983 */ /* 0x000e680000100a00 */
[----:B------:R0:W-:Y:S04]  /*208c0*/  STL [R1+0xc8], R3 ;  /* 0x0000c80301007387 */ /* 0x0001e80000100800 */
[----:B------:R2:W3:Y:S01]  /*208d0*/  LDG.E.U16 R24, [R8.64] ;  /* 0x0000000408187981 */ /* 0x0004e2000c1e1500 */
[----:B0-----:R-:W-:-:S03]  /*208e0*/  IMAD.WIDE R2, R0, 0x2, R22 ;  /* 0x0000000200027825 */ /* 0x001fc600078e0216 */
[----:B------:R4:W3:Y:S04]  /*208f0*/  LDG.E.U16 R23, [R10.64] ;  /* 0x000000040a177981 */ /* 0x0008e8000c1e1500 */
[----:B--2---:R0:W-:Y:S04]  /*20900*/  STL [R1+0xc4], R29 ;  /* 0x0000c41d01007387 */ /* 0x0041e80000100800 */
[----:B0-----:R0:W2:Y:S01]  /*20910*/  LDG.E.U16 R29, [R4.64] ;  /* 0x00000004041d7981 */ /* 0x0010a2000c1e1500 */
[----:B----4-:R-:W-:-:S06]  /*20920*/  IMAD.WIDE R10, R0, 0x2, R18 ;  /* 0x00000002000a7825 */ /* 0x010fcc00078e0212 */
[----:B------:R-:W4:Y:S04]  /*20930*/  LDG.E.U16 R11, [R10.64] ;  /* 0x000000040a0b7981 */ /* 0x000f28000c1e1500 */
[----:B-----5:R5:W-:Y:S04]  /*20940*/  STL [R1+0xc0], R28 ;  /* 0x0000c01c01007387 */ /* 0x020be80000100800 */
[----:B-----5:R5:W4:Y:S01]  /*20950*/  LDG.E.U16 R28, [R2.64] ;  /* 0x00000004021c7981 */ /* 0x020b22000c1e1500 */
[----:B------:R-:W-:-:S04]  /*20960*/  IMAD.WIDE R8, R0, 0x2, R20 ;  /* 0x0000000200087825 */ /* 0x000fc800078e0214 */
[C---:B0-----:R-:W-:Y:S02]  /*20970*/  IMAD.WIDE R4, R0.reuse, 0x2, R16 ;  /* 0x0000000200047825 */ /* 0x041fe400078e0210 */
[----:B------:R-:W4:Y:S04]  /*20980*/  LDG.E.U16 R9, [R8.64] ;  /* 0x0000000408097981 */ /* 0x000f28000c1e1500 */
[----:B---3--:R-:W-:Y:S04]  /*20990*/  STL [R1+0xb8], R27 ;  /* 0x0000b81b01007387 */ /* 0x008fe80000100800 */
[----:B------:R0:W-:Y:S01]  /*209a0*/  STL [R1+0xbc], R26 ;  /* 0x0000bc1a01007387 */ /* 0x0001e20000100800 */
[----:B-1----:R-:W-:-:S03]  /*209b0*/  IMAD.WIDE R6, R0, 0x2, R12 ;  /* 0x0000000200067825 */ /* 0x002fc600078e020c */
[----:B0-----:R-:W3:Y:S04]  /*209c0*/  LDL.64 R26, [R1+0x1678] ;  /* 0x00167800011a7983 */ /* 0x001ee80000100a00 */
[----:B------:R-:W3:Y:S04]  /*209d0*/  LDG.E.U16 R7, [R6.64] ;  /* 0x0000000406077981 */ /* 0x000ee8000c1e1500 */
[----:B------:R0:W-:Y:S04]  /*209e0*/  STL [R1+0xb4], R23 ;  /* 0x0000b41701007387 */ /* 0x0001e80000100800 */
[----:B------:R-:W3:Y:S04]  /*209f0*/  LDL.64 R18, [R1+0x1668] ;  /* 0x0016680001127983 */ /* 0x000ee80000100a00 */
[----:B0-----:R-:W3:Y:S04]  /*20a00*/  LDL.64 R22, [R1+0x1670] ;  /* 0x0016700001167983 */ /* 0x001ee80000100a00 */
[----:B------:R-:W-:Y:S04]  /*20a10*/  STL [R1+0xac], R25 ;  /* 0x0000ac1901007387 */ /* 0x000fe80000100800 */
[----:B------:R0:W-:Y:S04]  /*20a20*/  STL [R1+0xb0], R24 ;  /* 0x0000b01801007387 */ /* 0x0001e80000100800 */
[----:B------:R-:W3:Y:S04]  /*20a30*/  LDL.64 R12, [R1+0x1660] ;  /* 0x00166000010c7983 */ /* 0x000ee80000100a00 */
[----:B0-----:R-:W3:Y:S04]  /*20a40*/  LDL.64 R24, [R1+0x1558] ;  /* 0x0015580001187983 */ /* 0x001ee80000100a00 */
[----:B--2---:R0:W-:Y:S01]  /*20a50*/  STL [R1+0xa8], R29 ;  /* 0x0000a81d01007387 */ /* 0x0041e20000100800 */
[----:B-----5:R-:W-:-:S03]  /*20a60*/  IMAD.WIDE R2, R0, 0x2, R14 ;  /* 0x0000000200027825 */ /* 0x020fc600078e020e */
[----:B------:R-:W2:Y:S04]  /*20a70*/  LDL.64 R20, [R1+0x1658] ;  /* 0x0016580001147983 */ /* 0x000ea80000100a00 */
[----:B------:R-:W5:Y:S04]  /*20a80*/  LDL.64 R16, [R1+0x1650] ;  /* 0x0016500001107983 */ /* 0x000f680000100a00 */
[----:B0-----:R-:W2:Y:S04]  /*20a90*/  LDG.E.U16 R29, [R4.64] ;  /* 0x00000004041d7981 */ /* 0x001ea8000c1e1500 */
[----:B------:R-:W5:Y:S04]  /*20aa0*/  LDL.64 R14, [R1+0x1550] ;  /* 0x00155000010e7983 */ /* 0x000f680000100a00 */
[----:B----4-:R0:W-:Y:S04]  /*20ab0*/  STL [R1+0xa4], R28 ;  /* 0x0000a41c01007387 */ /* 0x0101e80000100800 */
[----:B------:R3:W-:Y:S04]  /*20ac0*/  STL [R1+0xa0], R11 ;  /* 0x0000a00b01007387 */ /* 0x0007e80000100800 */
[----:B------:R-:W-:Y:S04]  /*20ad0*/  STL [R1+0x9c], R9 ;  /* 0x00009c0901007387 */ /* 0x000fe80000100800 */
[----:B0-----:R0:W3:Y:S02]  /*20ae0*/  LDG.E.U16 R28, [R2.64] ;  /* 0x00000004021c7981 */ /* 0x0010e4000c1e1500 */
[----:B---3--:R-:W-:-:S02]  /*20af0*/  IMAD.WIDE R10, R0, 0x2, R26 ;  /* 0x00000002000a7825 */ /* 0x008fc400078e021a */
[----:B------:R1:W-:Y:S02]  /*20b00*/  STL [R1+0x98], R7 ;  /* 0x0000980701007387 */ /* 0x0003e40000100800 */
[C---:B-1----:R-:W-:Y:S02]  /*20b10*/  IMAD.WIDE R6, R0.reuse, 0x2, R18 ;  /* 0x0000000200067825 */ /* 0x042fe400078e0212 */
[----:B------:R-:W3:Y:S02]  /*20b20*/  LDL.64 R18, [R1+0x1640] ;  /* 0x0016400001127983 */ /* 0x000ee40000100a00 */
[C---:B------:R-:W-:Y:S02]  /*20b30*/  IMAD.WIDE R8, R0.reuse, 0x2, R22 ;  /* 0x0000000200087825 */ /* 0x040fe400078e0216 */
[----:B------:R1:W3:Y:S04]  /*20b40*/  LDG.E.U16 R27, [R6.64] ;  /* 0x00000004061b7981 */ /* 0x0002e8000c1e1500 */
[----:B------:R-:W3:Y:S04]  /*20b50*/  LDL.64 R22, [R1+0x1648] ;  /* 0x0016480001167983 */ /* 0x000ee80000100a00 */
[----:B------:R5:W3:Y:S04]  /*20b60*/  LDG.E.U16 R26, [R8.64] ;  /* 0x00000004081a7981 */ /* 0x000ae8000c1e1500 */
[----:B--2---:R2:W-:Y:S04]  /*20b70*/  STL [R1+0x94], R29 ;  /* 0x0000941d01007387 */ /* 0x0045e80000100800 */
[----:B--2---:R2:W4:Y:S01]  /*20b80*/  LDG.E.U16 R29, [R10.64] ;  /* 0x000000040a1d7981 */ /* 0x004522000c1e1500 */
[----:B0-----:R-:W-:-:S03]  /*20b90*/  IMAD.WIDE R2, R0, 0x2, R12 ;  /* 0x0000000200027825 */ /* 0x001fc600078e020c */
[----:B------:R-:W4:Y:S01]  /*20ba0*/  LDL.64 R12, [R1+0x1638] ;  /* 0x00163800010c7983 */ /* 0x000f220000100a00 */
[----:B------:R-:W-:-:S03]  /*20bb0*/  IMAD.WIDE R4, R0, 0x2, R24 ;  /* 0x0000000200047825 */ /* 0x000fc600078e0218 */
[----:B------:R3:W4:Y:S01]  /*20bc0*/  LDG.E.U16 R25, [R2.64] ;  /* 0x0000000402197981 */ /* 0x000722000c1e1500 */
[----:B-----5:R-:W-:-:S03]  /*20bd0*/  IMAD.WIDE R8, R0, 0x2, R16 ;  /* 0x0000000200087825 */ /* 0x020fc600078e0210 */
[----:B------:R0:W5:Y:S01]  /*20be0*/  LDG.E.U16 R24, [R4.64] ;  /* 0x0000000404187981 */ /* 0x000162000c1e1500 */
[----:B--2---:R-:W-:-:S03]  /*20bf0*/  IMAD.WIDE R10, R0, 0x2, R20 ;  /* 0x00000002000a7825 */ /* 0x004fc600078e0214 */
[----:B------:R-:W2:Y:S01]  /*20c00*/  LDG.E.U16 R9, [R8.64] ;  /* 0x0000000408097981 */ /* 0x000ea2000c1e1500 */
[----:B-1----:R-:W-:-:S06]  /*20c10*/  IMAD.WIDE R6, R0, 0x2, R14 ;  /* 0x0000000200067825 */ /* 0x002fcc00078e020e */
[----:B------:R-:W2:Y:S01]  /*20c20*/  LDG.E.U16 R7, [R6.64] ;  /* 0x0000000406077981 */ /* 0x000ea2000c1e1500 */
[----:B---3--:R-:W-:-:S03]  /*20c30*/  IMAD.WIDE R2, R0, 0x2, R18 ;  /* 0x0000000200027825 */ /* 0x008fc600078e0212 */
[----:B------:R1:W3:Y:S04]  /*20c40*/  LDG.E.U16 R19, [R10.64] ;  /* 0x000000040a137981 */ /* 0x0002e8000c1e1500 */
[----:B------:R-:W2:Y:S01]  /*20c50*/  LDG.E.U16 R3, [R2.64] ;  /* 0x0000000402037981 */ /* 0x000ea2000c1e1500 */
[----:B0-----:R-:W-:-:S06]  /*20c60*/  IMAD.WIDE R4, R0, 0x2, R22 ;  /* 0x0000000200047825 */ /* 0x001fcc00078e0216 */
[----:B------:R-:W2:Y:S04]  /*20c70*/  LDG.E.U16 R5, [R4.64] ;  /* 0x0000000404057981 */ /* 0x000ea8000c1e1500 */
[----:B----4-:R-:W-:Y:S04]  /*20c80*/  STL [R1+0x8c], R29 ;  /* 0x00008c1d01007387 */ /* 0x010fe80000100800 */
[----:B------:R0:W-:Y:S04]  /*20c90*/  STL [R1+0x90], R28 ;  /* 0x0000901c01007387 */ /* 0x0001e80000100800 */
[----:B------:R-:W4:Y:S04]  /*20ca0*/  LDL.64 R20, [R1+0x1630] ;  /* 0x0016300001147983 */ /* 0x000f280000100a00 */
[----:B------:R-:W4:Y:S04]  /*20cb0*/  LDL.64 R16, [R1+0x1628] ;  /* 0x0016280001107983 */ /* 0x000f280000100a00 */
[----:B0-----:R-:W4:Y:S04]  /*20cc0*/  LDL.64 R28, [R1+0x1548] ;  /* 0x00154800011c7983 */ /* 0x001f280000100a00 */
[----:B------:R-:W4:Y:S04]  /*20cd0*/  LDL.64 R14, [R1+0x1620] ;  /* 0x00162000010e7983 */ /* 0x000f280000100a00 */
[----:B------:R-:W-:Y:S04]  /*20ce0*/  STL [R1+0x84], R27 ;  /* 0x0000841b01007387 */ /* 0x000fe80000100800 */
[----:B------:R0:W-:Y:S01]  /*20cf0*/  STL [R1+0x88], R26 ;  /* 0x0000881a01007387 */ /* 0x0001e20000100800 */
[----:B-1----:R-:W-:-:S06]  /*20d00*/  IMAD.WIDE R10, R0, 0x2, R12 ;  /* 0x00000002000a7825 */ /* 0x002fcc00078e020c */
[----:B------:R-:W4:Y:S04]  /*20d10*/  LDG.E.U16 R11, [R10.64] ;  /* 0x000000040a0b7981 */ /* 0x000f28000c1e1500 */
[----:B0-----:R-:W4:Y:S04]  /*20d20*/  LDL.64 R26, [R1+0x1540] ;  /* 0x00154000011a7983 */ /* 0x001f280000100a00 */
[----:B------:R-:W-:Y:S04]  /*20d30*/  STL [R1+0x7c], R25 ;  /* 0x00007c1901007387 */ /* 0x000fe80000100800 */
[----:B-----5:R0:W-:Y:S04]  /*20d40*/  STL [R1+0x80], R24 ;  /* 0x0000801801007387 */ /* 0x0201e80000100800 */
[----:B------:R-:W5:Y:S04]  /*20d50*/  LDL.64 R22, [R1+0x1610] ;  /* 0x0016100001167983 */ /* 0x000f680000100a00 */
[----:B0-----:R-:W5:Y:S04]  /*20d60*/  LDL.64 R24, [R1+0x1618] ;  /* 0x0016180001187983 */ /* 0x001f680000100a00 */
[----:B---3--:R0:W-:Y:S04]  /*20d70*/  STL [R1+0x78], R19 ;  /* 0x0000781301007387 */ /* 0x0081e80000100800 */
[----:B------:R-:W3:Y:S04]  /*20d80*/  LDL.64 R12, [R1+0x1538] ;  /* 0x00153800010c7983 */ /* 0x000ee80000100a00 */
[----:B0-----:R-:W5:Y:S04]  /*20d90*/  LDL.64 R18, [R1+0x1608] ;  /* 0x0016080001127983 */ /* 0x001f680000100a00 */
[----:B--2---:R-:W-:Y:S04]  /*20da0*/  STL [R1+0x74], R9 ;  /* 0x0000740901007387 */ /* 0x004fe80000100800 */
[----:B------:R4:W-:Y:S04]  /*20db0*/  STL [R1+0x70], R7 ;  /* 0x0000700701007387 */ /* 0x0009e80000100800 */
[----:B------:R0:W-:Y:S04]  /*20dc0*/  STL [R1+0x6c], R5 ;  /* 0x00006c0501007387 */ /* 0x0001e80000100800 */
[----:B------:R1:W-:Y:S01]  /*20dd0*/  STL [R1+0x68], R3 ;  /* 0x0000680301007387 */ /* 0x0003e20000100800 */
[----:B----4-:R-:W-:-:S03]  /*20de0*/  IMAD.WIDE R6, R0, 0x2, R20 ;  /* 0x0000000200067825 */ /* 0x010fc600078e0214 */
[----:B------:R-:W2:Y:S04]  /*20df0*/  LDL.64 R20, [R1+0x1600] ;  /* 0x0016000001147983 */ /* 0x000ea80000100a00 */
[----:B------:R-:W4:Y:S01]  /*20e00*/  LDG.E.U16 R7, [R6.64] ;  /* 0x0000000406077981 */ /* 0x000f22000c1e1500 */
[----:B------:R-:W-:-:S06]  /*20e10*/  IMAD.WIDE R8, R0, 0x2, R28 ;  /* 0x0000000200087825 */ /* 0x000fcc00078e021c */
[----:B------:R-:W2:Y:S01]  /*20e20*/  LDG.E.U16 R9, [R8.64] ;  /* 0x0000000408097981 */ /* 0x000ea2000c1e1500 */
[----:B0-----:R-:W-:-:S03]  /*20e30*/  IMAD.WIDE R4, R0, 0x2, R16 ;  /* 0x0000000200047825 */ /* 0x001fc600078e0210 */
[----:B------:R-:W4:Y:S01]  /*20e40*/  LDL.64 R16, [R1+0x15f8] ;  /* 0x0015f80001107983 */ /* 0x000f220000100a00 */
[----:B-1----:R-:W-:-:S03]  /*20e50*/  IMAD.WIDE R2, R0, 0x2, R14 ;  /* 0x0000000200027825 */ /* 0x002fc600078e020e */
[----:B------:R-:W4:Y:S04]  /*20e60*/  LDL.64 R14, [R1+0x15f0] ;  /* 0x0015f000010e7983 */ /* 0x000f280000100a00 */
[----:B------:R5:W4:Y:S04]  /*20e70*/  LDG.E.U16 R29, [R4.64] ;  /* 0x00000004041d7981 */ /* 0x000b28000c1e1500 */
[----:B------:R0:W-:Y:S04]  /*20e80*/  STL [R1+0x64], R11 ;  /* 0x0000640b01007387 */ /* 0x0001e80000100800 */
[----:B------:R3:W4:Y:S01]  /*20e90*/  LDG.E.U16 R28, [R2.64] ;  /* 0x00000004021c7981 */ /* 0x000722000c1e1500 */
[----:B0-----:R-:W-:-:S05]  /*20ea0*/  IMAD.WIDE R10, R0, 0x2, R26 ;  /* 0x00000002000a7825 */ /* 0x001fca00078e021a */
[----:B------:R0:W4:Y:S01]  /*20eb0*/  LDG.E.U16 R26, [R10.64] ;  /* 0x000000040a1a7981 */ /* 0x000122000c1e1500 */
[----:B---3--:R-:W-:-:S04]  /*20ec0*/  IMAD.WIDE R2, R0, 0x2, R12 ;  /* 0x0000000200027825 */ /* 0x008fc800078e020c */
[C---:B-----5:R-:W-:Y:S01]  /*20ed0*/  IMAD.WIDE R4, R0.reuse, 0x2, R18 ;  /* 0x0000000200047825 */ /* 0x060fe200078e0212 */
[----:B--2---:R1:W-:Y:S04]  /*20ee0*/  STL [R1+0x60], R9 ;  /* 0x0000600901007387 */ /* 0x0043e80000100800 */
[----:B----4-:R2:W-:Y:S04]  /*20ef0*/  STL [R1+0x5c], R7 ;  /* 0x00005c0701007387 */ /* 0x0105e80000100800 */
[----:B------:R-:W3:Y:S01]  /*20f00*/  LDL.64 R12, [R1+0x15e8] ;  /* 0x0015e800010c7983 */ /* 0x000ee20000100a00 */
[----:B-1----:R-:W-:-:S03]  /*20f10*/  IMAD.WIDE R8, R0, 0x2, R24 ;  /* 0x0000000200087825 */ /* 0x002fc600078e0218 */
[----:B------:R-:W4:Y:S04]  /*20f20*/  LDL.64 R18, [R1+0x1530] ;  /* 0x0015300001127983 */ /* 0x000f280000100a00 */
[----:B------:R1:W5:Y:S04]  /*20f30*/  LDG.E.U16 R25, [R8.64] ;  /* 0x0000000408197981 */ /* 0x000368000c1e1500 */
[----:B0-----:R-:W5:Y:S04]  /*20f40*/  LDL.64 R10, [R1+0x15d8] ;  /* 0x0015d800010a7983 */ /* 0x001f680000100a00 */
[----:B-1----:R-:W5:Y:S01]  /*20f50*/  LDL.64 R8, [R1+0x15e0] ;  /* 0x0015e00001087983 */ /* 0x002f620000100a00 */
[----:B--2---:R-:W-:-:S03]  /*20f60*/  IMAD.WIDE R6, R0, 0x2, R22 ;  /* 0x0000000200067825 */ /* 0x004fc600078e0216 */
[----:B------:R0:W2:Y:S04]  /*20f70*/  LDG.E.U16 R23, [R4.64] ;  /* 0x0000000404177981 */ /* 0x0000a8000c1e1500 */
[----:B------:R1:W2:Y:S04]  /*20f80*/  LDG.E.U16 R24, [R6.64] ;  /* 0x0000000406187981 */ /* 0x0002a8000c1e1500 */
[----:B------:R1:W2:Y:S01]  /*20f90*/  LDG.E.U16 R22, [R2.64] ;  /* 0x0000000402167981 */ /* 0x0002a2000c1e1500 */
[----:B0-----:R-:W-:-:S03]  /*20fa0*/  IMAD.WIDE R4, R0, 0x2, R16 ;  /* 0x0000000200047825 */ /* 0x001fc600078e0210 */
[----:B------:R-:W2:Y:S01]  /*20fb0*/  LDL.64 R16, [R1+0x1528] ;  /* 0x0015280001107983 */ /* 0x000ea20000100a00 */
[----:B-1----:R-:W-:-:S03]  /*20fc0*/  IMAD.WIDE R6, R0, 0x2, R20 ;  /* 0x0000000200067825 */ /* 0x002fc600078e0214 */
[----:B------:R4:W2:Y:S01]  /*20fd0*/  LDG.E.U16 R20, [R4.64] ;  /* 0x0000000404147981 */ /* 0x0008a2000c1e1500 */
[----:B------:R-:W-:-:S03]  /*20fe0*/  IMAD.WIDE R2, R0, 0x2, R14 ;  /* 0x0000000200027825 */ /* 0x000fc600078e020e */
[----:B------:R-:W2:Y:S04]  /*20ff0*/  LDL.64 R14, [R1+0x15d0] ;  /* 0x0015d000010e7983 */ /* 0x000ea80000100a00 */
[----:B------:R0:W2:Y:S04]  /*21000*/  LDG.E.U16 R21, [R6.64] ;  /* 0x0000000406157981 */ /* 0x0000a8000c1e1500 */
[----:B------:R1:W-:Y:S04]  /*21010*/  STL [R1+0x58], R29 ;  /* 0x0000581d01007387 */ /* 0x0003e80000100800 */
[----:B0-----:R-:W2:Y:S04]  /*21020*/  LDL.64 R6, [R1+0x1520] ;  /* 0x0015200001067983 */ /* 0x001ea80000100a00 */
[----:B-1----:R3:W2:Y:S04]  /*21030*/  LDG.E.U16 R29, [R2.64] ;  /* 0x00000004021d7981 */ /* 0x0026a8000c1e1500 */
[----:B------:R0:W-:Y:S01]  /*21040*/  STL [R1+0x54], R28 ;  /* 0x0000541c01007387 */ /* 0x0001e20000100800 */
[----:B---3--:R-:W-:-:S03]  /*21050*/  IMAD.WIDE R2, R0, 0x2, R12 ;  /* 0x0000000200027825 */ /* 0x008fc600078e020c */
[----:B------:R-:W3:Y:S01]  /*21060*/  LDL.64 R12, [R1+0x1518] ;  /* 0x00151800010c7983 */ /* 0x000ee20000100a00 */
[----:B----4-:R-:W-:-:S03]  /*21070*/  IMAD.WIDE R4, R0, 0x2, R18 ;  /* 0x0000000200047825 */ /* 0x010fc600078e0212 */
[----:B------:R5:W4:Y:S04]  /*21080*/  LDG.E.U16 R18, [R2.64] ;  /* 0x0000000402127981 */ /* 0x000b28000c1e1500 */
[----:B0-----:R0:W4:Y:S01]  /*21090*/  LDG.E.U16 R28, [R4.64] ;  /* 0x00000004041c7981 */ /* 0x001122000c1e1500 */
[----:B-----5:R-:W-:-:S03]  /*210a0*/  IMAD.WIDE R2, R0, 0x2, R8 ;  /* 0x0000000200027825 */ /* 0x020fc600078e0208 */
[----:B------:R-:W5:Y:S04]  /*210b0*/  LDL.64 R8, [R1+0x1510] ;  /* 0x0015100001087983 */ /* 0x000f680000100a00 */
[----:B------:R1:W4:Y:S04]  /*210c0*/  LDG.E.U16 R27, [R2.64] ;  /* 0x00000004021b7981 */ /* 0x000328000c1e1500 */
[----:B------:R0:W-:Y:S01]  /*210d0*/  STL [R1+0x50], R26 ;  /* 0x0000501a01007387 */ /* 0x0001e20000100800 */
[----:B-1----:R-:W-:-:S03]  /*210e0*/  IMAD.WIDE R2, R0, 0x2, R10 ;  /* 0x0000000200027825 */ /* 0x002fc600078e020a */
[----:B------:R-:W4:Y:S04]  /*210f0*/  LDL.64 R10, [R1+0x1508] ;  /* 0x00150800010a7983 */ /* 0x000f280000100a00 */
[----:B------:R1:W-:Y:S04]  /*21100*/  STL [R1+0x4c], R25 ;  /* 0x00004c1901007387 */ /* 0x0003e80000100800 */
[----:B0-----:R-:W4:Y:S04]  /*21110*/  LDL.64 R4, [R1+0x1500] ;  /* 0x0015000001047983 */ /* 0x001f280000100a00 */
[----:B------:R0:W4:Y:S04]  /*21120*/  LDG.E.U16 R26, [R2.64] ;  /* 0x00000004021a7981 */ /* 0x000128000c1e1500 */
[----:B--2---:R2:W-:Y:S01]  /*21130*/  STL [R1+0x48], R24 ;  /* 0x0000481801007387 */ /* 0x0045e20000100800 */
[----:B0-----:R-:W-:-:S03]  /*21140*/  IMAD.WIDE R2, R0, 0x2, R16 ;  /* 0x0000000200027825 */ /* 0x001fc600078e0210 */
[----:B------:R-:W4:Y:S04]  /*21150*/  LDL.64 R16, [R1+0x14f8] ;  /* 0x0014f80001107983 */ /* 0x000f280000100a00 */
[----:B-1----:R0:W4:Y:S04]  /*21160*/  LDG.E.U16 R25, [R2.64] ;  /* 0x0000000402197981 */ /* 0x002128000c1e1500 */
[----:B------:R1:W-:Y:S01]  /*21170*/  STL [R1+0x44], R23 ;  /* 0x0000441701007387 */ /* 0x0003e20000100800 */
[----:B0-----:R-:W-:-:S03]  /*21180*/  IMAD.WIDE R2, R0, 0x2, R14 ;  /* 0x0000000200027825 */ /* 0x001fc600078e020e */
[----:B------:R-:W4:Y:S04]  /*21190*/  LDL.64 R14, [R1+0x14f0] ;  /* 0x0014f000010e7983 */ /* 0x000f280000100a00 */
[----:B--2---:R0:W2:Y:S04]  /*211a0*/  LDG.E.U16 R24, [R2.64] ;  /* 0x0000000402187981 */ /* 0x0040a8000c1e1500 */
[----:B------:R1:W-:Y:S01]  /*211b0*/  STL [R1+0x40], R22 ;  /* 0x0000401601007387 */ /* 0x0003e20000100800 */
[----:B0-----:R-:W-:-:S03]  /*211c0*/  IMAD.WIDE R2, R0, 0x2, R6 ;  /* 0x0000000200027825 */ /* 0x001fc600078e0206 */
[----:B------:R-:W2:Y:S04]  /*211d0*/  LDL.64 R6, [R1+0x14e8] ;  /* 0x0014e80001067983 */ /* 0x000ea80000100a00 */
[----:B-1----:R3:W2:Y:S02]  /*211e0*/  LDG.E.U16 R23, [R2.64] ;  /* 0x0000000402177981 */ /* 0x0026a4000c1e1500 */
[C---:B---3--:R-:W-:Y:S02]  /*211f0*/  IMAD.WIDE R2, R0.reuse, 0x2, R12 ;  /* 0x0000000200027825 */ /* 0x048fe400078e020c */
[----:B------:R-:W3:Y:S04]  /*21200*/  LDL.64 R12, [R1+0x14e0] ;  /* 0x0014e000010c7983 */ /* 0x000ee80000100a00 */
[----:B------:R5:W3:Y:S02]  /*21210*/  LDG.E.U16 R22, [R2.64] ;  /* 0x0000000402167981 */ /* 0x000ae4000c1e1500 */
[----:B-----5:R-:W-:-:S02]  /*21220*/  IMAD.WIDE R2, R0, 0x2, R8 ;  /* 0x0000000200027825 */ /* 0x020fc400078e0208 */
[----:B------:R-:W5:Y:S04]  /*21230*/  LDL.64 R8, [R1+0x14d8] ;  /* 0x0014d80001087983 */ /* 0x000f680000100a00 */
[----:B------:R0:W-:Y:S04]  /*21240*/  STL [R1+0x3c], R21 ;  /* 0x00003c1501007387 */ /* 0x0001e80000100800 */
[----:B------:R1:W-:Y:S04]  /*21250*/  STL [R1+0x38], R20 ;  /* 0x0000381401007387 */ /* 0x0003e80000100800 */
[----:B0-----:R4:W3:Y:S02]  /*21260*/  LDG.E.U16 R21, [R2.64] ;  /* 0x0000000402157981 */ /* 0x0018e4000c1e1500 */
[----:B----4-:R-:W-:-:S05]  /*21270*/  IMAD.WIDE R2, R0, 0x2, R10 ;  /* 0x0000000200027825 */ /* 0x010fca00078e020a */
[----:B-1----:R0:W4:Y:S02]  /*21280*/  LDG.E.U16 R20, [R2.64] ;  /* 0x0000000402147981 */ /* 0x002124000c1e1500 */
[C---:B0-----:R-:W-:Y:S02]  /*21290*/  IMAD.WIDE R2, R0.reuse, 0x2, R4 ;  /* 0x0000000200027825 */ /* 0x041fe400078e0204 */
[----:B------:R-:W-:Y:S04]  /*212a0*/  STL [R1+0x34], R29 ;  /* 0x0000341d01007387 */ /* 0x000fe80000100800 */
[----:B------:R0:W3:Y:S04]  /*212b0*/  LDG.E.U16 R19, [R2.64] ;  /* 0x0000000402137981 */ /* 0x0000e8000c1e1500 */
[----:B------:R-:W3:Y:S04]  /*212c0*/  LDL.64 R10, [R1+0x14d0] ;  /* 0x0014d000010a7983 */ /* 0x000ee80000100a00 */
[----:B------:R-:W3:Y:S01]  /*212d0*/  LDL.64 R4, [R1+0x14c8] ;  /* 0x0014c80001047983 */ /* 0x000ee20000100a00 */
[----:B0-----:R-:W-:-:S03]  /*212e0*/  IMAD.WIDE R2, R0, 0x2, R16 ;  /* 0x0000000200027825 */ /* 0x001fc600078e0210 */
[----:B------:R-:W-:Y:S04]  /*212f0*/  STL [R1+0x30], R28 ;  /* 0x0000301c01007387 */ /* 0x000fe80000100800 */
[----:B------:R0:W-:Y:S04]  /*21300*/  STL [R1+0x2c], R18 ;  /* 0x00002c1201007387 */ /* 0x0001e80000100800 */
[----:B0-----:R0:W3:Y:S02]  /*21310*/  LDG.E.U16 R18, [R2.64] ;  /* 0x0000000402127981 */ /* 0x0010e4000c1e1500 */
[----:B0-----:R-:W-:-:S05]  /*21320*/  IMAD.WIDE R2, R0, 0x2, R14 ;  /* 0x0000000200027825 */ /* 0x001fca00078e020e */
[----:B------:R2:W3:Y:S02]  /*21330*/  LDG.E.U16 R17, [R2.64] ;  /* 0x0000000402117981 */ /* 0x0004e4000c1e1500 */
[----:B--2---:R-:W-:-:S05]  /*21340*/  IMAD.WIDE R2, R0, 0x2, R6 ;  /* 0x0000000200027825 */ /* 0x004fca00078e0206 */
[----:B------:R-:W2:Y:S04]  /*21350*/  LDG.E.U16 R29, [R2.64] ;  /* 0x00000004021d7981 */ /* 0x000ea8000c1e1500 */
[----:B------:R-:W-:Y:S04]  /*21360*/  STL [R1+0x28], R27 ;  /* 0x0000281b01007387 */ /* 0x000fe80000100800 */
[----:B------:R-:W3:Y:S04]  /*21370*/  LDL.64 R6, [R1+0x14c0] ;  /* 0x0014c00001067983 */ /* 0x000ee80000100a00 */
[----:B------:R-:W-:Y:S04]  /*21380*/  STL [R1+0x24], R26 ;  /* 0x0000241a01007387 */ /* 0x000fe80000100800 */
[----:B--2---:R0:W-:Y:S04]  /*21390*/  STL [R1+0x3cb8], R29 ;  /* 0x003cb81d01007387 */ /* 0x0041e80000100800 */
[----:B0-----:R-:W3:Y:S02]  /*213a0*/  LDL R29, [R1+0x498] ;  /* 0x00049800011d7983 */ /* 0x001ee40000100800 */
[----:B---3--:R-:W-:-:S05]  /*213b0*/  IMAD.WIDE R2, R29, 0x2, R12 ;  /* 0x000000021d027825 */ /* 0x008fca00078e020c */
[----:B------:R5:W2:Y:S02]  /*213c0*/  LDG.E.U16 R28, [R2.64] ;  /* 0x00000004021c7981 */ /* 0x000aa4000c1e1500 */
[----:B-----5:R-:W-:-:S05]  /*213d0*/  IMAD.WIDE R2, R29, 0x2, R8 ;  /* 0x000000021d027825 */ /* 0x020fca00078e0208 */
[----:B------:R0:W3:Y:S02]  /*213e0*/  LDG.E.U16 R27, [R2.64] ;  /* 0x00000004021b7981 */ /* 0x0000e4000c1e1500 */
[----:B0-----:R-:W-:-:S05]  /*213f0*/  IMAD.WIDE R2, R29, 0x2, R10 ;  /* 0x000000021d027825 */ /* 0x001fca00078e020a */
[----:B------:R0:W5:Y:S04]  /*21400*/  LDG.E.U16 R26, [R2.64] ;  /* 0x00000004021a7981 */ /* 0x000168000c1e1500 */
[----:B------:R1:W-:Y:S01]  /*21410*/  STL [R1+0x20], R25 ;  /* 0x0000201901007387 */ /* 0x0003e20000100800 */
[----:B0-----:R-:W-:-:S05]  /*21420*/  IMAD.WIDE R2, R29, 0x2, R4 ;  /* 0x000000021d027825 */ /* 0x001fca00078e0204 */
[----:B-1----:R0:W4:Y:S04]  /*21430*/  LDG.E.U16 R25, [R2.64] ;  /* 0x0000000402197981 */ /* 0x002128000c1e1500 */
[----:B--2---:R-:W-:Y:S04]  /*21440*/  STL [R1+0x3cbc], R28 ;  /* 0x003cbc1c01007387 */ /* 0x004fe80000100800 */
[----:B------:R-:W-:Y:S04]  /*21450*/  STL [R1+0x1c], R24 ;  /* 0x00001c1801007387 */ /* 0x000fe80000100800 */
[----:B------:R-:W2:Y:S04]  /*21460*/  LDL.64 R14, [R1+0x14b8] ;  /* 0x0014b800010e7983 */ /* 0x000ea80000100a00 */
[----:B------:R-:W2:Y:S04]  /*21470*/  LDL.64 R8, [R1+0x14b0] ;  /* 0x0014b00001087983 */ /* 0x000ea80000100a00 */
[----:B---3--:R-:W-:Y:S04]  /*21480*/  STL [R1+0x3cc0], R27 ;  /* 0x003cc01b01007387 */ /* 0x008fe80000100800 */
[----:B------:R1:W-:Y:S01]  /*21490*/  STL [R1+0x18], R23 ;  /* 0x0000181701007387 */ /* 0x0003e20000100800 */
[----:B0-----:R-:W-:-:S03]  /*214a0*/  IMAD.WIDE R2, R29, 0x2, R6 ;  /* 0x000000021d027825 */ /* 0x001fc600078e0206 */
[----:B-----5:R-:W-:Y:S04]  /*214b0*/  STL [R1+0x3cc4], R26 ;  /* 0x003cc41a01007387 */ /* 0x020fe80000100800 */
[----:B------:R-:W-:Y:S04]  /*214c0*/  STL [R1+0x14], R22 ;  /* 0x0000141601007387 */ /* 0x000fe80000100800 */
[----:B------:R-:W3:Y:S04]  /*214d0*/  LDL.64 R10, [R1+0x14a8] ;  /* 0x0014a800010a7983 */ /* 0x000ee80000100a00 */
[----:B------:R-:W5:Y:S04]  /*214e0*/  LDL.64 R4, [R1+0x14a0] ;  /* 0x0014a00001047983 */ /* 0x000f680000100a00 */
[----:B-1----:R2:W5:Y:S04]  /*214f0*/  LDG.E.U16 R23, [R2.64] ;  /* 0x0000000402177981 */ /* 0x002568000c1e1500 */
[----:B------:R-:W-:Y:S04]  /*21500*/  STL [R1+0x10], R21 ;  /* 0x0000101501007387 */ /* 0x000fe80000100800 */
[----:B----4-:R-:W-:Y:S04]  /*21510*/  STL [R1+0x3c9c], R25 ;  /* 0x003c9c1901007387 */ /* 0x010fe80000100800 */
[----:B------:R-:W-:Y:S04]  /*21520*/  STL [R1+0xc], R20 ;  /* 0x00000c1401007387 */ /* 0x000fe80000100800 */
[----:B------:R-:W4:Y:S04]  /*21530*/  LDL.64 R12, [R1+0x1498] ;  /* 0x00149800010c7983 */ /* 0x000f280000100a00 */
[----:B------:R-:W4:Y:S01]  /*21540*/  LDL.64 R6, [R1+0x1490] ;  /* 0x0014900001067983 */ /* 0x000f220000100a00 */
[----:B--2---:R-:W-:-:S05]  /*21550*/  IMAD.WIDE R2, R29, 0x2, R14 ;  /* 0x000000021d027825 */ /* 0x004fca00078e020e */
[----:B------:R0:W2:Y:S02]  /*21560*/  LDG.E.U16 R16, [R2.64] ;  /* 0x0000000402107981 */ /* 0x0000a4000c1e1500 */
[----:B0-----:R-:W-:-:S05]  /*21570*/  IMAD.WIDE R2, R29, 0x2, R8 ;  /* 0x000000021d027825 */ /* 0x001fca00078e0208 */
[----:B------:R3:W2:Y:S02]  /*21580*/  LDG.E.U16 R0, [R2.64] ;  /* 0x0000000402007981 */ /* 0x0006a4000c1e1500 */
[----:B---3--:R-:W-:-:S04]  /*21590*/  IMAD.WIDE R2, R29, 0x2, R10 ;  /* 0x000000021d027825 */ /* 0x008fc800078e020a */
[C---:B-----5:R-:W-:Y:S02]  /*215a0*/  IMAD.WIDE R4, R29.reuse, 0x2, R4 ;  /* 0x000000021d047825 */ /* 0x060fe400078e0204 */
[----:B------:R0:W3:Y:S04]  /*215b0*/  LDG.E.U16 R2, [R2.64] ;  /* 0x0000000402027981 */ /* 0x0000e8000c1e1500 */
[----:B------:R-:W-:Y:S04]  /*215c0*/  STL [R1+0x3ca0], R23 ;  /* 0x003ca01701007387 */ /* 0x000fe80000100800 */
[----:B------:R-:W-:Y:S04]  /*215d0*/  STL [R1+0x8], R19 ;  /* 0x0000081301007387 */ /* 0x000fe80000100800 */
[----:B0-----:R4:W5:Y:S04]  /*215e0*/  LDG.E.U16 R3, [R4.64] ;  /* 0x0000000404037981 */ /* 0x001968000c1e1500 */
[----:B------:R-:W-:Y:S01]  /*215f0*/  STL [R1+0x4], R18 ;  /* 0x0000041201007387 */ /* 0x000fe20000100800 */
[----:B----4-:R-:W-:-:S06]  /*21600*/  IMAD.WIDE R4, R29, 0x2, R12 ;  /* 0x000000021d047825 */ /* 0x010fcc00078e020c */
[----:B------:R0:W4:Y:S04]  /*21610*/  LDG.E.U16 R4, [R4.64] ;  /* 0x0000000404047981 */ /* 0x000128000c1e1500 */
[----:B--2---:R-:W-:Y:S04]  /*21620*/  STL [R1+0x3ca4], R16 ;  /* 0x003ca41001007387 */ /* 0x004fe80000100800 */
[----:B------:R1:W-:Y:S04]  /*21630*/  STL [R1], R17 ;  /* 0x0000001101007387 */ /* 0x0003e80000100800 */
[----:B------:R-:W2:Y:S04]  /*21640*/  LDL.64 R14, [R1+0x1488] ;  /* 0x00148800010e7983 */ /* 0x000ea80000100a00 */
[----:B------:R-:W2:Y:S04]  /*21650*/  LDL.64 R8, [R1+0x1480] ;  /* 0x0014800001087983 */ /* 0x000ea80000100a00 */
[----:B------:R-:W-:Y:S01]  /*21660*/  STL [R1+0x3ca8], R0 ;  /* 0x003ca80001007387 */ /* 0x000fe20000100800 */
[----:B------:R-:W-:-:S05]  /*21670*/  IMAD.WIDE R6, R29, 0x2, R6 ;  /* 0x000000021d067825 */ /* 0x000fca00078e0206 */
[----:B0-----:R2:W2:Y:S04]  /*21680*/  LDG.E.U16 R5, [R6.64] ;  /* 0x0000000406057981 */ /* 0x0014a8000c1e1500 */
[----:B---3--:R-:W-:Y:S04]  /*21690*/  STL [R1+0x3cac], R2 ;  /* 0x003cac0201007387 */ /* 0x008fe80000100800 */
[----:B-1----:R-:W3:Y:S04]  /*216a0*/  LDL.64 R16, [R1+0x1478] ;  /* 0x0014780001107983 */ /* 0x002ee80000100a00 */
[----:B------:R-:W3:Y:S04]  /*216b0*/  LDL.64 R10, [R1+0x1470] ;  /* 0x00147000010a7983 */ /* 0x000ee80000100a00 */
[----:B-----5:R0:W-:Y:S04]  /*216c0*/  STL [R1+0x3cb0], R3 ;  /* 0x003cb00301007387 */ /* 0x0201e80000100800 */
[----:B----4-:R-:W-:Y:S04]  /*216d0*/  STL [R1+0x3cb4], R4 ;  /* 0x003cb40401007387 */ /* 0x010fe80000100800 */
[----:B------:R-:W4:Y:S04]  /*216e0*/  LDL.64 R18, [R1+0x1468] ;  /* 0x0014680001127983 */ /* 0x000f280000100a00 */
[----:B------:R-:W5:Y:S01]  /*216f0*/  LDL.64 R12, [R1+0x1460] ;  /* 0x00146000010c7983 */ /* 0x000f620000100a00 */
[----:B--2---:R-:W-:-:S06]  /*21700*/  IMAD.WIDE R6, R29, 0x2, R14 ;  /* 0x000000021d067825 */ /* 0x004fcc00078e020e */
[----:B------:R1:W2:Y:S01]  /*21710*/  LDG.E.U16 R6, [R6.64] ;  /* 0x0000000406067981 */ /* 0x0002a2000c1e1500 */
[----:B------:R-:W-:-:S05]  /*21720*/  IMAD.WIDE R8, R29, 0x2, R8 ;  /* 0x000000021d087825 */ /* 0x000fca00078e0208 */
[----:B-1----:R3:W2:Y:S02]  /*21730*/  LDG.E.U16 R7, [R8.64] ;  /* 0x0000000408077981 */ /* 0x0026a4000c1e1500 */
[----:B---3--:R-:W-:-:S04]  /*21740*/  IMAD.WIDE R8, R29, 0x2, R16 ;  /* 0x000000021d087825 */ /* 0x008fc800078e0210 */
[C---:B------:R-:W-:Y:S02]  /*21750*/  IMAD.WIDE R10, R29.reuse, 0x2, R10 ;  /* 0x000000021d0a7825 */ /* 0x040fe400078e020a */
[----:B------:R1:W3:Y:S04]  /*21760*/  LDG.E.U16 R8, [R8.64] ;  /* 0x0000000408087981 */ /* 0x0002e8000c1e1500 */
[----:B------:R-:W-:Y:S04]  /*21770*/  STL [R1+0x3cc8], R5 ;  /* 0x003cc80501007387 */ /* 0x000fe80000100800 */
[----:B-1----:R4:W3:Y:S02]  /*21780*/  LDG.E.U16 R9, [R10.64] ;  /* 0x000000040a097981 */ /* 0x0028e4000c1e1500 */
[----:B----4-:R-:W-:-:S06]  /*21790*/  IMAD.WIDE R10, R29, 0x2, R18 ;  /* 0x000000021d0a7825 */ /* 0x010fcc00078e0212 */
[----:B------:R1:W4:Y:S01]  /*217a0*/  LDG.E.U16 R10, [R10.64] ;  /* 0x000000040a0a7981 */ /* 0x000322000c1e1500 */
[----:B-----5:R-:W-:-:S05]  /*217b0*/  IMAD.WIDE R12, R29, 0x2, R12 ;  /* 0x000000021d0c7825 */ /* 0x020fca00078e020c */
[----:B-1----:R-:W5:Y:S04]  /*217c0*/  LDG.E.U16 R11, [R12.64] ;  /* 0x000000040c0b7981 */ /* 0x002f68000c1e1500 */
[----:B--2---:R-:W-:Y:S04]  /*217d0*/  STL [R1+0x3c80], R6 ;  /* 0x003c800601007387 */ /* 0x004fe80000100800 */
[----:B0-----:R-:W2:Y:S04]  /*217e0*/  LDL.64 R2, [R1+0x1458] ;  /* 0x0014580001027983 */ /* 0x001ea80000100a00 */
[----:B------:R-:W2:Y:S04]  /*217f0*/  LDL.64 R14, [R1+0x1450] ;  /* 0x00145000010e7983 */ /* 0x000ea80000100a00 */
[----:B------:R-:W-:Y:S04]  /*21800*/  STL [R1+0x3c84], R7 ;  /* 0x003c840701007387 */ /* 0x000fe80000100800 */
[----:B---3--:R-:W-:Y:S04]  /*21810*/  STL [R1+0x3c88], R8 ;  /* 0x003c880801007387 */ /* 0x008fe80000100800 */
[----:B------:R-:W3:Y:S04]  /*21820*/  LDL.64 R16, [R1+0x1448] ;  /* 0x0014480001107983 */ /* 0x000ee80000100a00 */
[----:B------:R0:W-:Y:S04]  /*21830*/  STL [R1+0x3c8c], R9 ;  /* 0x003c8c0901007387 */ /* 0x0001e80000100800 */
[----:B------:R-:W3:Y:S04]  /*21840*/  LDL.64 R18, [R1+0x1440] ;  /* 0x0014400001127983 */ /* 0x000ee80000100a00 */
[----:B----4-:R-:W-:Y:S04]  /*21850*/  STL [R1+0x3c90], R10 ;  /* 0x003c900a01007387 */ /* 0x010fe80000100800 */
[----:B0-----:R-:W4:Y:S04]  /*21860*/  LDL.64 R8, [R1+0x1438] ;  /* 0x0014380001087983 */ /* 0x001f280000100a00 */
[----:B------:R-:W4:Y:S04]  /*21870*/  LDL.64 R4, [R1+0x1430] ;  /* 0x0014300001047983 */ /* 0x000f280000100a00 */
[----:B-----5:R-:W-:Y:S01]  /*21880*/  STL [R1+0x3c94], R11 ;  /* 0x003c940b01007387 */ /* 0x020fe20000100800 */
[----:B--2---:R-:W-:-:S03]  /*21890*/  IMAD.WIDE R12, R29, 0x2, R2 ;  /* 0x000000021d0c7825 */ /* 0x004fc600078e0202 */
[----:B------:R-:W2:Y:S04]  /*218a0*/  LDL.64 R2, [R1+0x1428] ;  /* 0x0014280001027983 */ /* 0x000ea80000100a00 */
[----:B------:R0:W5:Y:S01]  /*218b0*/  LDG.E.U16 R12, [R12.64] ;  /* 0x000000040c0c7981 */ /* 0x000162000c1e1500 */
[----:B------:R-:W-:-:S05]  /*218c0*/  IMAD.WIDE R14, R29, 0x2, R14 ;  /* 0x000000021d0e7825 */ /* 0x000fca00078e020e */
[----:B0-----:R3:W2:Y:S02]  /*218d0*/  LDG.E.U16 R13, [R14.64] ;  /* 0x000000040e0d7981 */ /* 0x0016a4000c1e1500 */
[----:B---3--:R-:W-:-:S05]  /*218e0*/  IMAD.WIDE R14, R29, 0x2, R16 ;  /* 0x000000021d0e7825 */ /* 0x008fca00078e0210 */
[----:B------:R0:W3:Y:S02]  /*218f0*/  LDG.E.U16 R17, [R14.64] ;  /* 0x000000040e117981 */ /* 0x0000e4000c1e1500 */
[----:B0-----:R-:W-:-:S05]  /*21900*/  IMAD.WIDE R14, R29, 0x2, R18 ;  /* 0x000000021d0e7825 */ /* 0x001fca00078e0212 */
[----:B------:R4:W3:Y:S02]  /*21910*/  LDG.E.U16 R18, [R14.64] ;  /* 0x000000040e127981 */ /* 0x0008e4000c1e1500 */
[----:B----4-:R-:W-:-:S05]  /*21920*/  IMAD.WIDE R14, R29, 0x2, R8 ;  /* 0x000000021d0e7825 */ /* 0x010fca00078e0208 */
[----:B------:R0:W4:Y:S02]  /*21930*/  LDG.E.U16 R19, [R14.64] ;  /* 0x000000040e137981 */ /* 0x000124000c1e1500 */
[----:B0-----:R-:W-:-:S05]  /*21940*/  IMAD.WIDE R14, R29, 0x2, R4 ;  /* 0x000000021d0e7825 */ /* 0x001fca00078e0204 */
[----:B------:R2:W4:Y:S04]  /*21950*/  LDG.E.U16 R20, [R14.64] ;  /* 0x000000040e147981 */ /* 0x000528000c1e1500 */
[----:B-----5:R-:W-:Y:S04]  /*21960*/  STL [R1+0x3c98], R12 ;  /* 0x003c980c01007387 */ /* 0x020fe80000100800 */
[----:B------:R-:W5:Y:S01]  /*21970*/  LDL.64 R6, [R1+0x1420] ;  /* 0x0014200001067983 */ /* 0x000f620000100a00 */
[----:B--2---:R-:W-:-:S05]  /*21980*/  IMAD.WIDE R14, R29, 0x2, R2 ;  /* 0x000000021d0e7825 */ /* 0x004fca00078e0202 */
[----:B------:R5:W2:Y:S04]  /*21990*/  LDG.E.U16 R21, [R14.64] ;  /* 0x000000040e157981 */ /* 0x000aa8000c1e1500 */
[----:B------:R0:W-:Y:S04]  /*219a0*/  STL [R1+0x3ccc], R13 ;  /* 0x003ccc0d01007387 */ /* 0x0001e80000100800 */
[----:B---3--:R-:W-:Y:S04]  /*219b0*/  STL [R1+0x3c68], R17 ;  /* 0x003c681101007387 */ /* 0x008fe80000100800 */
[----:B------:R-:W-:Y:S04]  /*219c0*/  STL [R1+0x3c6c], R18 ;  /* 0x003c6c1201007387 */ /* 0x000fe80000100800 */
[----:B------:R-:W3:Y:S04]  /*219d0*/  LDL.64 R8, [R1+0x1418] ;  /* 0x0014180001087983 */ /* 0x000ee80000100a00 */
[----:B----4-:R-:W-:Y:S04]  /*219e0*/  STL [R1+0x3c70], R19 ;  /* 0x003c701301007387 */ /* 0x010fe80000100800 */
[----:B------:R-:W-:Y:S04]  /*219f0*/  STL [R1+0x3c74], R20 ;  /* 0x003c741401007387 */ /* 0x000fe80000100800 */
[----:B------:R-:W4:Y:S01]  /*21a00*/  LDL.64 R2, [R1+0x1410] ;  /* 0x0014100001027983 */ /* 0x000f220000100a00 */
[----:B-----5:R-:W-:-:S05]  /*21a10*/  IMAD.WIDE R14, R29, 0x2, R6 ;  /* 0x000000021d0e7825 */ /* 0x020fca00078e0206 */
[----:B------:R3:W5:Y:S04]  /*21a20*/  LDG.E.U16 R22, [R14.64] ;  /* 0x000000040e167981 */ /* 0x000768000c1e1500 */
[----:B--2---:R1:W-:Y:S04]  /*21a30*/  STL [R1+0x3c78], R21 ;  /* 0x003c781501007387 */ /* 0x0043e80000100800 */
[----:B0-----:R-:W2:Y:S04]  /*21a40*/  LDL.LU R13, [R1+0x18c] ;  /* 0x00018c00010d7983 */ /* 0x001ea80000300800 */
[----:B------:R-:W2:Y:S04]  /*21a50*/  LDL.LU R16, [R1+0x188] ;  /* 0x0001880001107983 */ /* 0x000ea80000300800 */
[----:B------:R-:W2:Y:S04]  /*21a60*/  LDL.LU R23, [R1+0x184] ;  /* 0x0001840001177983 */ /* 0x000ea80000300800 */
[----:B------:R-:W2:Y:S04]  /*21a70*/  LDL.LU R25, [R1+0x180] ;  /* 0x0001800001197983 */ /* 0x000ea80000300800 */
[----:B------:R-:W0:Y:S01]  /*21a80*/  S2R R4, SR_TID.X ;  /* 0x0000000000047919 */ /* 0x000e220000002100 */
[----:B---3--:R-:W-:-:S05]  /*21a90*/  IMAD.WIDE R14, R29, 0x2, R8 ;  /* 0x000000021d0e7825 */ /* 0x008fca00078e0208 */
[----:B------:R4:W3:Y:S02]  /*21aa0*/  LDG.E.U16 R24, [R14.64] ;  /* 0x000000040e187981 */ /* 0x0008e4000c1e1500 */
[----:B----4-:R-:W-:-:S06]  /*21ab0*/  IMAD.WIDE R14, R29, 0x2, R2 ;  /* 0x000000021d0e7825 */ /* 0x010fcc00078e0202 */
[----:B------:R4:W2:Y:S01]  /*21ac0*/  LDG.E.U16 R14, [R14.64] ;  /* 0x000000040e0e7981 */ /* 0x0008a2000c1e1500 */
[----:B0-----:R-:W-:-:S03]  /*21ad0*/  LOP3.LUT R7, R4, 0x7f, RZ, 0xc0, !PT ;  /* 0x0000007f04077812 */ /* 0x001fc600078ec0ff */
[----:B------:R-:W-:Y:S06]  /*21ae0*/  BAR.SYNC.DEFER_BLOCKING 0x0 ;  /* 0x0000000000007b1d */ /* 0x000fec0000010000 */
[----:B-----5:R0:W-:Y:S04]  /*21af0*/  STL [R1+0x3c7c], R22 ;  /* 0x003c7c1601007387 */ /* 0x0201e80000100800 */
[----:B------:R-:W5:Y:S04]  /*21b00*/  LDL.LU R5, [R1+0x10c] ;  /* 0x00010c0001057983 */ /* 0x000f680000300800 */
[----:B------:R-:W3:Y:S04]  /*21b10*/  LDL.LU R26, [R1+0x108] ;  /* 0x00010800011a7983 */ /* 0x000ee80000300800 */
[----:B------:R-:W3:Y:S04]  /*21b20*/  LDL.LU R8, [R1+0x104] ;  /* 0x0001040001087983 */ /* 0x000ee80000300800 */
[----:B------:R-:W3:Y:S04]  /*21b30*/  LDL.LU R27, [R1+0x100] ;  /* 0x00010000011b7983 */ /* 0x000ee80000300800 */
[----:B------:R-:W3:Y:S04]  /*21b40*/  LDL.LU R28, [R1+0x8c] ;  /* 0x00008c00011c7983 */ /* 0x000ee80000300800 */
[----:B------:R-:W3:Y:S04]  /*21b50*/  LDL.LU R29, [R1+0x88] ;  /* 0x00008800011d7983 */ /* 0x000ee80000300800 */
[----:B-1----:R-:W3:Y:S04]  /*21b60*/  LDL.LU R21, [R1+0x80] ;  /* 0x0000800001157983 */ /* 0x002ee80000300800 */
[----:B------:R-:W3:Y:S04]  /*21b70*/  LDL.LU R20, [R1+0xc] ;  /* 0x00000c0001147983 */ /* 0x000ee80000300800 */
[----:B------:R-:W3:Y:S04]  /*21b80*/  LDL.LU R19, [R1+0x8] ;  /* 0x0000080001137983 */ /* 0x000ee80000300800 */
[----:B------:R-:W3:Y:S04]  /*21b90*/  LDL.LU R18, [R1+0x4] ;  /* 0x0000040001127983 */ /* 0x000ee80000300800 */
[----:B------:R-:W3:Y:S04]  /*21ba0*/  LDL.LU R17, [R1] ;  /* 0x0000000001117983 */ /* 0x000ee80000300800 */
[----:B------:R-:W3:Y:S04]  /*21bb0*/  LDL.LU R12, [R1+0x17c] ;  /* 0x00017c00010c7983 */ /* 0x000ee80000300800 */
[----:B------:R-:W3:Y:S04]  /*21bc0*/  LDL.LU R11, [R1+0x178] ;  /* 0x00017800010b7983 */ /* 0x000ee80000300800 */
[----:B------:R-:W3:Y:S04]  /*21bd0*/  LDL.LU R10, [R1+0x174] ;  /* 0x00017400010a7983 */ /* 0x000ee80000300800 */
[----:B------:R-:W3:Y:S04]  /*21be0*/  LDL.LU R9, [R1+0x170] ;  /* 0x0001700001097983 */ /* 0x000ee80000300800 */
[----:B------:R-:W3:Y:S04]  /*21bf0*/  LDL.LU R6, [R1+0xfc] ;  /* 0x0000fc0001067983 */ /* 0x000ee80000300800 */
[----:B------:R-:W3:Y:S04]  /*21c00*/  LDL.LU R3, [R1+0xf8] ;  /* 0x0000f80001037983 */ /* 0x000ee80000300800 */
[----:B------:R-:W3:Y:S04]  /*21c10*/  LDL.LU R2, [R1+0xf4] ;  /* 0x0000f40001027983 */ /* 0x000ee80000300800 */
[----:B------:R-:W3:Y:S04]  /*21c20*/  LDL.LU R0, [R1+0xf0] ;  /* 0x0000f00001007983 */ /* 0x000ee80000300800 */
[----:B----4-:R-:W4:Y:S01]  /*21c30*/  LDL.LU R15, [R1+0x84] ;  /* 0x00008400010f7983 */ /* 0x010f220000300800 */
[----:B0-----:R-:W-:-:S05]  /*21c40*/  IMAD.SHL.U32 R22, R7, 0x2, RZ ;  /* 0x0000000207167824 */ /* 0x001fca00078e00ff */
[----:B--2---:R0:W-:Y:S04]  /*21c50*/  STS.U16 [R22+0x20000], R13 ;  /* 0x0200000d16007388 */ /* 0x0041e80000000400 */
[----:B------:R1:W-:Y:S04]  /*21c60*/  STS.U16 [R22+0x20100], R16 ;  /* 0x0201001016007388 */ /* 0x0003e80000000400 */
[----:B------:R2:W-:Y:S04]  /*21c70*/  STS.U16 [R22+0x20200], R23 ;  /* 0x0202001716007388 */ /* 0x0005e80000000400 */
[----:B0-----:R-:W4:Y:S04]  /*21c80*/  LDL.LU R13, [R1+0x3ccc] ;  /* 0x003ccc00010d7983 */ /* 0x001f280000300800 */
[----:B-1----:R-:W4:Y:S04]  /*21c90*/  LDL.LU R16, [R1+0x7c] ;  /* 0x00007c0001107983 */ /* 0x002f280000300800 */
[----:B------:R0:W-:Y:S04]  /*21ca0*/  STS.U16 [R22+0x20300], R25 ;  /* 0x0203001916007388 */ /* 0x0001e80000000400 */
[----:B--2---:R-:W4:Y:S04]  /*21cb0*/  LDL.LU R23, [R1+0x78] ;  /* 0x0000780001177983 */ /* 0x004f280000300800 */
[----:B0-----:R-:W4:Y:S01]  /*21cc0*/  LDL.LU R25, [R1+0x74] ;  /* 0x0000740001197983 */ /* 0x001f220000300800 */
[----:B------:R-:W-:-:S04]  /*21cd0*/  LOP3.LUT R4, R4, 0x7f, RZ, 0xc0, !PT ;  /* 0x0000007f04047812 */ /* 0x000fc800078ec0ff */
[----:B------:R-:W-:-:S04]  /*21ce0*/  SHF.L.U32 R4, R4, 0x1, RZ ;  /* 0x0000000104047819 */ /* 0x000fc800000006ff */
[----:B------:R-:W-:Y:S01]  /*21cf0*/  LOP3.LUT R4, R4, 0x10, RZ, 0x3c, !PT ;  /* 0x0000001004047812 */ /* 0x000fe200078e3cff */
[----:B-----5:R0:W-:Y:S04]  /*21d00*/  STS.U16 [R22+0x22000], R5 ;  /* 0x0220000516007388 */ /* 0x0201e80000000400 */
[----:B---3--:R1:W-:Y:S04]  /*21d10*/  STS.U16 [R22+0x22100], R26 ;  /* 0x0221001a16007388 */ /* 0x0083e80000000400 */
[----:B------:R3:W-:Y:S04]  /*21d20*/  STS.U16 [R22+0x22200], R8 ;  /* 0x0222000816007388 */ /* 0x0007e80000000400 */
[----:B------:R5:W-:Y:S04]  /*21d30*/  STS.U16 [R22+0x22300], R27 ;  /* 0x0223001b16007388 */ /* 0x000be80000000400 */
[----:B------:R1:W-:Y:S04]  /*21d40*/  STS.U16 [R22+0x24000], R28 ;  /* 0x0240001c16007388 */ /* 0x0003e80000000400 */
[----:B------:R3:W-:Y:S04]  /*21d50*/  STS.U16 [R22+0x24100], R29 ;  /* 0x0241001d16007388 */ /* 0x0007e80000000400 */
[----:B0-----:R-:W2:Y:S04]  /*21d60*/  LDL.LU R5, [R1+0x3cc8] ;  /* 0x003cc80001057983 */ /* 0x001ea80000300800 */
[----:B-1----:R-:W2:Y:S04]  /*21d70*/  LDL.LU R26, [R1+0x3cc4] ;  /* 0x003cc400011a7983 */ /* 0x002ea80000300800 */
[----:B---3--:R-:W3:Y:S04]  /*21d80*/  LDL.LU R8, [R1+0x70] ;  /* 0x0000700001087983 */ /* 0x008ee80000300800 */
[----:B-----5:R-:W5:Y:S04]  /*21d90*/  LDL.LU R27, [R1+0x3cc0] ;  /* 0x003cc000011b7983 */ /* 0x020f680000300800 */
[----:B------:R-:W2:Y:S04]  /*21da0*/  LDL.LU R28, [R1+0x3cbc] ;  /* 0x003cbc00011c7983 */ /* 0x000ea80000300800 */
[----:B------:R-:W2:Y:S04]  /*21db0*/  LDL.LU R29, [R1+0x3cb8] ;  /* 0x003cb800011d7983 */ /* 0x000ea80000300800 */
[----:B----4-:R-:W-:Y:S04]  /*21dc0*/  STS.U16 [R22+0x24200], R15 ;  /* 0x0242000f16007388 */ /* 0x010fe80000000400 */
        /* <DEDUP_REMOVED lines=10> */
[----:B------:R0:W-:Y:S04]  /*21e70*/  STS.U16 [R4+0x22500], R3 ;  /* 0x0225000304007388 */ /* 0x0001e80000000400 */
[----:B------:R1:W-:Y:S04]  /*21e80*/  STS.U16 [R4+0x22600], R2 ;  /* 0x0226000204007388 */ /* 0x0003e80000000400 */
[----:B------:R4:W-:Y:S04]  /*21e90*/  STS.U16 [R4+0x22700], R0 ;  /* 0x0227000004007388 */ /* 0x0009e80000000400 */
[----:B0-----:R-:W5:Y:S04]  /*21ea0*/  LDL.LU R3, [R1+0x16c] ;  /* 0x00016c0001037983 */ /* 0x001f680000300800 */
[----:B-1----:R-:W5:Y:S04]  /*21eb0*/  LDL.LU R2, [R1+0x168] ;  /* 0x0001680001027983 */ /* 0x002f680000300800 */
[----:B----4-:R-:W4:Y:S04]  /*21ec0*/  LDL.LU R0, [R1+0x164] ;  /* 0x0001640001007983 */ /* 0x010f280000300800 */
[----:B------:R-:W4:Y:S04]  /*21ed0*/  LDL.LU R6, [R1+0x160] ;  /* 0x0001600001067983 */ /* 0x000f280000300800 */
[----:B------:R-:W4:Y:S04]  /*21ee0*/  LDL.LU R18, [R1+0xec] ;  /* 0x0000ec0001127983 */ /* 0x000f280000300800 */
[----:B------:R0:W-:Y:S04]  /*21ef0*/  STS.U16 [R4+0x24400], R16 ;  /* 0x0244001004007388 */ /* 0x0001e80000000400 */
[----:B------:R-:W4:Y:S04]  /*21f00*/  LDL.LU R17, [R1+0xe8] ;  /* 0x0000e80001117983 */ /* 0x000f280000300800 */
[----:B------:R1:W-:Y:S04]  /*21f10*/  STS.U16 [R4+0x24500], R23 ;  /* 0x0245001704007388 */ /* 0x0003e80000000400 */
[----:B0-----:R-:W4:Y:S04]  /*21f20*/  LDL.LU R16, [R1+0xe4] ;  /* 0x0000e40001107983 */ /* 0x001f280000300800 */
[----:B------:R0:W-:Y:S04]  /*21f30*/  STS.U16 [R4+0x24600], R25 ;  /* 0x0246001904007388 */ /* 0x0001e80000000400 */
[----:B-1----:R-:W4:Y:S04]  /*21f40*/  LDL.LU R23, [R1+0xe0] ;  /* 0x0000e00001177983 */ /* 0x002f280000300800 */
[----:B0-----:R-:W4:Y:S01]  /*21f50*/  LDL.LU R25, [R1+0x6c] ;  /* 0x00006c0001197983 */ /* 0x001f220000300800 */
[----:B------:R-:W-:-:S03]  /*21f60*/  SHF.L.U32 R12, R7, 0x1, RZ ;  /* 0x00000001070c7819 */ /* 0x000fc600000006ff */
[----:B------:R-:W4:Y:S04]  /*21f70*/  LDL.LU R15, [R1+0x15c] ;  /* 0x00015c00010f7983 */ /* 0x000f280000300800 */
[----:B------:R-:W4:Y:S04]  /*21f80*/  LDL.LU R21, [R1+0x158] ;  /* 0x0001580001157983 */ /* 0x000f280000300800 */
[----:B------:R-:W4:Y:S04]  /*21f90*/  LDL.LU R20, [R1+0x154] ;  /* 0x0001540001147983 */ /* 0x000f280000300800 */
[----:B------:R-:W4:Y:S04]  /*21fa0*/  LDL.LU R19, [R1+0x150] ;  /* 0x0001500001137983 */ /* 0x000f280000300800 */
[----:B------:R-:W4:Y:S04]  /*21fb0*/  LDL.LU R11, [R1+0xdc] ;  /* 0x0000dc00010b7983 */ /* 0x000f280000300800 */
[----:B------:R-:W4:Y:S04]  /*21fc0*/  LDL.LU R10, [R1+0xd8] ;  /* 0x0000d800010a7983 */ /* 0x000f280000300800 */
[----:B------:R-:W4:Y:S04]  /*21fd0*/  LDL.LU R9, [R1+0xd4] ;  /* 0x0000d40001097983 */ /* 0x000f280000300800 */
[----:B---3--:R0:W-:Y:S04]  /*21fe0*/  STS.U16 [R4+0x24700], R8 ;  /* 0x0247000804007388 */ /* 0x0081e80000000400 */
[----:B0-----:R-:W3:Y:S04]  /*21ff0*/  LDL.LU R8, [R1+0xd0] ;  /* 0x0000d00001087983 */ /* 0x001ee80000300800 */
[----:B--2---:R0:W-:Y:S04]  /*22000*/  STS.U16 [R4+0x26400], R29 ;  /* 0x0264001d04007388 */ /* 0x0041e80000000400 */
[----:B------:R-:W2:Y:S04]  /*22010*/  LDL.LU R7, [R1+0x5c] ;  /* 0x00005c0001077983 */ /* 0x000ea80000300800 */
[----:B------:R1:W-:Y:S01]  /*22020*/  STS.U16 [R4+0x26500], R28 ;  /* 0x0265001c04007388 */ /* 0x0003e20000000400 */
[----:B0-----:R-:W-:-:S03]  /*22030*/  LOP3.LUT R29, R12, 0x20, RZ, 0x3c, !PT ;  /* 0x000000200c1d7812 */ /* 0x001fc600078e3cff */
[----:B-----5:R0:W-:Y:S04]  /*22040*/  STS.U16 [R4+0x26600], R27 ;  /* 0x0266001b04007388 */ /* 0x0201e80000000400 */
[----:B------:R5:W-:Y:S04]  /*22050*/  STS.U16 [R4+0x26700], R26 ;  /* 0x0267001a04007388 */ /* 0x000be80000000400 */
[----:B-1----:R-:W2:Y:S04]  /*22060*/  LDL.LU R28, [R1+0x60] ;  /* 0x00006000011c7983 */ /* 0x002ea80000300800 */
[----:B0-----:R-:W2:Y:S04]  /*22070*/  LDL.LU R27, [R1+0x64] ;  /* 0x00006400011b7983 */ /* 0x001ea80000300800 */
[----:B-----5:R-:W5:Y:S04]  /*22080*/  LDL.LU R4, [R1+0x3cb4] ;  /* 0x003cb40001047983 */ /* 0x020f680000300800 */
[----:B------:R-:W2:Y:S04]  /*22090*/  LDL.LU R26, [R1+0x68] ;  /* 0x00006800011a7983 */ /* 0x000ea80000300800 */
[----:B------:R0:W-:Y:S04]  /*220a0*/  STS.U16 [R29+0x20800], R3 ;  /* 0x020800031d007388 */ /* 0x0001e80000000400 */
[----:B------:R1:W-:Y:S04]  /*220b0*/  STS.U16 [R29+0x20900], R2 ;  /* 0x020900021d007388 */ /* 0x0003e80000000400 */
[----:B----4-:R4:W-:Y:S04]  /*220c0*/  STS.U16 [R29+0x20a00], R0 ;  /* 0x020a00001d007388 */ /* 0x0109e80000000400 */
[----:B0-----:R-:W3:Y:S04]  /*220d0*/  LDL.LU R3, [R1+0x3cb0] ;  /* 0x003cb00001037983 */ /* 0x001ee80000300800 */
[----:B-1----:R-:W3:Y:S04]  /*220e0*/  LDL.LU R2, [R1+0x3cac] ;  /* 0x003cac0001027983 */ /* 0x002ee80000300800 */
[----:B----4-:R-:W4:Y:S04]  /*220f0*/  LDL.LU R0, [R1+0x3ca8] ;  /* 0x003ca80001007983 */ /* 0x010f280000300800 */
[----:B------:R0:W-:Y:S04]  /*22100*/  STS.U16 [R29+0x20b00], R6 ;  /* 0x020b00061d007388 */ /* 0x0001e80000000400 */
[----:B------:R1:W-:Y:S04]  /*22110*/  STS.U16 [R29+0x22800], R18 ;  /* 0x022800121d007388 */ /* 0x0003e80000000400 */
[----:B------:R1:W-:Y:S04]  /*22120*/  STS.U16 [R29+0x22900], R17 ;  /* 0x022900111d007388 */ /* 0x0003e80000000400 */
[----:B0-----:R-:W3:Y:S04]  /*22130*/  LDL.LU R6, [R1+0x58] ;  /* 0x0000580001067983 */ /* 0x001ee80000300800 */
[----:B-1----:R-:W3:Y:S04]  /*22140*/  LDL.LU R18, [R1+0x54] ;  /* 0x0000540001127983 */ /* 0x002ee80000300800 */
[----:B------:R-:W3:Y:S04]  /*22150*/  LDL.LU R17, [R1+0x50] ;  /* 0x0000500001117983 */ /* 0x000ee80000300800 */
[----:B------:R0:W-:Y:S04]  /*22160*/  STS.U16 [R29+0x22a00], R16 ;  /* 0x022a00101d007388 */ /* 0x0001e80000000400 */
[----:B------:R1:W-:Y:S04]  /*22170*/  STS.U16 [R29+0x22b00], R23 ;  /* 0x022b00171d007388 */ /* 0x0003e80000000400 */
[----:B------:R1:W-:Y:S04]  /*22180*/  STS.U16 [R29+0x24800], R25 ;  /* 0x024800191d007388 */ /* 0x0003e80000000400 */
[----:B0-----:R-:W3:Y:S04]  /*22190*/  LDL.LU R16, [R1+0x3ca4] ;  /* 0x003ca40001107983 */ /* 0x001ee80000300800 */
[----:B-1----:R-:W3:Y:S04]  /*221a0*/  LDL.LU R23, [R1+0x3ca0] ;  /* 0x003ca00001177983 */ /* 0x002ee80000300800 */
[----:B------:R-:W3:Y:S01]  /*221b0*/  LDL.LU R25, [R1+0x3c9c] ;  /* 0x003c9c0001197983 */ /* 0x000ee20000300800 */
[----:B------:R-:W-:-:S03]  /*221c0*/  LOP3.LUT R12, R12, 0x30, RZ, 0x3c, !PT ;  /* 0x000000300c0c7812 */ /* 0x000fc600078e3cff */
[----:B--2---:R-:W-:Y:S04]  /*221d0*/  STS.U16 [R29+0x24900], R26 ;  /* 0x0249001a1d007388 */ /* 0x004fe80000000400 */
[----:B------:R-:W-:Y:S04]  /*221e0*/  STS.U16 [R29+0x24a00], R27 ;  /* 0x024a001b1d007388 */ /* 0x000fe80000000400 */
[----:B------:R-:W-:Y:S04]  /*221f0*/  STS.U16 [R29+0x24b00], R28 ;  /* 0x024b001c1d007388 */ /* 0x000fe80000000400 */
[----:B---3--:R-:W-:Y:S04]  /*22200*/  STS.U16 [R29+0x26800], R25 ;  /* 0x026800191d007388 */ /* 0x008fe80000000400 */
[----:B------:R-:W-:Y:S04]  /*22210*/  STS.U16 [R29+0x26900], R23 ;  /* 0x026900171d007388 */ /* 0x000fe80000000400 */
[----:B------:R-:W-:Y:S04]  /*22220*/  STS.U16 [R29+0x26a00], R16 ;  /* 0x026a00101d007388 */ /* 0x000fe80000000400 */
[----:B----4-:R-:W-:Y:S04]  /*22230*/  STS.U16 [R29+0x26b00], R0 ;  /* 0x026b00001d007388 */ /* 0x010fe80000000400 */
[----:B------:R-:W-:Y:S04]  /*22240*/  STS.U16 [R12+0x20c00], R15 ;  /* 0x020c000f0c007388 */ /* 0x000fe80000000400 */
[----:B------:R-:W-:Y:S04]  /*22250*/  STS.U16 [R12+0x20d00], R21 ;  /* 0x020d00150c007388 */ /* 0x000fe80000000400 */
[----:B------:R-:W-:Y:S04]  /*22260*/  STS.U16 [R12+0x20e00], R20 ;  /* 0x020e00140c007388 */ /* 0x000fe80000000400 */
[----:B------:R-:W-:Y:S04]  /*22270*/  STS.U16 [R12+0x20f00], R19 ;  /* 0x020f00130c007388 */ /* 0x000fe80000000400 */
[----:B------:R0:W-:Y:S04]  /*22280*/  STS.U16 [R12+0x22c00], R11 ;  /* 0x022c000b0c007388 */ /* 0x0001e80000000400 */
[----:B------:R1:W-:Y:S04]  /*22290*/  STS.U16 [R12+0x22d00], R10 ;  /* 0x022d000a0c007388 */ /* 0x0003e80000000400 */
[----:B------:R2:W-:Y:S04]  /*222a0*/  STS.U16 [R12+0x22e00], R9 ;  /* 0x022e00090c007388 */ /* 0x0005e80000000400 */
[----:B0-----:R-:W3:Y:S04]  /*222b0*/  LDL.LU R11, [R1+0x14c] ;  /* 0x00014c00010b7983 */ /* 0x001ee80000300800 */
[----:B-1----:R-:W4:Y:S04]  /*222c0*/  LDL.LU R10, [R1+0x148] ;  /* 0x00014800010a7983 */ /* 0x002f280000300800 */
[----:B------:R0:W-:Y:S04]  /*222d0*/  STS.U16 [R12+0x22f00], R8 ;  /* 0x022f00080c007388 */ /* 0x0001e80000000400 */
[----:B--2---:R-:W2:Y:S04]  /*222e0*/  LDL.LU R9, [R1+0x144] ;  /* 0x0001440001097983 */ /* 0x004ea80000300800 */
[----:B------:R1:W-:Y:S04]  /*222f0*/  STS.U16 [R12+0x24c00], R7 ;  /* 0x024c00070c007388 */ /* 0x0003e80000000400 */
[----:B0-----:R-:W2:Y:S04]  /*22300*/  LDL.LU R8, [R1+0x140] ;  /* 0x0001400001087983 */ /* 0x001ea80000300800 */
[----:B------:R0:W-:Y:S04]  /*22310*/  STS.U16 [R12+0x24d00], R6 ;  /* 0x024d00060c007388 */ /* 0x0001e80000000400 */
[----:B-1----:R-:W2:Y:S04]  /*22320*/  LDL.LU R7, [R1+0xcc] ;  /* 0x0000cc0001077983 */ /* 0x002ea80000300800 */
[----:B------:R-:W2:Y:S04]  /*22330*/  LDL.LU R15, [R1+0xc8] ;  /* 0x0000c800010f7983 */ /* 0x000ea80000300800 */
        /* <DEDUP_REMOVED lines=8> */
[----:B------:R-:W2:Y:S01]  /*223c0*/  LDL.LU R21, [R1+0xb4] ;  /* 0x0000b40001157983 */ /* 0x000ea20000300800 */
[----:B------:R-:W-:-:S03]  /*223d0*/  LOP3.LUT R0, R22, 0x40, RZ, 0x3c, !PT ;  /* 0x0000004016007812 */ /* 0x000fc600078e3cff */
        /* <DEDUP_REMOVED lines=9> */
[----:B-----5:R0:W-:Y:S04]  /*22470*/  STS.U16 [R12+0x26e00], R4 ;  /* 0x026e00040c007388 */ /* 0x0201e80000000400 */
[----:B-1----:R-:W5:Y:S04]  /*22480*/  LDL.LU R3, [R1+0x48] ;  /* 0x0000480001037983 */ /* 0x002f680000300800 */
[----:B------:R1:W-:Y:S04]  /*22490*/  STS.U16 [R12+0x26f00], R5 ;  /* 0x026f00050c007388 */ /* 0x0003e80000000400 */
[----:B0-----:R-:W5:Y:S04]  /*224a0*/  LDL.LU R4, [R1+0x4c] ;  /* 0x00004c0001047983 */ /* 0x001f680000300800 */
[----:B-1----:R-:W5:Y:S04]  /*224b0*/  LDL.LU R12, [R1+0x3c98] ;  /* 0x003c9800010c7983 */ /* 0x002f680000300800 */
[----:B------:R-:W5:Y:S04]  /*224c0*/  LDL.LU R5, [R1+0xc0] ;  /* 0x0000c00001057983 */ /* 0x000f680000300800 */
[----:B---3--:R0:W-:Y:S04]  /*224d0*/  STS.U16 [R0+0x21000], R11 ;  /* 0x0210000b00007388 */ /* 0x0081e80000000400 */
[----:B----4-:R1:W-:Y:S04]  /*224e0*/  STS.U16 [R0+0x21100], R10 ;  /* 0x0211000a00007388 */ /* 0x0103e80000000400 */
[----:B0-----:R-:W3:Y:S04]  /*224f0*/  LDL.LU R11, [R1+0x3c94] ;  /* 0x003c9400010b7983 */ /* 0x001ee80000300800 */
[----:B-1----:R-:W4:Y:S04]  /*22500*/  LDL.LU R10, [R1+0x3c90] ;  /* 0x003c9000010a7983 */ /* 0x002f280000300800 */
[----:B--2---:R0:W-:Y:S04]  /*22510*/  STS.U16 [R0+0x21200], R9 ;  /* 0x0212000900007388 */ /* 0x0041e80000000400 */
[----:B------:R1:W-:Y:S04]  /*22520*/  STS.U16 [R0+0x21300], R8 ;  /* 0x0213000800007388 */ /* 0x0003e80000000400 */
[----:B0-----:R-:W2:Y:S04]  /*22530*/  LDL.LU R9, [R1+0x3c8c] ;  /* 0x003c8c0001097983 */ /* 0x001ea80000300800 */
[----:B-1----:R-:W2:Y:S04]  /*22540*/  LDL.LU R8, [R1+0x3c88] ;  /* 0x003c880001087983 */ /* 0x002ea80000300800 */
[----:B------:R0:W-:Y:S04]  /*22550*/  STS.U16 [R0+0x23000], R7 ;  /* 0x0230000700007388 */ /* 0x0001e80000000400 */
[----:B------:R1:W-:Y:S04]  /*22560*/  STS.U16 [R0+0x23100], R15 ;  /* 0x0231000f00007388 */ /* 0x0003e80000000400 */
[----:B------:R1:W-:Y:S04]  /*22570*/  STS.U16 [R0+0x23200], R6 ;  /* 0x0232000600007388 */ /* 0x0003e80000000400 */
[----:B0-----:R-:W2:Y:S04]  /*22580*/  LDL.LU R7, [R1+0x3c84] ;  /* 0x003c840001077983 */ /* 0x001ea80000300800 */
[----:B-1----:R-:W2:Y:S04]  /*22590*/  LDL.LU R15, [R1+0x30] ;  /* 0x00003000010f7983 */ /* 0x002ea80000300800 */
[----:B------:R-:W2:Y:S01]  /*225a0*/  LDL.LU R6, [R1+0x3c80] ;  /* 0x003c800001067983 */ /* 0x000ea20000300800 */
[----:B------:R-:W-:-:S03]  /*225b0*/  LOP3.LUT R22, R22, 0x50, RZ, 0x3c, !PT ;  /* 0x0000005016167812 */ /* 0x000fc600078e3cff */
[----:B-----5:R-:W-:Y:S04]  /*225c0*/  STS.U16 [R0+0x23300], R5 ;  /* 0x0233000500007388 */ /* 0x020fe80000000400 */
[----:B------:R-:W-:Y:S04]  /*225d0*/  STS.U16 [R0+0x25000], R4 ;  /* 0x0250000400007388 */ /* 0x000fe80000000400 */
[----:B------:R-:W-:Y:S04]  /*225e0*/  STS.U16 [R0+0x25100], R3 ;  /* 0x0251000300007388 */ /* 0x000fe80000000400 */
[----:B------:R-:W-:Y:S04]  /*225f0*/  STS.U16 [R0+0x25200], R2 ;  /* 0x0252000200007388 */ /* 0x000fe80000000400 */
[----:B------:R-:W-:Y:S04]  /*22600*/  STS.U16 [R0+0x25300], R16 ;  /* 0x0253001000007388 */ /* 0x000fe80000000400 */
[----:B--2---:R-:W-:Y:S04]  /*22610*/  STS.U16 [R0+0x27000], R6 ;  /* 0x0270000600007388 */ /* 0x004fe80000000400 */
        /* <DEDUP_REMOVED lines=14> */
[----:B------:R0:W-:Y:S04]  /*22700*/  STS.U16 [R22+0x25500], R18 ;  /* 0x0255001216007388 */ /* 0x0001e80000000400 */
[----:B--2---:R-:W2:Y:S04]  /*22710*/  LDL.LU R19, [R1+0x124] ;  /* 0x0001240001137983 */ /* 0x004ea80000300800 */
[----:B------:R1:W-:Y:S04]  /*22720*/  STS.U16 [R22+0x25600], R17 ;  /* 0x0256001116007388 */ /* 0x0003e80000000400 */
[----:B0-----:R-:W2:Y:S04]  /*22730*/  LDL.LU R18, [R1+0x120] ;  /* 0x0001200001127983 */ /* 0x001ea80000300800 */
[----:B-1----:R-:W2:Y:S04]  /*22740*/  LDL.LU R17, [R1+0xac] ;  /* 0x0000ac0001117983 */ /* 0x002ea80000300800 */
[----:B------:R0:W-:Y:S04]  /*22750*/  STS.U16 [R22+0x25700], R15 ;  /* 0x0257000f16007388 */ /* 0x0001e80000000400 */
[----:B------:R-:W2:Y:S04]  /*22760*/  LDL.LU R9, [R1+0x28] ;  /* 0x0000280001097983 */ /* 0x000ea80000300800 */
[----:B------:R-:W2:Y:S04]  /*22770*/  LDL.LU R8, [R1+0x24] ;  /* 0x0000240001087983 */ /* 0x000ea80000300800 */
[----:B0-----:R-:W0:Y:S04]  /*22780*/  S2R R15, SR_TID.X ;  /* 0x00000000000f7919 */ /* 0x001e280000002100 */
[----:B------:R-:W2:Y:S04]  /*22790*/  LDL.LU R7, [R1+0x20] ;  /* 0x0000200001077983 */ /* 0x000ea80000300800 */
[----:B------:R-:W2:Y:S04]  /*227a0*/  LDL.LU R5, [R1+0x11c] ;  /* 0x00011c0001057983 */ /* 0x000ea80000300800 */
[----:B------:R-:W2:Y:S04]  /*227b0*/  LDL.LU R3, [R1+0x118] ;  /* 0x0001180001037983 */ /* 0x000ea80000300800 */
[----:B------:R-:W2:Y:S04]  /*227c0*/  LDL.LU R4, [R1+0x114] ;  /* 0x0001140001047983 */ /* 0x000ea80000300800 */
[----:B------:R-:W2:Y:S04]  /*227d0*/  LDL.LU R2, [R1+0x110] ;  /* 0x0001100001027983 */ /* 0x000ea80000300800 */
[----:B------:R-:W2:Y:S01]  /*227e0*/  LDL.LU R16, [R1+0x9c] ;  /* 0x00009c0001107983 */ /* 0x000ea20000300800 */
[----:B0-----:R-:W-:-:S03]  /*227f0*/  LOP3.LUT R15, R15, 0x7f, RZ, 0xc0, !PT ;  /* 0x0000007f0f0f7812 */ /* 0x001fc600078ec0ff */
[----:B------:R-:W2:Y:S01]  /*22800*/  LDL.LU R23, [R1+0x98] ;  /* 0x0000980001177983 */ /* 0x000ea20000300800 */
[----:B------:R-:W-:-:S03]  /*22810*/  SHF.L.U32 R0, R15, 0x1, RZ ;  /* 0x000000010f007819 */ /* 0x000fc600000006ff */
[----:B------:R-:W2:Y:S04]  /*22820*/  LDL.LU R25, [R1+0x94] ;  /* 0x0000940001197983 */ /* 0x000ea80000300800 */
[----:B------:R-:W2:Y:S04]  /*22830*/  LDL.LU R26, [R1+0x90] ;  /* 0x00009000011a7983 */ /* 0x000ea80000300800 */
[----:B------:R-:W2:Y:S04]  /*22840*/  LDL.LU R27, [R1+0x1c] ;  /* 0x00001c00011b7983 */ /* 0x000ea80000300800 */
[----:B------:R-:W2:Y:S01]  /*22850*/  LDL.LU R28, [R1+0x18] ;  /* 0x00001800011c7983 */ /* 0x000ea20000300800 */
[----:B------:R-:W-:-:S03]  /*22860*/  LOP3.LUT R6, R0, 0x60, RZ, 0x3c, !PT ;  /* 0x0000006000067812 */ /* 0x000fc600078e3cff */
[----:B------:R-:W2:Y:S04]  /*22870*/  LDL.LU R29, [R1+0x14] ;  /* 0x00001400011d7983 */ /* 0x000ea80000300800 */
[----:B------:R-:W2:Y:S04]  /*22880*/  LDL.LU R15, [R1+0x10] ;  /* 0x00001000010f7983 */ /* 0x000ea80000300800 */
[----:B----4-:R0:W-:Y:S04]  /*22890*/  STS.U16 [R22+0x27400], R10 ;  /* 0x0274000a16007388 */ /* 0x0101e80000000400 */
[----:B---3--:R1:W-:Y:S04]  /*228a0*/  STS.U16 [R22+0x27500], R11 ;  /* 0x0275000b16007388 */ /* 0x0083e80000000400 */
[----:B------:R3:W-:Y:S04]  /*228b0*/  STS.U16 [R22+0x27600], R12 ;  /* 0x0276000c16007388 */ /* 0x0007e80000000400 */
[----:B0-----:R-:W4:Y:S04]  /*228c0*/  LDL.LU R10, [R1+0x2c] ;  /* 0x00002c00010a7983 */ /* 0x001f280000300800 */
[----:B-1----:R-:W4:Y:S04]  /*228d0*/  LDL.LU R11, [R1+0xa0] ;  /* 0x0000a000010b7983 */ /* 0x002f280000300800 */
[----:B---3--:R-:W3:Y:S04]  /*228e0*/  LDL.LU R12, [R1+0xa4] ;  /* 0x0000a400010c7983 */ /* 0x008ee80000300800 */
[----:B------:R0:W-:Y:S04]  /*228f0*/  STS.U16 [R22+0x27700], R13 ;  /* 0x0277000d16007388 */ /* 0x0001e80000000400 */
[----:B0-----:R-:W3:Y:S04]  /*22900*/  LDL.LU R22, [R1+0x3c7c] ;  /* 0x003c7c0001167983 */ /* 0x001ee80000300800 */
[----:B------:R-:W3:Y:S04]  /*22910*/  LDL.LU R13, [R1+0xa8] ;  /* 0x0000a800010d7983 */ /* 0x000ee80000300800 */
[----:B-----5:R0:W-:Y:S04]  /*22920*/  STS.U16 [R6+0x21800], R21 ;  /* 0x0218001506007388 */ /* 0x0201e80000000400 */
[----:B------:R1:W-:Y:S04]  /*22930*/  STS.U16 [R6+0x21900], R20 ;  /* 0x0219001406007388 */ /* 0x0003e80000000400 */
[----:B0-----:R-:W5:Y:S04]  /*22940*/  LDL.LU R21, [R1+0x3c78] ;  /* 0x003c780001157983 */ /* 0x001f680000300800 */
[----:B-1----:R-:W5:Y:S04]  /*22950*/  LDL.LU R20, [R1+0x3c74] ;  /* 0x003c740001147983 */ /* 0x002f680000300800 */
[----:B--2---:R0:W-:Y:S04]  /*22960*/  STS.U16 [R6+0x21a00], R19 ;  /* 0x021a001306007388 */ /* 0x0041e80000000400 */
[----:B------:R1:W-:Y:S04]  /*22970*/  STS.U16 [R6+0x21b00], R18 ;  /* 0x021b001206007388 */ /* 0x0003e80000000400 */
[----:B------:R2:W-:Y:S04]  /*22980*/  STS.U16 [R6+0x23800], R17 ;  /* 0x0238001106007388 */ /* 0x0005e80000000400 */
[----:B0-----:R-:W5:Y:S04]  /*22990*/  LDL.LU R19, [R1+0x3c70] ;  /* 0x003c700001137983 */ /* 0x001f680000300800 */
[----:B-1----:R-:W5:Y:S04]  /*229a0*/  LDL.LU R18, [R1+0x3c6c] ;  /* 0x003c6c0001127983 */ /* 0x002f680000300800 */
[----:B--2---:R-:W2:Y:S01]  /*229b0*/  LDL.LU R17, [R1+0x3c68] ;  /* 0x003c680001117983 */ /* 0x004ea20000300800 */
[----:B------:R-:W-:-:S03]  /*229c0*/  LOP3.LUT R0, R0, 0x70, RZ, 0x3c, !PT ;  /* 0x0000007000007812 */ /* 0x000fc600078e3cff */
[----:B---3--:R-:W-:Y:S04]  /*229d0*/  STS.U16 [R6+0x23900], R13 ;  /* 0x0239000d06007388 */ /* 0x008fe80000000400 */
[----:B------:R-:W-:Y:S04]  /*229e0*/  STS.U16 [R6+0x23a00], R12 ;  /* 0x023a000c06007388 */ /* 0x000fe80000000400 */
[----:B----4-:R-:W-:Y:S04]  /*229f0*/  STS.U16 [R6+0x23b00], R11 ;  /* 0x023b000b06007388 */ /* 0x010fe80000000400 */
[----:B------:R-:W-:Y:S04]  /*22a00*/  STS.U16 [R6+0x25800], R10 ;  /* 0x0258000a06007388 */ /* 0x000fe80000000400 */
[----:B------:R-:W-:Y:S04]  /*22a10*/  STS.U16 [R6+0x25900], R9 ;  /* 0x0259000906007388 */ /* 0x000fe80000000400 */
[----:B------:R-:W-:Y:S04]  /*22a20*/  STS.U16 [R6+0x25a00], R8 ;  /* 0x025a000806007388 */ /* 0x000fe80000000400 */
[----:B------:R-:W-:Y:S04]  /*22a30*/  STS.U16 [R6+0x25b00], R7 ;  /* 0x025b000706007388 */ /* 0x000fe80000000400 */
[----:B--2---:R-:W-:Y:S04]  /*22a40*/  STS.U16 [R6+0x27800], R17 ;  /* 0x0278001106007388 */ /* 0x004fe80000000400 */
[----:B-----5:R-:W-:Y:S04]  /*22a50*/  STS.U16 [R6+0x27900], R18 ;  /* 0x0279001206007388 */ /* 0x020fe80000000400 */
[----:B------:R-:W-:Y:S04]  /*22a60*/  STS.U16 [R6+0x27a00], R19 ;  /* 0x027a001306007388 */ /* 0x000fe80000000400 */
[----:B------:R-:W-:Y:S04]  /*22a70*/  STS.U16 [R6+0x27b00], R20 ;  /* 0x027b001406007388 */ /* 0x000fe80000000400 */
[----:B------:R-:W-:Y:S04]  /*22a80*/  STS.U16 [R0+0x21c00], R5 ;  /* 0x021c000500007388 */ /* 0x000fe80000000400 */
[----:B------:R0:W-:Y:S04]  /*22a90*/  STS.U16 [R0+0x21d00], R3 ;  /* 0x021d000300007388 */ /* 0x0001e80000000400 */
[----:B0-----:R-:W2:Y:S04]  /*22aa0*/  LDL R3, [R1+0x490] ;  /* 0x0004900001037983 */ /* 0x001ea80000100800 */
        /* <DEDUP_REMOVED lines=8> */
[----:B0-----:R-:W0:Y:S04]  /*22b30*/  S2R R28, SR_TID.X ;  /* 0x00000000001c7919 */ /* 0x001e280000002100 */
[----:B------:R0:W-:Y:S04]  /*22b40*/  STS.U16 [R0+0x25e00], R29 ;  /* 0x025e001d00007388 */ /* 0x0001e80000000400 */
[----:B------:R1:W-:Y:S04]  /*22b50*/  STS.U16 [R0+0x25f00], R15 ;  /* 0x025f000f00007388 */ /* 0x0003e80000000400 */
[----:B------:R-:W-:Y:S04]  /*22b60*/  STS.U16 [R0+0x27c00], R21 ;  /* 0x027c001500007388 */ /* 0x000fe80000000400 */
[----:B------:R-:W-:Y:S04]  /*22b70*/  STS.U16 [R0+0x27d00], R22 ;  /* 0x027d001600007388 */ /* 0x000fe80000000400 */
[----:B------:R-:W-:Y:S01]  /*22b80*/  STS.U16 [R0+0x27e00], R24 ;  /* 0x027e001800007388 */ /* 0x000fe20000000400 */
[----:B0-----:R-:W-:-:S02]  /*22b90*/  LOP3.LUT R29, R28, 0x7, RZ, 0xc0, !PT ;  /* 0x000000071c1d7812 */ /* 0x001fc400078ec0ff */
[----:B-1----:R-:W-:Y:S01]  /*22ba0*/  LOP3.LUT R15, R28, 0x60, RZ, 0xc0, !PT ;  /* 0x000000601c0f7812 */ /* 0x002fe200078ec0ff */
[----:B------:R0:W-:Y:S04]  /*22bb0*/  STS.U16 [R0+0x27f00], R14 ;  /* 0x027f000e00007388 */ /* 0x0001e80000000400 */
[----:B------:R-:W-:Y:S01]  /*22bc0*/  BAR.SYNC.DEFER_BLOCKING 0x0 ;  /* 0x0000000000007b1d */ /* 0x000fe20000010000 */
[----:B0-----:R-:W-:-:S05]  /*22bd0*/  IMAD R0, R15, 0x10, R29 ;  /* 0x000000100f007824 */ /* 0x001fca00078e021d */
[----:B------:R-:W0:Y:S01]  /*22be0*/  S2R R15, SR_TID.X ;  /* 0x00000000000f7919 */ /* 0x000e220000002100 */
[----:B------:R-:W-:Y:S02]  /*22bf0*/  SHF.L.U32 R28, R28, 0x1, RZ ;  /* 0x000000011c1c7819 */ /* 0x000fe400000006ff */
[----:B------:R-:W-:-:S04]  /*22c00*/  SHF.L.U32 R0, R0, 0x4, RZ ;  /* 0x0000000400007819 */ /* 0x000fc800000006ff */
[----:B------:R-:W-:-:S04]  /*22c10*/  LOP3.LUT R0, R0, 0x30, R28, 0x78, !PT ;  /* 0x0000003000007812 */ /* 0x000fc800078e781c */
[----:B------:R-:W-:Y:S01]  /*22c20*/  LEA R0, R29, R0, 0xa ;  /* 0x000000001d007211 */ /* 0x000fe200078e50ff */
[----:B------:R-:W1:Y:S01]  /*22c30*/  S2R R25, SR_TID.X ;  /* 0x0000000000197919 */ /* 0x000e620000002100 */
[----:B0-----:R-:W-:-:S03]  /*22c40*/  LOP3.LUT R29, R15, 0x7, RZ, 0xc0, !PT ;  /* 0x000000070f1d7812 */ /* 0x001fc600078ec0ff */
[----:B------:R-:W-:Y:S02]  /*22c50*/  LDSM.16.M88.4 R12, [R0+0x20000] ;  /* 0x02000000000c783b */ /* 0x000fe40000000200 */
[----:B------:R-:W-:Y:S01]  /*22c60*/  IMAD R27, R29, 0x110, RZ ;  /* 0x000001101d1b7824 */ /* 0x000fe200078e02ff */
[C---:B-1----:R-:W-:Y:S02]  /*22c70*/  LOP3.LUT R29, R25.reuse, 0x10, RZ, 0xc0, !PT ;  /* 0x00000010191d7812 */ /* 0x042fe400078ec0ff */
[----:B------:R-:W-:Y:S02]  /*22c80*/  SHF.L.U32 R26, R25, 0x1, RZ ;  /* 0x00000001191a7819 */ /* 0x000fe400000006ff */
[----:B------:R-:W-:Y:S02]  /*22c90*/  SHF.L.U32 R29, R29, 0x7, RZ ;  /* 0x000000071d1d7819 */ /* 0x000fe400000006ff */
[----:B------:R-:W-:-:S04]  /*22ca0*/  LOP3.LUT R28, R27, 0x10, R26, 0x78, !PT ;  /* 0x000000101b1c7812 */ /* 0x000fc800078e781a */
[----:B------:R-:W-:Y:S01]  /*22cb0*/  LOP3.LUT R28, R28, R29, RZ, 0xfc, !PT ;  /* 0x0000001d1c1c7212 */ /* 0x000fe200078efcff */
[----:B--2---:R-:W0:Y:S04]  /*22cc0*/  LDSM.16.MT88.4 R4, [R3] ;  /* 0x000000000304783b */ /* 0x004e280000004200 */
[----:B------:R-:W1:Y:S04]  /*22cd0*/  LDSM.16.MT88.4 R8, [R3+0x80] ;  /* 0x000080000308783b */ /* 0x000e680000004200 */
[----:B0-----:R-:W-:Y:S04]  /*22ce0*/  STL.64 [R1+0x3c60], R6 ;  /* 0x003c600601007387 */ /* 0x001fe80000100a00 */
[----:B------:R-:W-:Y:S04]  /*22cf0*/  STL.64 [R1+0x3c58], R4 ;  /* 0x003c580401007387 */ /* 0x000fe80000100a00 */
[----:B------:R-:W-:Y:S04]  /*22d00*/  STL [R1+0x3c4c], R14 ;  /* 0x003c4c0e01007387 */ /* 0x000fe80000100800 */
[----:B------:R-:W-:Y:S04]  /*22d10*/  STL [R1+0x3c48], R15 ;  /* 0x003c480f01007387 */ /* 0x000fe80000100800 */
[----:B------:R-:W2:Y:S01]  /*22d20*/  LDL R29, [R1+0xf9c] ;  /* 0x000f9c00011d7983 */ /* 0x000ea20000100800 */
[----:B------:R-:W-:-:S02]  /*22d30*/  LOP3.LUT R2, R25, 0x10, RZ, 0xc0, !PT ;  /* 0x0000001019027812 */ /* 0x000fc400078ec0ff */
[----:B------:R-:W-:-:S03]  /*22d40*/  LOP3.LUT R0, R27, 0x10, R26, 0x78, !PT ;  /* 0x000000101b007812 */ /* 0x000fc600078e781a */
[----:B------:R-:W-:Y:S01]  /*22d50*/  IMAD.SHL.U32 R2, R2, 0x80, RZ ;  /* 0x0000008002027824 */ /* 0x000fe200078e00ff */
[----:B------:R-:W-:Y:S04]  /*22d60*/  STL [R1+0x3c50], R3 ;  /* 0x003c500301007387 */ /* 0x000fe80000100800 */
[----:B------:R-:W-:Y:S01]  /*22d70*/  LOP3.LUT R0, R0, R2, RZ, 0xfc, !PT ;  /* 0x0000000200007212 */ /* 0x000fe200078efcff */
[----:B--2---:R-:W0:Y:S01]  /*22d80*/  LDSM.16.MT88.4 R16, [R29] ;  /* 0x000000001d10783b */ /* 0x004e220000004200 */
[----:B------:R-:W-:Y:S01]  /*22d90*/  LOP3.LUT R28, R28, 0x40, RZ, 0x3c, !PT ;  /* 0x000000401c1c7812 */ /* 0x000fe200078e3cff */
[----:B-1----:R-:W-:Y:S02]  /*22da0*/  HMMA.16816.F32 R8, R8, R12, RZ ;  /* 0x0000000c0808723c */ /* 0x002fe400000018ff */
[----:B------:R-:W-:Y:S04]  /*22db0*/  LDSM.16.MT88.4 R24, [R29+0x80] ;  /* 0x000080001d18783b */ /* 0x000fe80000004200 */
[----:B------:R-:W1:Y:S04]  /*22dc0*/  LDSM.16.MT88.4 R20, [R28] ;  /* 0x000000001c14783b */ /* 0x000e680000004200 */
[----:B------:R-:W2:Y:S04]  /*22dd0*/  LDSM.16.MT88.4 R4, [R28+0x80] ;  /* 0x000080001c04783b */ /* 0x000ea80000004200 */
[----:B0-----:R-:W-:Y:S04]  /*22de0*/  STL.64 [R1+0x3c40], R18 ;  /* 0x003c401201007387 */ /* 0x001fe80000100a00 */
[----:B------:R-:W-:Y:S04]  /*22df0*/  STL.64 [R1+0x3c38], R16 ;  /* 0x003c381001007387 */ /* 0x000fe80000100a00 */
[----:B------:R-:W3:Y:S01]  /*22e00*/  LDL R2, [R1+0x1408] ;  /* 0x0014080001027983 */ /* 0x000ee20000100800 */
[----:B------:R-:W-:-:S03]  /*22e10*/  LOP3.LUT R0, R0, 0x60, RZ, 0x3c, !PT ;  /* 0x0000006000007812 */ /* 0x000fc600078e3cff */
[----:B---3--:R2:W-:Y:S04]  /*22e20*/  STL [R1+0x3bd0], R2 ;  /* 0x003bd00201007387 */ /* 0x0085e80000100800 */
[----:B-1----:R0:W-:Y:S04]  /*22e30*/  STL.64 [R1+0x3c30], R22 ;  /* 0x003c301601007387 */ /* 0x0021e80000100a00 */
[----:B------:R1:W-:Y:S01]  /*22e40*/  STL.64 [R1+0x3c28], R20 ;  /* 0x003c281401007387 */ /* 0x0003e20000100a00 */
[----:B--2---:R-:W-:Y:S02]  /*22e50*/  MOV R2, R7 ;  /* 0x0000000700027202 */ /* 0x004fe40000000f00 */
[----:B0-----:R-:W-:-:S02]  /*22e60*/  MOV R22, R4 ;  /* 0x0000000400167202 */ /* 0x001fc40000000f00 */
[----:B-1----:R-:W-:Y:S02]  /*22e70*/  MOV R21, R5 ;  /* 0x0000000500157202 */ /* 0x002fe40000000f00 */
[----:B------:R-:W-:Y:S02]  /*22e80*/  MOV R20, R6 ;  /* 0x0000000600147202 */ /* 0x000fe40000000f00 */
[----:B------:R-:W0:Y:S02]  /*22e90*/  LDSM.16.MT88.4 R4, [R0] ;  /* 0x000000000004783b */ /* 0x000e240000004200 */
[----:B0-----:R-:W-:Y:S01]  /*22ea0*/  IMAD.MOV.U32 R19, RZ, RZ, R4 ;  /* 0x000000ffff137224 */ /* 0x001fe200078e0004 */
[----:B------:R-:W-:Y:S02]  /*22eb0*/  MOV R18, R5 ;  /* 0x0000000500127202 */ /* 0x000fe40000000f00 */
[----:B------:R-:W-:Y:S02]  /*22ec0*/  MOV R17, R6 ;  /* 0x0000000600117202 */ /* 0x000fe40000000f00 */
[----:B------:R-:W-:-:S02]  /*22ed0*/  MOV R16, R7 ;  /* 0x0000000700107202 */ /* 0x000fc40000000f00 */
[----:B------:R-:W0:Y:S02]  /*22ee0*/  LDSM.16.MT88.4 R4, [R0+0x80] ;  /* 0x000080000004783b */ /* 0x000e240000004200 */
[----:B0-----:R-:W-:Y:S01]  /*22ef0*/  MOV R15, R6 ;  /* 0x00000006000f7202 */ /* 0x001fe20000000f00 */
[----:B------:R-:W-:Y:S01]  /*22f00*/  IMAD.MOV.U32 R14, RZ, RZ, R5 ;  /* 0x000000ffff0e7224 */ /* 0x000fe200078e0005 */
[----:B------:R-:W-:Y:S02]  /*22f10*/  MOV R23, R7 ;  /* 0x0000000700177202 */ /* 0x000fe40000000f00 */
[----:B------:R-:W-:Y:S01]  /*22f20*/  MOV R3, R4 ;  /* 0x0000000400037202 */ /* 0x000fe20000000f00 */
[----:B------:R-:W2:Y:S04]  /*22f30*/  LDL.LU.64 R6, [R1+0x3c60] ;  /* 0x003c600001067983 */ /* 0x000ea80000300a00 */
[----:B------:R-:W2:Y:S02]  /*22f40*/  LDL.LU.64 R4, [R1+0x3c58] ;  /* 0x003c580001047983 */ /* 0x000ea40000300a00 */
[----:B--2---:R-:W-:Y:S11]  /*22f50*/  HMMA.16816.F32 R4, R4, R12, RZ ;  /* 0x0000000c0404723c */ /* 0x004ff600000018ff */
[----:B------:R-:W-:Y:S11]  /*22f60*/  @!UPT UIADD3 URZ, URZ, URZ, URZ ;  /* 0x0000003f3f3ff290 */ /* 0x000ff6000fffe03f */
[----:B------:R-:W-:Y:S01]  /*22f70*/  @!UPT UIADD3 URZ, URZ, URZ, URZ ;  /* 0x0000003f3f3ff290 */ /* 0x000fe2000fffe03f */
[----:B------:R-:W-:Y:S04]  /*22f80*/  STL.64 [R1+0x3c10], R6 ;  /* 0x003c100601007387 */ /* 0x000fe80000100a00 */
[----:B------:R0:W-:Y:S02]  /*22f90*/  STL.64 [R1+0x3c08], R4 ;  /* 0x003c080401007387 */ /* 0x0001e40000100a00 */
[----:B0-----:R-:W-:Y:S02]  /*22fa0*/  MOV R4, R3 ;  /* 0x0000000300047202 */ /* 0x001fe40000000f00 */
[----:B------:R-:W2:Y:S01]  /*22fb0*/  LDL.LU R3, [R1+0x3c50] ;  /* 0x003c500001037983 */ /* 0x000ea20000300800 */
[----:B------:R-:W-:Y:S01]  /*22fc0*/  IMAD.MOV.U32 R6, RZ, RZ, R15 ;  /* 0x000000ffff067224 */ /* 0x000fe200078e000f */
[----:B------:R-:W-:-:S02]  /*22fd0*/  MOV R7, R23 ;  /* 0x0000001700077202 */ /* 0x000fc40000000f00 */
[----:B------:R-:W-:Y:S02]  /*22fe0*/  MOV R5, R14 ;  /* 0x0000000e00057202 */ /* 0x000fe40000000f00 */
[----:B------:R-:W3:Y:S04]  /*22ff0*/  LDL.LU R14, [R1+0x3c4c] ;  /* 0x003c4c00010e7983 */ /* 0x000ee80000300800 */
[----:B------:R-:W3:Y:S04]  /*23000*/  LDL.LU R15, [R1+0x3c48] ;  /* 0x003c4800010f7983 */ /* 0x000ee80000300800 */
[----:B------:R0:W-:Y:S04]  /*23010*/  STL.64 [R1+0x3c20], R6 ;  /* 0x003c200601007387 */ /* 0x0001e80000100a00 */
[----:B------:R1:W-:Y:S01]  /*23020*/  STL.64 [R1+0x3c18], R4 ;  /* 0x003c180401007387 */ /* 0x0003e20000100a00 */
[----:B0-----:R-:W-:Y:S01]  /*23030*/  MOV R6, R17 ;  /* 0x0000001100067202 */ /* 0x001fe20000000f00 */
[----:B------:R-:W-:Y:S01]  /*23040*/  IMAD.MOV.U32 R7, RZ, RZ, R16 ;  /* 0x000000ffff077224 */ /* 0x000fe200078e0010 */
[----:B-1----:R-:W-:-:S02]  /*23050*/  MOV R4, R19 ;  /* 0x0000001300047202 */ /* 0x002fc40000000f00 */
[----:B------:R-:W-:Y:S01]  /*23060*/  MOV R5, R18 ;  /* 0x0000001200057202 */ /* 0x000fe20000000f00 */
[----:B------:R-:W-:Y:S04]  /*23070*/  STL.64 [R1+0x3c00], R10 ;  /* 0x003c000a01007387 */ /* 0x000fe80000100a00 */
[----:B------:R-:W-:Y:S04]  /*23080*/  STL.64 [R1+0x3bf8], R8 ;  /* 0x003bf80801007387 */ /* 0x000fe80000100a00 */
[----:B--2---:R-:W0:Y:S02]  /*23090*/  LDSM.16.MT88.4 R16, [R3+0x1000] ;  /* 0x001000000310783b */ /* 0x004e240000004200 */
[----:B0-----:R-:W-:-:S02]  /*230a0*/  MOV R9, R18 ;  /* 0x0000001200097202 */ /* 0x001fc40000000f00 */
[----:B------:R-:W-:Y:S02]  /*230b0*/  MOV R8, R19 ;  /* 0x0000001300087202 */ /* 0x000fe40000000f00 */
[----:B------:R-:W-:Y:S01]  /*230c0*/  MOV R11, R16 ;  /* 0x00000010000b7202 */ /* 0x000fe20000000f00 */
[----:B------:R-:W2:Y:S01]  /*230d0*/  LDL.LU.64 R18, [R1+0x3c40] ;  /* 0x003c400001127983 */ /* 0x000ea20000300a00 */
[----:B------:R-:W-:-:S03]  /*230e0*/  MOV R10, R17 ;  /* 0x00000011000a7202 */ /* 0x000fc60000000f00 */
[----:B------:R-:W2:Y:S02]  /*230f0*/  LDL.LU.64 R16, [R1+0x3c38] ;  /* 0x003c380001107983 */ /* 0x000ea40000300a00 */
[----:B--2---:R-:W-:Y:S11]  /*23100*/  HMMA.16816.F32 R16, R16, R12, RZ ;  /* 0x0000000c1010723c */ /* 0x004ff600000018ff */
[----:B------:R-:W-:Y:S11]  /*23110*/  @!UPT UIADD3 URZ, URZ, URZ, URZ ;  /* 0x0000003f3f3ff290 */ /* 0x000ff6000fffe03f */
[----:B------:R-:W-:Y:S01]  /*23120*/  @!UPT UIADD3 URZ, URZ, URZ, URZ ;  /* 0x0000003f3f3ff290 */ /* 0x000fe2000fffe03f */
[----:B------:R0:W-:Y:S04]  /*23130*/  STL [R1+0x3bf4], R16 ;  /* 0x003bf41001007387 */ /* 0x0001e80000100800 */
[----:B------:R1:W-:Y:S04]  /*23140*/  STL [R1+0x3bf0], R17 ;  /* 0x003bf01101007387 */ /* 0x0003e80000100800 */
[----:B------:R2:W-:Y:S01]  /*23150*/  STL [R1+0x3bec], R18 ;  /* 0x003bec1201007387 */ /* 0x0005e20000100800 */
[----:B0-----:R-:W-:-:S03]  /*23160*/  IMAD.MOV.U32 R16, RZ, RZ, R11 ;  /* 0x000000ffff107224 */ /* 0x001fc600078e000b */
[----:B------:R0:W-:Y:S01]  /*23170*/  STL [R1+0x3be8], R19 ;  /* 0x003be81301007387 */ /* 0x0001e20000100800 */
[----:B-1----:R-:W-:Y:S02]  /*23180*/  MOV R17, R10 ;  /* 0x0000000a00117202 */ /* 0x002fe40000000f00 */
[----:B--2---:R-:W-:Y:S02]  /*23190*/  MOV R18, R9 ;  /* 0x0000000900127202 */ /* 0x004fe40000000f00 */
[----:B0-----:R-:W-:Y:S02]  /*231a0*/  MOV R19, R8 ;  /* 0x0000000800137202 */ /* 0x001fe40000000f00 */
[----:B------:R-:W-:Y:S07]  /*231b0*/  HMMA.16816.F32 R8, R24, R12, RZ ;  /* 0x0000000c1808723c */ /* 0x000fee00000018ff */
[----:B------:R-:W-:Y:S01]  /*231c0*/  MOV R24, R22 ;  /* 0x0000001600187202 */ /* 0x000fe20000000f00 */
[----:B------:R-:W-:Y:S01]  /*231d0*/  IMAD.MOV.U32 R25, RZ, RZ, R21 ;  /* 0x000000ffff197224 */ /* 0x000fe200078e0015 */
[----:B------:R-:W-:-:S02]  /*231e0*/  MOV R26, R20 ;  /* 0x00000014001a7202 */ /* 0x000fc40000000f00 */
[----:B------:R-:W0:Y:S11]  /*231f0*/  LDSM.16.MT88.4 R20, [R3+0x1080] ;  /* 0x001080000314783b */ /* 0x000e360000004200 */
[----:B------:R-:W-:Y:S01]  /*23200*/  @!UPT UIADD3 URZ, URZ, URZ, URZ ;  /* 0x0000003f3f3ff290 */ /* 0x000fe2000fffe03f */
[----:B------:R0:W-:Y:S04]  /*23210*/  STL.64 [R1+0x10], R8 ;  /* 0x0000100801007387 */ /* 0x0001e80000100a00 */
[----:B------:R1:W-:Y:S01]  /*23220*/  STL.64 [R1+0x18], R10 ;  /* 0x0000180a01007387 */ /* 0x0003e20000100a00 */
[----:B0-----:R-:W-:Y:S01]  /*23230*/  IMAD.MOV.U32 R9, RZ, RZ, R22 ;  /* 0x000000ffff097224 */ /* 0x001fe200078e0016 */
[----:B------:R-:W-:Y:S02]  /*23240*/  MOV R8, R23 ;  /* 0x0000001700087202 */ /* 0x000fe40000000f00 */
[----:B-1----:R-:W-:Y:S01]  /*23250*/  MOV R11, R20 ;  /* 0x00000014000b7202 */ /* 0x002fe20000000f00 */
[----:B------:R-:W2:Y:S01]  /*23260*/  LDL.LU.64 R22, [R1+0x3c30] ;  /* 0x003c300001167983 */ /* 0x000ea20000300a00 */
[----:B------:R-:W-:-:S03]  /*23270*/  MOV R10, R21 ;  /* 0x00000015000a7202 */ /* 0x000fc60000000f00 */
[----:B------:R-:W2:Y:S01]  /*23280*/  LDL.LU.64 R20, [R1+0x3c28] ;  /* 0x003c280001147983 */ /* 0x000ea20000300a00 */
[----:B------:R-:W-:-:S07]  /*23290*/  MOV R27, R2 ;  /* 0x00000002001b7202 */ /* 0x000fce0000000f00 */
[-C--:B------:R-:W-:Y:S01]  /*232a0*/  HMMA.16816.F32 R24, R24, R12.reuse, RZ ;  /* 0x0000000c1818723c */ /* 0x080fe200000018ff */
[----:B------:R0:W-:Y:S11]  /*232b0*/  STL [R1+0x3bd4], R3 ;  /* 0x003bd40301007387 */ /* 0x0001f60000100800 */
[----:B------:R-:W-:Y:S11]  /*232c0*/  @!UPT UIADD3 URZ, URZ, URZ, URZ ;  /* 0x0000003f3f3ff290 */ /* 0x000ff6000fffe03f */
[----:B------:R-:W-:Y:S01]  /*232d0*/  @!UPT UIADD3 URZ, URZ, URZ, URZ ;  /* 0x0000003f3f3ff290 */ /* 0x000fe2000fffe03f */
[----:B------:R-:W-:Y:S01]  /*232e0*/  MOV R2, R25 ;  /* 0x0000001900027202 */ /* 0x000fe20000000f00 */
[-C--:B------:R-:W-:Y:S11]  /*232f0*/  HMMA.16816.F32 R4, R4, R12.reuse, RZ ;  /* 0x0000000c0404723c */ /* 0x080ff600000018ff */
[----:B------:R-:W-:Y:S11]  /*23300*/  @!UPT UIADD3 URZ, URZ, URZ, URZ ;  /* 0x0000003f3f3ff290 */ /* 0x000ff6000fffe03f */
[----:B------:R-:W-:Y:S02]  /*23310*/  @!UPT UIADD3 URZ, URZ, URZ, URZ ;  /* 0x0000003f3f3ff290 */ /* 0x000fe4000fffe03f */
[----:B0-----:R-:W-:Y:S01]  /*23320*/  MOV R3, R7 ;  /* 0x0000000700037202 */ /* 0x001fe20000000f00 */
[-C--:B--2---:R-:W-:Y:S11]  /*23330*/  HMMA.16816.F32 R20, R20, R12.reuse, RZ ;  /* 0x0000000c1414723c */ /* 0x084ff600000018ff */
[----:B------:R-:W-:Y:S11]  /*23340*/  @!UPT UIADD3 URZ, URZ, URZ, URZ ;  /* 0x0000003f3f3ff290 */ /* 0x000ff6000fffe03f */
[----:B------:R-:W-:Y:S01]  /*23350*/  @!UPT UIADD3 URZ, URZ, URZ, URZ ;  /* 0x0000003f3f3ff290 */ /* 0x000fe2000fffe03f */
[----:B------:R-:W-:Y:S04]  /*23360*/  STL.64 [R1+0x60], R20 ;  /* 0x0000601401007387 */ /* 0x000fe80000100a00 */
[----:B------:R-:W-:Y:S04]  /*23370*/  STL.64 [R1+0x68], R22 ;  /* 0x0000681601007387 */ /* 0x000fe80000100a00 */
[----:B------:R-:W-:Y:S04]  /*23380*/  STL [R1+0x70], R24 ;  /* 0x0000701801007387 */ /* 0x000fe80000100800 */
[----:B------:R-:W-:Y:S04]  /*23390*/  STL.64 [R1+0x78], R26 ;  /* 0x0000781a01007387 */ /* 0x000fe80000100a00 */
[----:B------:R-:W0:Y:S04]  /*233a0*/  LDSM.16.MT88.4 R24, [R29+0x1080] ;  /* 0x001080001d18783b */ /* 0x000e280000004200 */
[----:B------:R-:W-:Y:S04]  /*233b0*/  STL [R1+0x3bd8], R2 ;  /* 0x003bd80201007387 */ /* 0x000fe80000100800 */
[----:B------:R-:W-:Y:S04]  /*233c0*/  LDSM.16.MT88.4 R20, [R29+0x1000] ;  /* 0x001000001d14783b */ /* 0x000fe80000004200 */
[----:B0-----:R-:W-:Y:S04]  /*233d0*/  STL [R1+0x3be4], R26 ;  /* 0x003be41a01007387 */ /* 0x001fe80000100800 */
[----:B------:R-:W-:Y:S04]  /*233e0*/  STL [R1+0x3be0], R27 ;  /* 0x003be01b01007387 */ /* 0x000fe80000100800 */
[----:B------:R-:W-:Y:S04]  /*233f0*/  STL [R1+0x3bdc], R29 ;  /* 0x003bdc1d01007387 */ /* 0x000fe80000100800 */
[----:B------:R-:W-:Y:S04]  /*23400*/  STL.64 [R1+0x80], R4 ;  /* 0x0000800401007387 */ /* 0x000fe80000100a00 */
[----:B------:R0:W-:Y:S04]  /*23410*/  STL [R1+0x88], R6 ;  /* 0x0000880601007387 */ /* 0x0001e80000100800 */
[----:B0-----:R-:W2:Y:S04]  /*23420*/  LDL.LU.64 R6, [R1+0x3c20] ;  /* 0x003c200001067983 */ /* 0x001ea80000300a00 */
[----:B------:R-:W2:Y:S02]  /*23430*/  LDL.LU.64 R4, [R1+0x3c18] ;  /* 0x003c180001047983 */ /* 0x000ea40000300a00 */
[----:B--2---:R-:W-:Y:S11]  /*23440*/  HMMA.16816.F32 R4, R4, R12, RZ ;  /* 0x0000000c0404723c */ /* 0x004ff600000018ff */
[----:B------:R-:W-:Y:S11]  /*23450*/  @!UPT UIADD3 URZ, URZ, URZ, URZ ;  /* 0x0000003f3f3ff290 */ /* 0x000ff6000fffe03f */
[----:B------:R-:W-:Y:S01]  /*23460*/  @!UPT UIADD3 URZ, URZ, URZ, URZ ;  /* 0x0000003f3f3ff290 */ /* 0x000fe2000fffe03f */
[----:B------:R-:W-:Y:S01]  /*23470*/  STL.64 [R1+0xc0], R4 ;  /* 0x0000c00401007387 */ /* 0x000fe20000100a00 */
[----:B------:R-:W-:Y:S01]  /*23480*/  MOV R13, R6 ;  /* 0x00000006000d7202 */ /* 0x000fe20000000f00 */
[----:B------:R-:W-:Y:S02]  /*23490*/  IMAD.MOV.U32 R12, RZ, RZ, R7 ;  /* 0x000000ffff0c7224 */ /* 0x000fe400078e0007 */
[----:B------:R-:W0:Y:S02]  /*234a0*/  LDSM.16.MT88.4 R4, [R28+0x1000] ;  /* 0x001000001c04783b */ /* 0x000e240000004200 */
[----:B0-----:R-:W-:Y:S02]  /*234b0*/  MOV R29, R6 ;  /* 0x00000006001d7202 */ /* 0x001fe40000000f00 */
[----:B------:R-:W-:Y:S02]  /*234c0*/  MOV R2, R7 ;  /* 0x0000000700027202 */ /* 0x000fe40000000f00 */
[----:B------:R-:W-:Y:S01]  /*234d0*/  MOV R26, R4 ;  /* 0x00000004001a7202 */ /* 0x000fe20000000f00 */
[----:B------:R-:W3:Y:S01]  /*234e0*/  LDL.LU.64 R6, [R1+0x3c10] ;  /* 0x003c100001067983 */ /* 0x000ee20000300a00 */
[----:B------:R-:W-:-:S03]  /*234f0*/  MOV R27, R5 ;  /* 0x00000005001b7202 */ /* 0x000fc60000000f00 */
[----:B------:R-:W3:Y:S02]  /*23500*/  LDL.LU.64 R4, [R1+0x3c08] ;  /* 0x003c080001047983 */ /* 0x000ee40000300a00 */
[----:B---3--:R-:W-:Y:S07]  /*23510*/  HMMA.16816.F32 R16, R16, R14, R4 ;  /* 0x0000000e1010723c */ /* 0x008fee0000001804 */
[----:B------:R-:W-:Y:S01]  /*23520*/  IMAD.MOV.U32 R4, RZ, RZ, R11 ;  /* 0x000000ffff047224 */ /* 0x000fe200078e000b */
[----:B------:R-:W-:-:S02]  /*23530*/  MOV R5, R10 ;  /* 0x0000000a00057202 */ /* 0x000fc40000000f00 */
[----:B------:R-:W-:Y:S02]  /*23540*/  MOV R6, R9 ;  /* 0x0000000900067202 */ /* 0x000fe40000000f00 */
[----:B------:R-:W-:Y:S02]  /*23550*/  MOV R7, R8 ;  /* 0x0000000800077202 */ /* 0x000fe40000000f00 */
[----:B------:R-:W0:Y:S09]  /*23560*/  LDSM.16.MT88.4 R8, [R28+0x1080] ;  /* 0x001080001c08783b */ /* 0x000e320000004200 */
[----:B------:R-:W-:Y:S04]  /*23570*/  STL.64 [R1+0xb0], R16 ;  /* 0x0000b01001007387 */ /* 0x000fe80000100a00 */
[----:B------:R0:W-:Y:S02]  /*23580*/  STL.64 [R1+0xb8], R18 ;  /* 0x0000b81201007387 */ /* 0x0001e40000100a00 */
[----:B0-----:R-:W-:Y:S01]  /*23590*/  MOV R18, R10 ;  /* 0x0000000a00127202 */ /* 0x001fe20000000f00 */
[----:B------:R-:W-:Y:S01]  /*235a0*/  IMAD.MOV.U32 R17, RZ, RZ, R9 ;  /* 0x000000ffff117224 */ /* 0x000fe200078e0009 */
[----:B------:R-:W-:-:S02]  /*235b0*/  MOV R19, R11 ;  /* 0x0000000b00137202 */ /* 0x000fc40000000f00 */
[----:B------:R-:W-:Y:S01]  /*235c0*/  MOV R16, R8 ;  /* 0x0000000800107202 */ /* 0x000fe20000000f00 */
[----:B------:R-:W2:Y:S04]  /*235d0*/  LDL.LU.64 R10, [R1+0x3c00] ;  /* 0x003c0000010a7983 */ /* 0x000ea80000300a00 */
[----:B------:R-:W2:Y:S04]  /*235e0*/  LDL.LU.64 R8, [R1+0x3bf8] ;  /* 0x003bf80001087983 */ /* 0x000ea80000300a00 */
[----:B------:R-:W-:Y:S01]  /*235f0*/  STL [R1+0x3b84], R28 ;  /* 0x003b841c01007387 */ /* 0x000fe20000100800 */
[----:B--2---:R-:W-:Y:S03]  /*23600*/  HMMA.16816.F32 R4, R4, R14, R8 ;  /* 0x0000000e0404723c */ /* 0x004fe60000001808 */
[----:B------:R-:W2:Y:S11]  /*23610*/  LDL.LU R8, [R1+0x10] ;  /* 0x0000100001087983 */ /* 0x000eb60000300800 */
[----:B------:R-:W-:Y:S09]  /*23620*/  @!UPT UIADD3 URZ, URZ, URZ, URZ ;  /* 0x0000003f3f3ff290 */ /* 0x000ff2000fffe03f */
[----:B------:R-:W-:Y:S04]  /*23630*/  STL.64 [R1+0x90], R4 ;  /* 0x0000900401007387 */ /* 0x000fe80000100a00 */
[----:B------:R-:W-:Y:S04]  /*23640*/  STL.64 [R1+0x98], R6 ;  /* 0x0000980601007387 */ /* 0x000fe80000100a00 */
[----:B------:R-:W0:Y:S04]  /*23650*/  LDSM.16.MT88.4 R4, [R0+0x1000] ;  /* 0x001000000004783b */ /* 0x000e280000004200 */
[----:B------:R-:W2:Y:S04]  /*23660*/  LDL.LU R9, [R1+0x14] ;  /* 0x0000140001097983 */ /* 0x000ea80000300800 */
[----:B------:R-:W2:Y:S04]  /*23670*/  LDL.LU R10, [R1+0x18] ;  /* 0x00001800010a7983 */ /* 0x000ea80000300800 */
[----:B------:R-:W2:Y:S04]  /*23680*/  LDL.LU R11, [R1+0x1c] ;  /* 0x00001c00010b7983 */ /* 0x000ea80000300800 */
[----:B0-----:R0:W-:Y:S04]  /*23690*/  STL.64 [R1+0x3ba8], R6 ;  /* 0x003ba80601007387 */ /* 0x0011e80000100a00 */
[----:B------:R1:W-:Y:S01]  /*236a0*/  STL.64 [R1+0x3ba0], R4 ;  /* 0x003ba00401007387 */ /* 0x0003e20000100a00 */
[----:B0-----:R-:W-:Y:S01]  /*236b0*/  IMAD.MOV.U32 R6, RZ, RZ, R18 ;  /* 0x000000ffff067224 */ /* 0x001fe200078e0012 */
[----:B------:R-:W-:-:S02]  /*236c0*/  MOV R7, R19 ;  /* 0x0000001300077202 */ /* 0x000fc40000000f00 */
[----:B-1----:R-:W-:Y:S02]  /*236d0*/  MOV R4, R16 ;  /* 0x0000001000047202 */ /* 0x002fe40000000f00 */
[----:B------:R-:W3:Y:S01]  /*236e0*/  LDL.LU R16, [R1+0x3bf4] ;  /* 0x003bf40001107983 */ /* 0x000ee20000300800 */
[----:B------:R-:W-:-:S03]  /*236f0*/  MOV R5, R17 ;  /* 0x0000001100057202 */ /* 0x000fc60000000f00 */
[----:B------:R-:W3:Y:S04]  /*23700*/  LDL.LU R17, [R1+0x3bf0] ;  /* 0x003bf00001117983 */ /* 0x000ee80000300800 */
[----:B------:R-:W3:Y:S04]  /*23710*/  LDL.LU R18, [R1+0x3bec] ;  /* 0x003bec0001127983 */ /* 0x000ee80000300800 */
[----:B------:R-:W3:Y:S04]  /*23720*/  LDL.LU R19, [R1+0x3be8] ;  /* 0x003be80001137983 */ /* 0x000ee80000300800 */
[----:B------:R-:W-:Y:S04]  /*23730*/  STL.64 [R1+0x3bc8], R6 ;  /* 0x003bc80601007387 */ /* 0x000fe80000100a00 */
[----:B------:R0:W-:Y:S04]  /*23740*/  STL.64 [R1+0x3bc0], R4 ;  /* 0x003bc00401007387 */ /* 0x0001e80000100a00 */
[----:B0-----:R-:W4:Y:S04]  /*23750*/  LDL.LU R4, [R1+0x60] ;  /* 0x0000600001047983 */ /* 0x001f280000300800 */
[----:B------:R-:W4:Y:S04]  /*23760*/  LDL.LU R5, [R1+0x64] ;  /* 0x0000640001057983 */ /* 0x000f280000300800 */
[----:B------:R-:W4:Y:S04]  /*23770*/  LDL.LU R6, [R1+0x68] ;  /* 0x0000680001067983 */ /* 0x000f280000300800 */
[----:B------:R-:W4:Y:S01]  /*23780*/  LDL.LU R7, [R1+0x6c] ;  /* 0x00006c0001077983 */ /* 0x000f220000300800 */
[----:B---3--:R-:W-:Y:S07]  /*23790*/  HMMA.16816.F32 R16, R20, R14, R16 ;  /* 0x0000000e1410723c */ /* 0x008fee0000001810 */
[----:B------:R-:W-:-:S02]  /*237a0*/  MOV R20, R26 ;  /* 0x0000001a00147202 */ /* 0x000fc40000000f00 */
[----:B------:R-:W2:Y:S11]  /*237b0*/  LDL.LU R26, [R1+0x3be4] ;  /* 0x003be400011a7983 */ /* 0x000eb60000300800 */
[----:B------:R-:W-:Y:S03]  /*237c0*/  @!UPT UIADD3 URZ, URZ, URZ, URZ ;  /* 0x0000003f3f3ff290 */ /* 0x000fe6000fffe03f */
[----:B------:R-:W-:Y:S04]  /*237d0*/  STL.64 [R1+0xa0], R16 ;  /* 0x0000a01001007387 */ /* 0x000fe80000100a00 */
[----:B------:R-:W-:Y:S04]  /*237e0*/  STL.64 [R1+0xa8], R18 ;  /* 0x0000a81201007387 */ /* 0x000fe80000100a00 */
[----:B------:R-:W0:Y:S01]  /*237f0*/  LDSM.16.MT88.4 R16, [R0+0x1080] ;  /* 0x001080000010783b */ /* 0x000e220000004200 */
[----:B------:R-:W-:Y:S01]  /*23800*/  MOV R21, R27 ;  /* 0x0000001b00157202 */ /* 0x000fe20000000f00 */
[----:B------:R-:W-:Y:S01]  /*23810*/  IMAD.MOV.U32 R23, RZ, RZ, R2 ;  /* 0x000000ffff177224 */ /* 0x000fe200078e0002 */
[----:B------:R-:W-:Y:S01]  /*23820*/  MOV R22, R29 ;  /* 0x0000001d00167202 */ /* 0x000fe20000000f00 */
[----:B------:R-:W2:Y:S04]  /*23830*/  LDL.LU R27, [R1+0x3be0] ;  /* 0x003be000011b7983 */ /* 0x000ea80000300800 */
[----:B------:R-:W3:Y:S04]  /*23840*/  LDL.LU R29, [R1+0x3bdc] ;  /* 0x003bdc00011d7983 */ /* 0x000ee80000300800 */
[----:B------:R-:W5:Y:S04]  /*23850*/  LDL.LU R2, [R1+0x3bd8] ;  /* 0x003bd80001027983 */ /* 0x000f680000300800 */
[----:B0-----:R-:W-:Y:S04]  /*23860*/  STL.64 [R1+0x3b98], R18 ;  /* 0x003b981201007387 */ /* 0x001fe80000100a00 */
[----:B------:R0:W-:Y:S04]  /*23870*/  STL.64 [R1+0x3b90], R16 ;  /* 0x003b901001007387 */ /* 0x0001e80000100a00 */
[----:B0-----:R-:W2:Y:S04]  /*23880*/  LDL.LU R16, [R1+0x80] ;  /* 0x0000800001107983 */ /* 0x001ea80000300800 */
[----:B------:R-:W2:Y:S04]  /*23890*/  LDL.LU R17, [R1+0x84] ;  /* 0x0000840001117983 */ /* 0x000ea80000300800 */
[----:B------:R-:W2:Y:S01]  /*238a0*/  LDL.LU R18, [R1+0x88] ;  /* 0x0000880001127983 */ /* 0x000ea20000300800 */
[----:B------:R-:W-:-:S03]  /*238b0*/  MOV R19, R3 ;  /* 0x0000000300137202 */ /* 0x000fc60000000f00 */
[----:B------:R-:W3:Y:S04]  /*238c0*/  LDL.LU R3, [R1+0x3bd4] ;  /* 0x003bd40001037983 */ /* 0x000ee80000300800 */
[----:B--2---:R-:W-:Y:S04]  /*238d0*/  STL.64 [R1+0x3bb8], R18 ;  /* 0x003bb81201007387 */ /* 0x004fe80000100a00 */
[----:B------:R0:W-:Y:S04]  /*238e0*/  STL.64 [R1+0x3bb0], R16 ;  /* 0x003bb01001007387 */ /* 0x0001e80000100a00 */
[----:B0-----:R-:W2:Y:S01]  /*238f0*/  LDL.LU R16, [R1+0x70] ;  /* 0x0000700001107983 */ /* 0x001ea20000300800 */
[----:B-----5:R-:W-:-:S03]  /*23900*/  MOV R17, R2 ;  /* 0x0000000200117202 */ /* 0x020fc60000000f00 */
[----:B------:R-:W5:Y:S01]  /*23910*/  LDL.LU R2, [R1+0x3bd0] ;  /* 0x003bd00001027983 */ /* 0x000f620000300800 */
[-C--:B------:R-:W-:Y:S03]  /*23920*/  HMMA.16816.F32 R8, R24, R14.reuse, R8 ;  /* 0x0000000e1808723c */ /* 0x080fe60000001808 */
[----:B---3--:R-:W0:Y:S04]  /*23930*/  LDSM.16.MT88.4 R24, [R3+0x2000] ;  /* 0x002000000318783b */ /* 0x008e280000004200 */
[----:B------:R-:W2:Y:S04]  /*23940*/  LDL.LU R18, [R1+0x78] ;  /* 0x0000780001127983 */ /* 0x000ea80000300800 */
[----:B------:R-:W2:Y:S04]  /*23950*/  LDL.LU R19, [R1+0x7c] ;  /* 0x00007c0001137983 */ /* 0x000ea80000300800 */
[----:B------:R-:W-:Y:S04]  /*23960*/  STL [R1+0x3b78], R0 ;  /* 0x003b780001007387 */ /* 0x000fe80000100800 */
[----:B0-----:R-:W-:Y:S04]  /*23970*/  STL [R1+0x3b8c], R26 ;  /* 0x003b8c1a01007387 */ /* 0x001fe80000100800 */
[----:B------:R-:W-:Y:S04]  /*23980*/  STL.64 [R1+0x40], R8 ;  /* 0x0000400801007387 */ /* 0x000fe80000100a00 */
[----:B------:R-:W-:Y:S01]  /*23990*/  STL.64 [R1+0x48], R10 ;  /* 0x0000480a01007387 */ /* 0x000fe20000100a00 */
[----:B----4-:R-:W-:Y:S03]  /*239a0*/  HMMA.16816.F32 R20, R20, R14, R4 ;  /* 0x0000000e1414723c */ /* 0x010fe60000001804 */
[----:B------:R-:W-:Y:S04]  /*239b0*/  STL [R1+0x3b88], R27 ;  /* 0x003b881b01007387 */ /* 0x000fe80000100800 */
[----:B-----5:R-:W0:Y:S04]  /*239c0*/  LDSM.16.M88.4 R8, [R2+0x20000] ;  /* 0x020000000208783b */ /* 0x020e280000000200 */
[----:B0-----:R-:W-:Y:S04]  /*239d0*/  STL [R1+0x3b18], R10 ;  /* 0x003b180a01007387 */ /* 0x001fe80000100800 */
[----:B------:R-:W-:Y:S04]  /*239e0*/  STL [R1+0x3b00], R11 ;  /* 0x003b000b01007387 */ /* 0x000fe80000100800 */
[----:B------:R-:W-:Y:S04]  /*239f0*/  STL [R1+0x39e0], R2 ;  /* 0x0039e00201007387 */ /* 0x000fe80000100800 */
[----:B------:R-:W2:Y:S04]  /*23a00*/  LDL.LU.64 R6, [R1+0x3bc8] ;  /* 0x003bc80001067983 */ /* 0x000ea80000300a00 */
[----:B------:R-:W2:Y:S01]  /*23a10*/  LDL.LU.64 R4, [R1+0x3bc0] ;  /* 0x003bc00001047983 */ /* 0x000ea20000300a00 */
[----:B------:R-:W-:-:S03]  /*23a20*/  MOV R0, R20 ;  /* 0x0000001400007202 */ /* 0x000fc60000000f00 */
[----:B------:R-:W-:Y:S04]  /*23a30*/  STL [R1+0x54], R21 ;  /* 0x0000541501007387 */ /* 0x000fe80000100800 */
[----:B------:R-:W-:Y:S04]  /*23a40*/  STL.64 [R1+0x58], R22 ;  /* 0x0000581601007387 */ /* 0x000fe80000100a00 */
[----:B------:R-:W0:Y:S04]  /*23a50*/  LDSM.16.MT88.4 R20, [R3+0x2080] ;  /* 0x002080000314783b */ /* 0x000e280000004200 */
[----:B0-----:R-:W-:Y:S04]  /*23a60*/  STL [R1+0x3b80], R22 ;  /* 0x003b801601007387 */ /* 0x001fe80000100800 */
[----:B------:R-:W-:Y:S04]  /*23a70*/  STL [R1+0x3b7c], R23 ;  /* 0x003b7c1701007387 */ /* 0x000fe80000100800 */
[----:B------:R-:W-:Y:S01]  /*23a80*/  STL [R1+0x3b50], R3 ;  /* 0x003b500301007387 */ /* 0x000fe20000100800 */
[----:B--2---:R-:W-:Y:S03]  /*23a90*/  HMMA.16816.F32 R4, R4, R14, R16 ;  /* 0x0000000e0404723c */ /* 0x004fe60000001810 */
[----:B------:R-:W2:Y:S04]  /*23aa0*/  LDL.LU.64 R18, [R1+0x3bb8] ;  /* 0x003bb80001127983 */ /* 0x000ea80000300a00 */
[----:B------:R-:W2:Y:S11]  /*23ab0*/  LDL.LU.64 R16, [R1+0x3bb0] ;  /* 0x003bb00001107983 */ /* 0x000eb60000300a00 */
[----:B------:R-:W-:Y:S05]  /*23ac0*/  @!UPT UIADD3 URZ, URZ, URZ, URZ ;  /* 0x0000003f3f3ff290 */ /* 0x000fea000fffe03f */
[----:B------:R-:W-:Y:S01]  /*23ad0*/  STL.64 [R1+0x30], R4 ;  /* 0x0000300401007387 */ /* 0x000fe20000100a00 */
[----:B------:R-:W-:Y:S01]  /*23ae0*/  MOV R11, R6 ;  /* 0x00000006000b7202 */ /* 0x000fe20000000f00 */
[----:B------:R-:W-:Y:S02]  /*23af0*/  IMAD.MOV.U32 R2, RZ, RZ, R7 ;  /* 0x000000ffff027224 */ /* 0x000fe400078e0007 */
[----:B------:R-:W0:Y:S02]  /*23b00*/  LDSM.16.MT88.4 R4, [R29+0x2000] ;  /* 0x002000001d04783b */ /* 0x000e240000004200 */
[----:B0-----:R-:W-:Y:S02]  /*23b10*/  MOV R28, R6 ;  /* 0x00000006001c7202 */ /* 0x001fe40000000f00 */
[----:B------:R-:W-:Y:S02]  /*23b20*/  MOV R10, R7 ;  /* 0x00000007000a7202 */ /* 0x000fe40000000f00 */
[----:B------:R-:W-:Y:S01]  /*23b30*/  MOV R26, R4 ;  /* 0x00000004001a7202 */ /* 0x000fe20000000f00 */
[----:B------:R-:W2:Y:S01]  /*23b40*/  LDL.LU.64 R6, [R1+0x3ba8] ;  /* 0x003ba80001067983 */ /* 0x000ea20000300a00 */
[----:B------:R-:W-:-:S03]  /*23b50*/  MOV R27, R5 ;  /* 0x00000005001b7202 */ /* 0x000fc60000000f00 */
[----:B------:R-:W2:Y:S02]  /*23b60*/  LDL.LU.64 R4, [R1+0x3ba0] ;  /* 0x003ba00001047983 */ /* 0x000ea40000300a00 */
[----:B--2---:R-:W-:Y:S02]  /*23b70*/  HMMA.16816.F32 R4, R4, R14, R16 ;  /* 0x0000000e0404723c */ /* 0x004fe40000001810 */
[----:B------:R-:W0:Y:S11]  /*23b80*/  LDSM.16.MT88.4 R16, [R29+0x2080] ;  /* 0x002080001d10783b */ /* 0x000e360000004200 */
[----:B------:R-:W-:Y:S10]  /*23b90*/  @!UPT UIADD3 URZ, URZ, URZ, URZ ;  /* 0x0000003f3f3ff290 */ /* 0x000ff4000fffe03f */
[----:B------:R1:W-:Y:S01]  /*23ba0*/  STL [R1+0x70], R4 ;  /* 0x0000700401007387 */ /* 0x0003e20000100800 */
[----:B------:R-:W-:-:S03]  /*23bb0*/  IMAD.MOV.U32 R3, RZ, RZ, R5 ;  /* 0x000000ffff037224 */ /* 0x000fc600078e0005 */
[----:B------:R2:W-:Y:S04]  /*23bc0*/  STL.64 [R1+0x78], R6 ;  /* 0x0000780601007387 */ /* 0x0005e80000100a00 */
[----:B-1----:R-:W3:Y:S04]  /*23bd0*/  LDL.LU R4, [R1+0xc0] ;  /* 0x0000c00001047983 */ /* 0x002ee80000300800 */
[----:B------:R-:W3:Y:S01]  /*23be0*/  LDL.LU R5, [R1+0xc4] ;  /* 0x0000c40001057983 */ /* 0x000ee20000300800 */
[----:B--2---:R-:W-:Y:S02]  /*23bf0*/  MOV R6, R13 ;  /* 0x0000000d00067202 */ /* 0x004fe40000000f00 */
[----:B------:R-:W-:Y:S01]  /*23c00*/  MOV R7, R12 ;  /* 0x0000000c00077202 */ /* 0x000fe20000000f00 */
[----:B0-----:R-:W-:Y:S01]  /*23c10*/  IMAD.MOV.U32 R13, RZ, RZ, R18 ;  /* 0x000000ffff0d7224 */ /* 0x001fe200078e0012 */
[----:B------:R-:W-:-:S02]  /*23c20*/  MOV R12, R19 ;  /* 0x00000013000c7202 */ /* 0x000fc40000000f00 */
[----:B------:R-:W-:Y:S01]  /*23c30*/  MOV R22, R16 ;  /* 0x0000001000167202 */ /* 0x000fe20000000f00 */
[----:B------:R-:W3:Y:S01]  /*23c40*/  LDL.LU.64 R18, [R1+0x3b98] ;  /* 0x003b980001127983 */ /* 0x000ee20000300a00 */
[----:B------:R-:W-:-:S03]  /*23c50*/  MOV R23, R17 ;  /* 0x0000001100177202 */ /* 0x000fc60000000f00 */
[----:B------:R-:W3:Y:S02]  /*23c60*/  LDL.LU.64 R16, [R1+0x3b90] ;  /* 0x003b900001107983 */ /* 0x000ee40000300a00 */
[----:B---3--:R-:W-:Y:S07]  /*23c70*/  HMMA.16816.F32 R4, R16, R14, R4 ;  /* 0x0000000e1004723c */ /* 0x008fee0000001804 */
[----:B------:R-:W-:Y:S02]  /*23c80*/  MOV R16, R26 ;  /* 0x0000001a00107202 */ /* 0x000fe40000000f00 */
[----:B------:R-:W2:Y:S01]  /*23c90*/  LDL.LU R26, [R1+0x3b8c] ;  /* 0x003b8c00011a7983 */ /* 0x000ea20000300800 */
[----:B------:R-:W-:-:S02]  /*23ca0*/  MOV R17, R27 ;  /* 0x0000001b00117202 */ /* 0x000fc40000000f00 */
[----:B------:R-:W-:-:S11]  /*23cb0*/  MOV R18, R28 ;  /* 0x0000001c00127202 */ /* 0x000fd60000000f00 */
[----:B------:R-:W-:Y:S04]  /*23cc0*/  STL.64 [R1+0x20], R4 ;  /* 0x0000200401007387 */ /* 0x000fe80000100a00 */
[----:B------:R-:W-:Y:S04]  /*23cd0*/  STL.64 [R1+0x28], R6 ;  /* 0x0000280601007387 */ /* 0x000fe80000100a00 */
[----:B------:R-:W2:Y:S04]  /*23ce0*/  LDL.LU R27, [R1+0x3b88] ;  /* 0x003b8800011b7983 */ /* 0x000ea80000300800 */
[----:B------:R-:W3:Y:S01]  /*23cf0*/  LDL.LU R28, [R1+0x3b84] ;  /* 0x003b8400011c7983 */ /* 0x000ee20000300800 */
[----:B------:R-:W-:-:S05]  /*23d00*/  IMAD.MOV.U32 R19, RZ, RZ, R10 ;  /* 0x000000ffff137224 */ /* 0x000fca00078e000a */
[----:B------:R-:W-:Y:S04]  /*23d10*/  STL.64 [R1+0x3b70], R18 ;  /* 0x003b701201007387 */ /* 0x000fe80000100a00 */
[----:B------:R0:W-:Y:S04]  /*23d20*/  STL.64 [R1+0x3b68], R16 ;  /* 0x003b681001007387 */ /* 0x0001e80000100a00 */
[----:B0-----:R-:W4:Y:S04]  /*23d30*/  LDL.LU R16, [R1+0x90] ;  /* 0x0000900001107983 */ /* 0x001f280000300800 */
[----:B------:R-:W4:Y:S04]  /*23d40*/  LDL.LU R17, [R1+0x94] ;  /* 0x0000940001117983 */ /* 0x000f280000300800 */
[----:B------:R-:W4:Y:S04]  /*23d50*/  LDL.LU R18, [R1+0x98] ;  /* 0x0000980001127983 */ /* 0x000f280000300800 */
[----:B------:R-:W4:Y:S04]  /*23d60*/  LDL.LU R19, [R1+0x9c] ;  /* 0x00009c0001137983 */ /* 0x000f280000300800 */
[----:B---3--:R-:W0:Y:S04]  /*23d70*/  LDSM.16.MT88.4 R4, [R28+0x2000] ;  /* 0x002000001c04783b */ /* 0x008e280000004200 */
[----:B0-----:R-:W-:Y:S04]  /*23d80*/  STL.64 [R1+0x3b48], R6 ;  /* 0x003b480601007387 */ /* 0x001fe80000100a00 */
[----:B------:R0:W-:Y:S04]  /*23d90*/  STL.64 [R1+0x3b40], R4 ;  /* 0x003b400401007387 */ /* 0x0001e80000100a00 */
[----:B0-----:R-:W2:Y:S04]  /*23da0*/  LDL.LU R4, [R1+0xb0] ;  /* 0x0000b00001047983 */ /* 0x001ea80000300800 */
[----:B------:R-:W2:Y:S04]  /*23db0*/  LDL.LU R5, [R1+0xb4] ;  /* 0x0000b40001057983 */ /* 0x000ea80000300800 */
[----:B------:R-:W2:Y:S04]  /*23dc0*/  LDL.LU R6, [R1+0xb8] ;  /* 0x0000b80001067983 */ /* 0x000ea80000300800 */
[----:B------:R-:W2:Y:S02]  /*23dd0*/  LDL.LU R7, [R1+0xbc] ;  /* 0x0000bc0001077983 */ /* 0x000ea40000300800 */
[----:B--2---:R-:W-:Y:S11]  /*23de0*/  HMMA.16816.F32 R24, R24, R8, R4 ;  /* 0x000000081818723c */ /* 0x004ff60000001804 */
[----:B------:R-:W-:Y:S11]  /*23df0*/  @!UPT UIADD3 URZ, URZ, URZ, URZ ;  /* 0x0000003f3f3ff290 */ /* 0x000ff6000fffe03f */
[----:B------:R-:W-:Y:S01]  /*23e00*/  @!UPT UIADD3 URZ, URZ, URZ, URZ ;  /* 0x0000003f3f3ff290 */ /* 0x000fe2000fffe03f */
[----:B------:R0:W-:Y:S04]  /*23e10*/  STL.64 [R1+0x60], R24 ;  /* 0x0000601801007387 */ /* 0x0001e80000100a00 */
[----:B------:R1:W-:Y:S04]  /*23e20*/  STL [R1+0x68], R26 ;  /* 0x0000681a01007387 */ /* 0x0003e80000100800 */
[----:B------:R-:W2:Y:S04]  /*23e30*/  LDL.LU R4, [R1+0x40] ;  /* 0x0000400001047983 */ /* 0x000ea80000300800 */
[----:B------:R-:W2:Y:S04]  /*23e40*/  LDL.LU R5, [R1+0x44] ;  /* 0x0000440001057983 */ /* 0x000ea80000300800 */
[----:B------:R-:W3:Y:S04]  /*23e50*/  LDL.LU R6, [R1+0x48] ;  /* 0x0000480001067983 */ /* 0x000ee80000300800 */
[----:B------:R-:W3:Y:S01]  /*23e60*/  LDL.LU R7, [R1+0x4c] ;  /* 0x00004c0001077983 */ /* 0x000ee20000300800 */
[----:B0-----:R-:W-:-:S02]  /*23e70*/  MOV R24, R22 ;  /* 0x0000001600187202 */ /* 0x001fc40000000f00 */
[----:B------:R-:W-:Y:S02]  /*23e80*/  MOV R25, R23 ;  /* 0x0000001700197202 */ /* 0x000fe40000000f00 */
[----:B------:R-:W-:Y:S01]  /*23e90*/  MOV R10, R27 ;  /* 0x0000001b000a7202 */ /* 0x000fe20000000f00 */
[----:B------:R-:W-:Y:S01]  /*23ea0*/  IMAD.MOV.U32 R27, RZ, RZ, R12 ;  /* 0x000000ffff1b7224 */ /* 0x000fe200078e000c */
[----:B-1----:R-:W-:Y:S02]  /*23eb0*/  MOV R26, R13 ;  /* 0x0000000d001a7202 */ /* 0x002fe40000000f00 */
[----:B------:R-:W0:Y:S04]  /*23ec0*/  LDSM.16.MT88.4 R12, [R28+0x2080] ;  /* 0x002080001c0c783b */ /* 0x000e280000004200 */
[----:B---3--:R-:W-:Y:S04]  /*23ed0*/  STL.64 [R1+0x3b60], R6 ;  /* 0x003b600601007387 */ /* 0x008fe80000100a00 */
[----:B--2---:R1:W-:Y:S04]  /*23ee0*/  STL.64 [R1+0x3b58], R4 ;  /* 0x003b580401007387 */ /* 0x0043e80000100a00 */
[----:B-1----:R-:W2:Y:S04]  /*23ef0*/  LDL.LU R4, [R1+0xa0] ;  /* 0x0000a00001047983 */ /* 0x002ea80000300800 */
[----:B------:R-:W2:Y:S04]  /*23f00*/  LDL.LU R5, [R1+0xa4] ;  /* 0x0000a40001057983 */ /* 0x000ea80000300800 */
[----:B------:R-:W2:Y:S04]  /*23f10*/  LDL.LU R6, [R1+0xa8] ;  /* 0x0000a80001067983 */ /* 0x000ea80000300800 */
[----:B------:R-:W2:Y:S04]  /*23f20*/  LDL.LU R7, [R1+0xac] ;  /* 0x0000ac0001077983 */ /* 0x000ea80000300800 */
[----:B------:R-:W4:Y:S04]  /*23f30*/  LDL.LU R22, [R1+0x3b80] ;  /* 0x003b800001167983 */ /* 0x000f280000300800 */
[----:B------:R-:W4:Y:S04]  /*23f40*/  LDL.LU R23, [R1+0x3b7c] ;  /* 0x003b7c0001177983 */ /* 0x000f280000300800 */
[----:B0-----:R-:W-:Y:S04]  /*23f50*/  STL.64 [R1+0x3b38], R14 ;  /* 0x003b380e01007387 */ /* 0x001fe80000100a00 */
[----:B------:R0:W-:Y:S02]  /*23f60*/  STL.64 [R1+0x3b30], R12 ;  /* 0x003b300c01007387 */ /* 0x0001e40000100a00 */
[----:B0-----:R-:W-:-:S02]  /*23f70*/  MOV R12, R0 ;  /* 0x00000000000c7202 */ /* 0x001fc40000000f00 */
[----:B------:R-:W3:Y:S04]  /*23f80*/  LDL.LU R0, [R1+0x3b78] ;  /* 0x003b780001007983 */ /* 0x000ee80000300800 */
[----:B------:R-:W5:Y:S04]  /*23f90*/  LDL.LU R13, [R1+0x54] ;  /* 0x00005400010d7983 */ /* 0x000f680000300800 */
[----:B------:R-:W5:Y:S04]  /*23fa0*/  LDL.LU R14, [R1+0x58] ;  /* 0x00005800010e7983 */ /* 0x000f680000300800 */
[----:B------:R-:W5:Y:S01]  /*23fb0*/  LDL.LU R15, [R1+0x5c] ;  /* 0x00005c00010f7983 */ /* 0x000f620000300800 */
[-C--:B----4-:R-:W-:Y:S03]  /*23fc0*/  HMMA.16816.F32 R20, R20, R8.reuse, R16 ;  /* 0x000000081414723c */ /* 0x090fe60000001810 */
[----:B------:R-:W2:Y:S04]  /*23fd0*/  LDL.LU.64 R18, [R1+0x3b70] ;  /* 0x003b700001127983 */ /* 0x000ea80000300a00 */
[----:B------:R-:W2:Y:S11]  /*23fe0*/  LDL.LU.64 R16, [R1+0x3b68] ;  /* 0x003b680001107983 */ /* 0x000eb60000300a00 */
[----:B------:R-:W-:Y:S05]  /*23ff0*/  @!UPT UIADD3 URZ, URZ, URZ, URZ ;  /* 0x0000003f3f3ff290 */ /* 0x000fea000fffe03f */
[----:B------:R-:W-:Y:S04]  /*24000*/  STL.64 [R1+0x80], R20 ;  /* 0x0000801401007387 */ /* 0x000fe80000100a00 */
[----:B------:R-:W-:Y:S04]  /*24010*/  STL.64 [R1+0x88], R22 ;  /* 0x0000881601007387 */ /* 0x000fe80000100a00 */
[----:B---3--:R-:W0:Y:S04]  /*24020*/  LDSM.16.MT88.4 R20, [R0+0x2000] ;  /* 0x002000000014783b */ /* 0x008e280000004200 */
[----:B0-----:R-:W-:Y:S04]  /*24030*/  STL.64 [R1+0x3b28], R22 ;  /* 0x003b281601007387 */ /* 0x001fe80000100a00 */
[----:B------:R0:W-:Y:S04]  /*24040*/  STL.64 [R1+0x3b20], R20 ;  /* 0x003b201401007387 */ /* 0x0001e80000100a00 */
[----:B0-----:R-:W3:Y:S04]  /*24050*/  LDL.LU R20, [R1+0x30] ;  /* 0x0000300001147983 */ /* 0x001ee80000300800 */
[----:B------:R-:W3:Y:S01]  /*24060*/  LDL.LU R21, [R1+0x34] ;  /* 0x0000340001157983 */ /* 0x000ee20000300800 */
[----:B--2---:R-:W-:Y:S03]  /*24070*/  HMMA.16816.F32 R16, R16, R8, R4 ;  /* 0x000000081010723c */ /* 0x004fe60000001804 */
[----:B------:R-:W2:Y:S04]  /*24080*/  LDL.LU.64 R6, [R1+0x3b60] ;  /* 0x003b600001067983 */ /* 0x000ea80000300a00 */
[----:B------:R-:W2:Y:S01]  /*24090*/  LDL.LU.64 R4, [R1+0x3b58] ;  /* 0x003b580001047983 */ /* 0x000ea20000300a00 */
[----:B------:R-:W-:-:S02]  /*240a0*/  MOV R22, R11 ;  /* 0x0000000b00167202 */ /* 0x000fc40000000f00 */
[----:B------:R-:W-:Y:S11]  /*240b0*/  MOV R23, R2 ;  /* 0x0000000200177202 */ /* 0x000ff60000000f00 */
[----:B------:R-:W-:Y:S02]  /*240c0*/  @!UPT UIADD3 URZ, URZ, URZ, URZ ;  /* 0x0000003f3f3ff290 */ /* 0x000fe4000fffe03f */
[----:B------:R-:W-:Y:S01]  /*240d0*/  STL [R1+0x94], R17 ;  /* 0x0000941101007387 */ /* 0x000fe20000100800 */
[----:B------:R-:W-:Y:S01]  /*240e0*/  MOV R11, R16 ;  /* 0x00000010000b7202 */ /* 0x000fe20000000f00 */
[----:B------:R-:W-:Y:S02]  /*240f0*/  IMAD.MOV.U32 R2, RZ, RZ, R19 ;  /* 0x000000ffff027224 */ /* 0x000fe400078e0013 */
[----:B------:R-:W-:Y:S04]  /*24100*/  STL [R1+0x98], R18 ;  /* 0x0000981201007387 */ /* 0x000fe80000100800 */
[----:B------:R-:W0:Y:S04]  /*24110*/  LDSM.16.MT88.4 R16, [R0+0x2080] ;  /* 0x002080000010783b */ /* 0x000e280000004200 */
[----:B0-----:R-:W-:Y:S04]  /*24120*/  STL.64 [R1+0x3b10], R18 ;  /* 0x003b101201007387 */ /* 0x001fe80000100a00 */
[----:B------:R0:W-:Y:S04]  /*24130*/  STL.64 [R1+0x3b08], R16 ;  /* 0x003b081001007387 */ /* 0x0001e80000100a00 */
[----:B0-----:R-:W4:Y:S01]  /*24140*/  LDL.LU R16, [R1+0x70] ;  /* 0x0000700001107983 */ /* 0x001f220000300800 */
[----:B------:R-:W-:-:S03]  /*24150*/  MOV R17, R3 ;  /* 0x0000000300117202 */ /* 0x000fc60000000f00 */
[----:B------:R-:W3:Y:S04]  /*24160*/  LDL.LU R3, [R1+0x3b50] ;  /* 0x003b500001037983 */ /* 0x000ee80000300800 */
[----:B------:R-:W4:Y:S04]  /*24170*/  LDL.LU R18, [R1+0x78] ;  /* 0x0000780001127983 */ /* 0x000f280000300800 */
[----:B------:R-:W4:Y:S04]  /*24180*/  LDL.LU R19, [R1+0x7c] ;  /* 0x00007c0001137983 */ /* 0x000f280000300800 */
[----:B------:R-:W-:Y:S01]  /*24190*/  STL [R1+0x3ad8], R0 ;  /* 0x003ad80001007387 */ /* 0x000fe20000100800 */
[-C--:B--2---:R-:W-:Y:S03]  /*241a0*/  HMMA.16816.F32 R24, R24, R8.reuse, R4 ;  /* 0x000000081818723c */ /* 0x084fe60000001804 */
[----:B------:R-:W5:Y:S04]  /*241b0*/  LDL.LU.64 R6, [R1+0x3b48] ;  /* 0x003b480001067983 */ /* 0x000f680000300a00 */
[----:B------:R-:W5:Y:S11]  /*241c0*/  LDL.LU.64 R4, [R1+0x3b40] ;  /* 0x003b400001047983 */ /* 0x000f760000300a00 */
[----:B------:R-:W-:Y:S05]  /*241d0*/  @!UPT UIADD3 URZ, URZ, URZ, URZ ;  /* 0x0000003f3f3ff290 */ /* 0x000fea000fffe03f */
[----:B------:R-:W-:Y:S04]  /*241e0*/  STL.64 [R1+0x10], R24 ;  /* 0x0000101801007387 */ /* 0x000fe80000100a00 */
[----:B------:R-:W-:Y:S04]  /*241f0*/  STL.64 [R1+0x18], R26 ;  /* 0x0000181a01007387 */ /* 0x000fe80000100a00 */
[----:B---3--:R-:W0:Y:S04]  /*24200*/  LDSM.16.MT88.4 R24, [R3+0x3000] ;  /* 0x003000000318783b */ /* 0x008e280000004200 */
[----:B0-----:R-:W-:Y:S04]  /*24210*/  STL.64 [R1+0x3af8], R26 ;  /* 0x003af81a01007387 */ /* 0x001fe80000100a00 */
[----:B------:R0:W-:Y:S04]  /*24220*/  STL.64 [R1+0x3af0], R24 ;  /* 0x003af01801007387 */ /* 0x0001e80000100a00 */
[----:B0-----:R-:W2:Y:S04]  /*24230*/  LDL.LU R24, [R1+0x20] ;  /* 0x0000200001187983 */ /* 0x001ea80000300800 */
[----:B------:R-:W2:Y:S04]  /*24240*/  LDL.LU R25, [R1+0x24] ;  /* 0x0000240001197983 */ /* 0x000ea80000300800 */
[----:B------:R-:W2:Y:S04]  /*24250*/  LDL.LU R26, [R1+0x28] ;  /* 0x00002800011a7983 */ /* 0x000ea80000300800 */
[----:B------:R-:W2:Y:S01]  /*24260*/  LDL.LU R27, [R1+0x2c] ;  /* 0x00002c00011b7983 */ /* 0x000ea20000300800 */
[----:B-----5:R-:W-:Y:S03]  /*24270*/  HMMA.16816.F32 R4, R4, R8, R12 ;  /* 0x000000080404723c */ /* 0x020fe6000000180c */
[----:B------:R-:W0:Y:S11]  /*24280*/  LDSM.16.MT88.4 R12, [R3+0x3080] ;  /* 0x00308000030c783b */ /* 0x000e360000004200 */
[----:B------:R-:W-:Y:S09]  /*24290*/  @!UPT UIADD3 URZ, URZ, URZ, URZ ;  /* 0x0000003f3f3ff290 */ /* 0x000ff2000fffe03f */
[----:B------:R1:W-:Y:S01]  /*242a0*/  STL [R1+0xa0], R4 ;  /* 0x0000a00401007387 */ /* 0x0003e20000100800 */
[----:B------:R-:W-:-:S03]  /*242b0*/  MOV R0, R5 ;  /* 0x0000000500007202 */ /* 0x000fc60000000f00 */
[----:B------:R3:W-:Y:S01]  /*242c0*/  STL.64 [R1+0xa8], R6 ;  /* 0x0000a80601007387 */ /* 0x0007e20000100a00 */
[----:B0-----:R-:W-:Y:S01]  /*242d0*/  IMAD.MOV.U32 R5, RZ, RZ, R14 ;  /* 0x000000ffff057224 */ /* 0x001fe200078e000e */
[----:B-1----:R-:W-:Y:S02]  /*242e0*/  MOV R4, R15 ;  /* 0x0000000f00047202 */ /* 0x002fe40000000f00 */
[----:B---3--:R-:W-:Y:S01]  /*242f0*/  MOV R7, R12 ;  /* 0x0000000c00077202 */ /* 0x008fe20000000f00 */
[----:B------:R-:W3:Y:S01]  /*24300*/  LDL.LU.64 R14, [R1+0x3b38] ;  /* 0x003b3800010e7983 */ /* 0x000ee20000300a00 */
[----:B------:R-:W-:-:S03]  /*24310*/  MOV R6, R13 ;  /* 0x0000000d00067202 */ /* 0x000fc60000000f00 */
[----:B------:R-:W3:Y:S02]  /*24320*/  LDL.LU.64 R12, [R1+0x3b30] ;  /* 0x003b3000010c7983 */ /* 0x000ee40000300a00 */
[-C--:B---3--:R-:W-:Y:S02]  /*24330*/  HMMA.16816.F32 R12, R12, R8.reuse, R20 ;  /* 0x000000080c0c723c */ /* 0x088fe40000001814 */
[----:B------:R-:W4:Y:S04]  /*24340*/  LDL.LU.64 R22, [R1+0x3b28] ;  /* 0x003b280001167983 */ /* 0x000f280000300a00 */
[----:B------:R-:W4:Y:S11]  /*24350*/  LDL.LU.64 R20, [R1+0x3b20] ;  /* 0x003b200001147983 */ /* 0x000f360000300a00 */
[----:B------:R-:W-:Y:S06]  /*24360*/  @!UPT UIADD3 URZ, URZ, URZ, URZ ;  /* 0x0000003f3f3ff290 */ /* 0x000fec000fffe03f */
[----:B------:R-:W-:Y:S04]  /*24370*/  STL.64 [R1+0x40], R12 ;  /* 0x0000400c01007387 */ /* 0x000fe80000100a00 */
[----:B------:R-:W-:Y:S04]  /*24380*/  STL.64 [R1+0x48], R14 ;  /* 0x0000480e01007387 */ /* 0x000fe80000100a00 */
[----:B------:R-:W0:Y:S04]  /*24390*/  LDSM.16.MT88.4 R12, [R29+0x3000] ;  /* 0x003000001d0c783b */ /* 0x000e280000004200 */
[----:B0-----:R-:W-:Y:S04]  /*243a0*/  STL.64 [R1+0x3ad0], R14 ;  /* 0x003ad00e01007387 */ /* 0x001fe80000100a00 */
[----:B------:R0:W-:Y:S04]  /*243b0*/  STL.64 [R1+0x3ac8], R12 ;  /* 0x003ac80c01007387 */ /* 0x0001e80000100a00 */
[----:B0-----:R-:W3:Y:S04]  /*243c0*/  LDL.LU R12, [R1+0x80] ;  /* 0x00008000010c7983 */ /* 0x001ee80000300800 */
[----:B------:R-:W3:Y:S04]  /*243d0*/  LDL.LU R13, [R1+0x84] ;  /* 0x00008400010d7983 */ /* 0x000ee80000300800 */
[----:B------:R-:W5:Y:S04]  /*243e0*/  LDL.LU R14, [R1+0x88] ;  /* 0x00008800010e7983 */ /* 0x000f680000300800 */
[----:B------:R-:W5:Y:S01]  /*243f0*/  LDL.LU R15, [R1+0x8c] ;  /* 0x00008c00010f7983 */ /* 0x000f620000300800 */
[----:B----4-:R-:W-:Y:S03]  /*24400*/  HMMA.16816.F32 R20, R20, R8, R16 ;  /* 0x000000081414723c */ /* 0x010fe60000001810 */
[----:B-----5:R0:W-:Y:S04]  /*24410*/  STL.64 [R1+0x3ae8], R14 ;  /* 0x003ae80e01007387 */ /* 0x0201e80000100a00 */
[----:B---3--:R1:W-:Y:S01]  /*24420*/  STL.64 [R1+0x3ae0], R12 ;  /* 0x003ae00c01007387 */ /* 0x0083e20000100a00 */
[----:B0-----:R-:W-:-:S03]  /*24430*/  MOV R15, R10 ;  /* 0x0000000a000f7202 */ /* 0x001fc60000000f00 */
[----:B-1----:R-:W3:Y:S04]  /*24440*/  LDL.LU R12, [R1+0x60] ;  /* 0x00006000010c7983 */ /* 0x002ee80000300800 */
[----:B------:R-:W3:Y:S04]  /*24450*/  LDL.LU R13, [R1+0x64] ;  /* 0x00006400010d7983 */ /* 0x000ee80000300800 */
[----:B------:R-:W3:Y:S04]  /*24460*/  LDL.LU R14, [R1+0x68] ;  /* 0x00006800010e7983 */ /* 0x000ee80000300800 */
[----:B------:R-:W3:Y:S04]  /*24470*/  LDL.LU R10, [R1+0x3b18] ;  /* 0x003b1800010a7983 */ /* 0x000ee80000300800 */
[----:B------:R-:W2:Y:S04]  /*24480*/  LDL.LU.64 R18, [R1+0x3b10] ;  /* 0x003b100001127983 */ /* 0x000ea80000300a00 */
[----:B------:R-:W2:Y:S04]  /*24490*/  LDL.LU.64 R16, [R1+0x3b08] ;  /* 0x003b080001107983 */ /* 0x000ea80000300a00 */
[----:B------:R0:W-:Y:S04]  /*244a0*/  STL.64 [R1+0x50], R20 ;  /* 0x0000501401007387 */ /* 0x0001e80000100a00 */
[----:B------:R1:W-:Y:S01]  /*244b0*/  STL.64 [R1+0x58], R22 ;  /* 0x0000581601007387 */ /* 0x0003e20000100a00 */
[----:B0-----:R-:W-:-:S02]  /*244c0*/  MOV R20, R7 ;  /* 0x0000000700147202 */ /* 0x001fc40000000f00 */
[----:B------:R-:W-:Y:S01]  /*244d0*/  MOV R21, R6 ;  /* 0x0000000600157202 */ /* 0x000fe20000000f00 */
[----:B-1----:R-:W-:Y:S01]  /*244e0*/  IMAD.MOV.U32 R22, RZ, RZ, R5 ;  /* 0x000000ffff167224 */ /* 0x002fe200078e0005 */
[----:B------:R-:W-:Y:S02]  /*244f0*/  MOV R23, R4 ;  /* 0x0000000400177202 */ /* 0x000fe40000000f00 */
[----:B------:R-:W0:Y:S04]  /*24500*/  LDSM.16.MT88.4 R4, [R29+0x3080] ;  /* 0x003080001d04783b */ /* 0x000e280000004200 */
[----:B0-----:R-:W-:Y:S04]  /*24510*/  STL.64 [R1+0x3ac0], R6 ;  /* 0x003ac00601007387 */ /* 0x001fe80000100a00 */
[----:B------:R0:W-:Y:S02]  /*24520*/  STL.64 [R1+0x3ab8], R4 ;  /* 0x003ab80401007387 */ /* 0x0001e40000100a00 */
[----:B0-----:R-:W-:-:S02]  /*24530*/  MOV R4, R11 ;  /* 0x0000000b00047202 */ /* 0x001fc40000000f00 */
[----:B------:R-:W3:Y:S04]  /*24540*/  LDL.LU R11, [R1+0x3b00] ;  /* 0x003b0000010b7983 */ /* 0x000ee80000300800 */
[----:B------:R-:W4:Y:S04]  /*24550*/  LDL.LU R5, [R1+0x94] ;  /* 0x0000940001057983 */ /* 0x000f280000300800 */
[----:B------:R-:W4:Y:S01]  /*24560*/  LDL.LU R6, [R1+0x98] ;  /* 0x0000980001067983 */ /* 0x000f220000300800 */
[----:B--2---:R-:W-:Y:S03]  /*24570*/  HMMA.16816.F32 R16, R16, R8, R24 ;  /* 0x000000081010723c */ /* 0x004fe60000001818 */
[----:B------:R-:W3:Y:S04]  /*24580*/  LDL.LU.64 R26, [R1+0x3af8] ;  /* 0x003af800011a7983 */ /* 0x000ee80000300a00 */
[----:B------:R-:W3:Y:S11]  /*24590*/  LDL.LU.64 R24, [R1+0x3af0] ;  /* 0x003af00001187983 */ /* 0x000ef60000300a00 */
[----:B------:R-:W-:Y:S05]  /*245a0*/  @!UPT UIADD3 URZ, URZ, URZ, URZ ;  /* 0x0000003f3f3ff290 */ /* 0x000fea000fffe03f */
[----:B------:R-:W-:Y:S04]  /*245b0*/  STL.64 [R1+0x30], R16 ;  /* 0x0000301001007387 */ /* 0x000fe80000100a00 */
[----:B------:R-:W-:Y:S01]  /*245c0*/  STL.64 [R1+0x38], R18 ;  /* 0x0000381201007387 */ /* 0x000fe20000100a00 */
[----:B------:R-:W-:-:S03]  /*245d0*/  MOV R7, R2 ;  /* 0x0000000200077202 */ /* 0x000fc60000000f00 */
[----:B------:R-:W-:Y:S01]  /*245e0*/  LDSM.16.MT88.4 R16, [R28+0x3000] ;  /* 0x003000001c10783b */ /* 0x000fe20000004200 */
[----:B---3--:R-:W-:Y:S03]  /*245f0*/  HMMA.16816.F32 R24, R24, R10, R12 ;  /* 0x0000000a1818723c */ /* 0x008fe6000000180c */
[----:B------:R-:W2:Y:S04]  /*24600*/  LDL.LU.64 R14, [R1+0x3ae8] ;  /* 0x003ae800010e7983 */ /* 0x000ea80000300a00 */
[----:B------:R-:W2:Y:S11]  /*24610*/  LDL.LU.64 R12, [R1+0x3ae0] ;  /* 0x003ae000010c7983 */ /* 0x000eb60000300a00 */
[----:B------:R-:W-:Y:S05]  /*24620*/  @!UPT UIADD3 URZ, URZ, URZ, URZ ;  /* 0x0000003f3f3ff290 */ /* 0x000fea000fffe03f */
[----:B------:R-:W-:Y:S01]  /*24630*/  STL.64 [R1+0x20], R24 ;  /* 0x0000201801007387 */ /* 0x000fe20000100a00 */
[----:B------:R-:W-:-:S03]  /*24640*/  MOV R2, R27 ;  /* 0x0000001b00027202 */ /* 0x000fc60000000f00 */
[----:B------:R-:W-:Y:S04]  /*24650*/  STL [R1+0x28], R26 ;  /* 0x0000281a01007387 */ /* 0x000fe80000100800 */
[----:B------:R-:W0:Y:S04]  /*24660*/  LDSM.16.MT88.4 R24, [R28+0x3080] ;  /* 0x003080001c18783b */ /* 0x000e280000004200 */
[----:B0-----:R-:W-:Y:S04]  /*24670*/  STL.64 [R1+0x3ab0], R26 ;  /* 0x003ab01a01007387 */ /* 0x001fe80000100a00 */
[----:B------:R0:W-:Y:S04]  /*24680*/  STL.64 [R1+0x3aa8], R24 ;  /* 0x003aa81801007387 */ /* 0x0001e80000100a00 */
[----:B0-----:R-:W3:Y:S01]  /*24690*/  LDL.LU R24, [R1+0xa0] ;  /* 0x0000a00001187983 */ /* 0x001ee20000300800 */
[----:B------:R-:W-:-:S03]  /*246a0*/  IMAD.MOV.U32 R25, RZ, RZ, R0 ;  /* 0x000000ffff197224 */ /* 0x000fc600078e0000 */
[----:B------:R-:W5:Y:S04]  /*246b0*/  LDL.LU R0, [R1+0x3ad8] ;  /* 0x003ad80001007983 */ /* 0x000f680000300800 */
[----:B------:R-:W3:Y:S04]  /*246c0*/  LDL.LU R26, [R1+0xa8] ;  /* 0x0000a800011a7983 */ /* 0x000ee80000300800 */
[----:B------:R-:W3:Y:S04]  /*246d0*/  LDL.LU R27, [R1+0xac] ;  /* 0x0000ac00011b7983 */ /* 0x000ee80000300800 */
[----:B------:R0:W-:Y:S01]  /*246e0*/  STL [R1+0x3a90], R28 ;  /* 0x003a901c01007387 */ /* 0x0001e20000100800 */
[-C--:B--2---:R-:W-:Y:S03]  /*246f0*/  HMMA.16816.F32 R20, R20, R10.reuse, R12 ;  /* 0x0000000a1414723c */ /* 0x084fe6000000180c */
[----:B------:R-:W4:Y:S04]  /*24700*/  LDL.LU.64 R14, [R1+0x3ad0] ;  /* 0x003ad000010e7983 */ /* 0x000f280000300a00 */
[----:B------:R-:W4:Y:S11]  /*24710*/  LDL.LU.64 R12, [R1+0x3ac8] ;  /* 0x003ac800010c7983 */ /* 0x000f360000300a00 */
[----:B------:R-:W-:Y:S05]  /*24720*/  @!UPT UIADD3 URZ, URZ, URZ, URZ ;  /* 0x0000003f3f3ff290 */ /* 0x000fea000fffe03f */
[----:B------:R-:W-:Y:S04]  /*24730*/  STL.64 [R1+0x60], R20 ;  /* 0x0000601401007387 */ /* 0x000fe80000100a00 */
[----:B------:R-:W-:Y:S04]  /*24740*/  STL.64 [R1+0x68], R22 ;  /* 0x0000681601007387 */ /* 0x000fe80000100a00 */
[----:B0-----:R-:W0:Y:S01]  /*24750*/  S2R R28, SR_TID.X ;  /* 0x00000000001c7919 */ /* 0x001e220000002100 */
[-C--:B----4-:R-:W-:Y:S03]  /*24760*/  HMMA.16816.F32 R12, R12, R10.reuse, R4 ;  /* 0x0000000a0c0c723c */ /* 0x090fe60000001804 */
[----:B------:R-:W2:Y:S04]  /*24770*/  LDL.LU.64 R6, [R1+0x3ac0] ;  /* 0x003ac00001067983 */ /* 0x000ea80000300a00 */
[----:B------:R-:W2:Y:S01]  /*24780*/  LDL.LU.64 R4, [R1+0x3ab8] ;  /* 0x003ab80001047983 */ /* 0x000ea20000300a00 */
[----:B---3--:R-:W-:Y:S01]  /*24790*/  HMMA.16816.F32 R16, R16, R10, R24 ;  /* 0x0000000a1010723c */ /* 0x008fe20000001818 */
[----:B0-----:R-:W-:-:S02]  /*247a0*/  LOP3.LUT R8, R28, 0x7, RZ, 0xc0, !PT ;  /* 0x000000071c087812 */ /* 0x001fc400078ec0ff */
[----:B------:R-:W-:Y:S04]  /*247b0*/  LDSM.16.MT88.4 R24, [R3+0x4080] ;  /* 0x004080000318783b */ /* 0x000fe80000004200 */
[----:B-----5:R-:W-:Y:S08]  /*247c0*/  LDSM.16.MT88.4 R20, [R0+0x3000] ;  /* 0x003000000014783b */ /* 0x020ff00000004200 */
[----:B------:R-:W-:Y:S04]  /*247d0*/  STL.64 [R1+0x90], R12 ;  /* 0x0000900c01007387 */ /* 0x000fe80000100a00 */
[----:B------:R-:W-:Y:S04]  /*247e0*/  STL.64 [R1+0x98], R14 ;  /* 0x0000980e01007387 */ /* 0x000fe80000100a00 */
[----:B------:R-:W0:Y:S04]  /*247f0*/  LDSM.16.MT88.4 R12, [R0+0x3080] ;  /* 0x00308000000c783b */ /* 0x000e280000004200 */
[----:B0-----:R-:W-:Y:S04]  /*24800*/  STL.64 [R1+0x3aa0], R14 ;  /* 0x003aa00e01007387 */ /* 0x001fe80000100a00 */
[----:B------:R0:W-:Y:S04]  /*24810*/  STL.64 [R1+0x3a98], R12 ;  /* 0x003a980c01007387 */ /* 0x0001e80000100a00 */
[----:B0-----:R-:W2:Y:S04]  /*24820*/  LDL.LU R12, [R1+0x10] ;  /* 0x00001000010c7983 */ /* 0x001ea80000300800 */
[----:B------:R-:W2:Y:S04]  /*24830*/  LDL.LU R13, [R1+0x14] ;  /* 0x00001400010d7983 */ /* 0x000ea80000300800 */
[----:B------:R-:W2:Y:S04]  /*24840*/  LDL.LU R14, [R1+0x18] ;  /* 0x00001800010e7983 */ /* 0x000ea80000300800 */
[----:B------:R-:W2:Y:S01]  /*24850*/  LDL.LU R15, [R1+0x1c] ;  /* 0x00001c00010f7983 */ /* 0x000ea20000300800 */
[----:B------:R-:W-:-:S04]  /*24860*/  LOP3.LUT R9, R28, 0x60, RZ, 0xc0, !PT ;  /* 0x000000601c097812 */ /* 0x000fc800078ec0ff */
[----:B------:R-:W-:Y:S02]  /*24870*/  LEA R9, R9, R8, 0x4 ;  /* 0x0000000809097211 */ /* 0x000fe400078e20ff */
[----:B------:R-:W-:Y:S02]  /*24880*/  SHF.L.U32 R28, R28, 0x1, RZ ;  /* 0x000000011c1c7819 */ /* 0x000fe400000006ff */
[----:B------:R-:W-:-:S04]  /*24890*/  SHF.L.U32 R9, R9, 0x4, RZ ;  /* 0x0000000409097819 */ /* 0x000fc800000006ff */
[----:B------:R-:W-:Y:S01]  /*248a0*/  LOP3.LUT R9, R9, 0x30, R28, 0x78, !PT ;  /* 0x0000003009097812 */ /* 0x000fe200078e781c */
[----:B------:R0:W-:Y:S03]  /*248b0*/  STL [R1+0x3a70], R0 ;  /* 0x003a700001007387 */ /* 0x0001e60000100800 */
[----:B------:R-:W-:Y:S02]  /*248c0*/  LEA R9, R8, R9, 0xa ;  /* 0x0000000908097211 */ /* 0x000fe400078e50ff */
[----:B------:R-:W-:Y:S02]  /*248d0*/  MOV R8, R24 ;  /* 0x0000001800087202 */ /* 0x000fe40000000f00 */
[----:B0-----:R-:W-:Y:S01]  /*248e0*/  MOV R0, R16 ;  /* 0x0000001000007202 */ /* 0x001fe20000000f00 */
[----:B--2---:R-:W-:Y:S01]  /*248f0*/  HMMA.16816.F32 R4, R4, R10, R12 ;  /* 0x0000000a0404723c */ /* 0x004fe2000000180c */
[----:B------:R-:W0:Y:S04]  /*24900*/  LDSM.16.MT88.4 R12, [R3+0x4000] ;  /* 0x00400000030c783b */ /* 0x000e280000004200 */
[----:B0-----:R0:W-:Y:S11]  /*24910*/  STL [R1+0x10], R12 ;  /* 0x0000100c01007387 */ /* 0x0011f60000100800 */
[----:B------:R-:W-:Y:S07]  /*24920*/  @!UPT UIADD3 URZ, URZ, URZ, URZ ;  /* 0x0000003f3f3ff290 */ /* 0x000fee000fffe03f */
[----:B------:R-:W-:Y:S04]  /*24930*/  STL.64 [R1+0x80], R4 ;  /* 0x0000800401007387 */ /* 0x000fe80000100a00 */
[----:B------:R-:W-:Y:S04]  /*24940*/  STL.64 [R1+0x88], R6 ;  /* 0x0000880601007387 */ /* 0x000fe80000100a00 */
[----:B------:R-:W1:Y:S01]  /*24950*/  LDSM.16.M88.4 R4, [R9+0x20080] ;  /* 0x020080000904783b */ /* 0x000e620000000200 */
[----:B------:R-:W-:-:S03]  /*24960*/  IMAD.MOV.U32 R28, RZ, RZ, R13 ;  /* 0x000000ffff1c7224 */ /* 0x000fc600078e000d */
[----:B------:R2:W-:Y:S04]  /*24970*/  STL.64 [R1+0x18], R14 ;  /* 0x0000180e01007387 */ /* 0x0005e80000100a00 */
[----:B0-----:R-:W3:Y:S04]  /*24980*/  LDL.LU R12, [R1+0x50] ;  /* 0x00005000010c7983 */ /* 0x001ee80000300800 */
[----:B------:R-:W3:Y:S04]  /*24990*/  LDL.LU R13, [R1+0x54] ;  /* 0x00005400010d7983 */ /* 0x000ee80000300800 */
[----:B--2---:R-:W3:Y:S04]  /*249a0*/  LDL.LU R14, [R1+0x58] ;  /* 0x00005800010e7983 */ /* 0x004ee80000300800 */
[----:B------:R-:W3:Y:S01]  /*249b0*/  LDL.LU R15, [R1+0x5c] ;  /* 0x00005c00010f7983 */ /* 0x000ee20000300800 */
[----:B------:R-:W-:-:S03]  /*249c0*/  IMAD.MOV.U32 R9, RZ, RZ, R25 ;  /* 0x000000ffff097224 */ /* 0x000fc600078e0019 */
[----:B-1----:R0:W-:Y:S04]  /*249d0*/  STL [R1+0x3a8c], R4 ;  /* 0x003a8c0401007387 */ /* 0x0021e80000100800 */
[----:B------:R-:W-:Y:S04]  /*249e0*/  STL [R1+0x3a88], R5 ;  /* 0x003a880501007387 */ /* 0x000fe80000100800 */
[----:B------:R1:W-:Y:S04]  /*249f0*/  STL [R1+0x3a0c], R6 ;  /* 0x003a0c0601007387 */ /* 0x0003e80000100800 */
[----:B------:R2:W-:Y:S04]  /*24a00*/  STL [R1+0x3a08], R7 ;  /* 0x003a080701007387 */ /* 0x0005e80000100800 */
[----:B------:R4:W-:Y:S01]  /*24a10*/  STL [R1+0xb4], R17 ;  /* 0x0000b41101007387 */ /* 0x0009e20000100800 */
[----:B0-----:R-:W-:-:S03]  /*24a20*/  MOV R4, R26 ;  /* 0x0000001a00047202 */ /* 0x001fc60000000f00 */
[----:B------:R-:W5:Y:S01]  /*24a30*/  LDL.LU R16, [R1+0x40] ;  /* 0x0000400001107983 */ /* 0x000f620000300800 */
[----:B-1----:R-:W-:Y:S02]  /*24a40*/  MOV R6, R19 ;  /* 0x0000001300067202 */ /* 0x002fe40000000f00 */
[----:B--2---:R-:W-:Y:S01]  /*24a50*/  MOV R7, R18 ;  /* 0x0000001200077202 */ /* 0x004fe20000000f00 */
[----:B----4-:R-:W5:Y:S01]  /*24a60*/  LDL.LU R17, [R1+0x44] ;  /* 0x0000440001117983 */ /* 0x010f620000300800 */
[----:B------:R-:W-:-:S03]  /*24a70*/  MOV R5, R27 ;  /* 0x0000001b00057202 */ /* 0x000fc60000000f00 */
[----:B------:R-:W5:Y:S04]  /*24a80*/  LDL.LU R18, [R1+0x48] ;  /* 0x0000480001127983 */ /* 0x000f680000300800 */
[----:B------:R-:W5:Y:S04]  /*24a90*/  LDL.LU R19, [R1+0x4c] ;  /* 0x00004c0001137983 */ /* 0x000f680000300800 */
[----:B------:R-:W5:Y:S04]  /*24aa0*/  LDL.LU.64 R26, [R1+0x3ab0] ;  /* 0x003ab000011a7983 */ /* 0x000f680000300a00 */
[----:B------:R-:W5:Y:S02]  /*24ab0*/  LDL.LU.64 R24, [R1+0x3aa8] ;  /* 0x003aa80001187983 */ /* 0x000f640000300a00 */
[-C--:B-----5:R-:W-:Y:S02]  /*24ac0*/  HMMA.16816.F32 R16, R24, R10.reuse, R16 ;  /* 0x0000000a1810723c */ /* 0x0a0fe40000001810 */
[----:B------:R-:W2:Y:S11]  /*24ad0*/  LDL.LU R24, [R1+0x30] ;  /* 0x0000300001187983 */ /* 0x000eb60000300800 */
[----:B------:R-:W-:Y:S10]  /*24ae0*/  @!UPT UIADD3 URZ, URZ, URZ, URZ ;  /* 0x0000003f3f3ff290 */ /* 0x000ff4000fffe03f */
[----:B------:R-:W-:Y:S04]  /*24af0*/  STL.64 [R1+0x70], R16 ;  /* 0x0000701001007387 */ /* 0x000fe80000100a00 */
[----:B------:R-:W-:Y:S04]  /*24b00*/  STL.64 [R1+0x78], R18 ;  /* 0x0000781201007387 */ /* 0x000fe80000100a00 */
[----:B------:R-:W0:Y:S04]  /*24b10*/  LDSM.16.MT88.4 R16, [R29+0x4000] ;  /* 0x004000001d10783b */ /* 0x000e280000004200 */
[----:B------:R-:W2:Y:S04]  /*24b20*/  LDL.LU R25, [R1+0x34] ;  /* 0x0000340001197983 */ /* 0x000ea80000300800 */
[----:B------:R-:W2:Y:S04]  /*24b30*/  LDL.LU R26, [R1+0x38] ;  /* 0x00003800011a7983 */ /* 0x000ea80000300800 */
[----:B------:R-:W2:Y:S04]  /*24b40*/  LDL.LU R27, [R1+0x3c] ;  /* 0x00003c00011b7983 */ /* 0x000ea80000300800 */
[----:B0-----:R-:W-:Y:S04]  /*24b50*/  STL.64 [R1+0x3a68], R18 ;  /* 0x003a681201007387 */ /* 0x001fe80000100a00 */
[----:B------:R0:W-:Y:S04]  /*24b60*/  STL.64 [R1+0x3a60], R16 ;  /* 0x003a601001007387 */ /* 0x0001e80000100a00 */
[----:B0-----:R-:W4:Y:S04]  /*24b70*/  LDL.LU R16, [R1+0x60] ;  /* 0x0000600001107983 */ /* 0x001f280000300800 */
[----:B------:R-:W4:Y:S04]  /*24b80*/  LDL.LU R17, [R1+0x64] ;  /* 0x0000640001117983 */ /* 0x000f280000300800 */
[----:B------:R-:W5:Y:S04]  /*24b90*/  LDL.LU R18, [R1+0x68] ;  /* 0x0000680001127983 */ /* 0x000f680000300800 */
[----:B------:R-:W5:Y:S01]  /*24ba0*/  LDL.LU R19, [R1+0x6c] ;  /* 0x00006c0001137983 */ /* 0x000f620000300800 */
[-C--:B---3--:R-:W-:Y:S03]  /*24bb0*/  HMMA.16816.F32 R20, R20, R10.reuse, R12 ;  /* 0x0000000a1414723c */ /* 0x088fe6000000180c */
[----:B-----5:R-:W-:Y:S04]  /*24bc0*/  STL.64 [R1+0x3a80], R18 ;  /* 0x003a801201007387 */ /* 0x020fe80000100a00 */
[----:B----4-:R0:W-:Y:S04]  /*24bd0*/  STL.64 [R1+0x3a78], R16 ;  /* 0x003a781001007387 */ /* 0x0101e80000100a00 */
[----:B0-----:R-:W3:Y:S04]  /*24be0*/  LDL.LU R16, [R1+0x20] ;  /* 0x0000200001107983 */ /* 0x001ee80000300800 */
[----:B------:R-:W3:Y:S04]  /*24bf0*/  LDL.LU R17, [R1+0x24] ;  /* 0x0000240001117983 */ /* 0x000ee80000300800 */
[----:B------:R-:W3:Y:S04]  /*24c00*/  LDL.LU R18, [R1+0x28] ;  /* 0x0000280001127983 */ /* 0x000ee80000300800 */
[----:B------:R-:W2:Y:S04]  /*24c10*/  LDL.LU.64 R14, [R1+0x3aa0] ;  /* 0x003aa000010e7983 */ /* 0x000ea80000300a00 */
[----:B------:R-:W2:Y:S04]  /*24c20*/  LDL.LU.64 R12, [R1+0x3a98] ;  /* 0x003a9800010c7983 */ /* 0x000ea80000300a00 */
[----:B------:R-:W-:Y:S04]  /*24c30*/  STL.64 [R1+0xa0], R20 ;  /* 0x0000a01401007387 */ /* 0x000fe80000100a00 */
[----:B------:R-:W-:Y:S04]  /*24c40*/  STL [R1+0xa8], R22 ;  /* 0x0000a81601007387 */ /* 0x000fe80000100800 */
[----:B------:R-:W-:Y:S01]  /*24c50*/  STL [R1+0x3a38], R29 ;  /* 0x003a381d01007387 */ /* 0x000fe20000100800 */
[----:B--2---:R-:W-:Y:S03]  /*24c60*/  HMMA.16816.F32 R24, R12, R10, R24 ;  /* 0x0000000a0c18723c */ /* 0x004fe60000001818 */
[----:B------:R-:W3:Y:S04]  /*24c70*/  LDL.LU R12, [R1+0x10] ;  /* 0x00001000010c7983 */ /* 0x000ee80000300800 */
[----:B------:R-:W-:Y:S11]  /*24c80*/  IMAD.MOV.U32 R13, RZ, RZ, R28 ;  /* 0x000000ffff0d7224 */ /* 0x000ff600078e001c */
[----:B------:R-:W-:Y:S05]  /*24c90*/  @!UPT UIADD3 URZ, URZ, URZ, URZ ;  /* 0x0000003f3f3ff290 */ /* 0x000fea000fffe03f */
[----:B------:R-:W-:Y:S04]  /*24ca0*/  STL.64 [R1+0x50], R24 ;  /* 0x0000501801007387 */ /* 0x000fe80000100a00 */
[----:B------:R-:W-:Y:S04]  /*24cb0*/  STL.64 [R1+0x58], R26 ;  /* 0x0000581a01007387 */ /* 0x000fe80000100a00 */
[----:B------:R-:W2:Y:S01]  /*24cc0*/  LDL.LU R28, [R1+0x3a90] ;  /* 0x003a9000011c7983 */ /* 0x000ea20000300800 */
[----:B------:R-:W-:-:S03]  /*24cd0*/  MOV R10, R4 ;  /* 0x00000004000a7202 */ /* 0x000fc60000000f00 */
[----:B------:R-:W3:Y:S01]  /*24ce0*/  LDL.LU R14, [R1+0x18] ;  /* 0x00001800010e7983 */ /* 0x000ee20000300800 */
[----:B------:R-:W-:-:S03]  /*24cf0*/  MOV R11, R5 ;  /* 0x00000005000b7202 */ /* 0x000fc60000000f00 */
[----:B------:R-:W3:Y:S04]  /*24d00*/  LDL.LU R15, [R1+0x1c] ;  /* 0x00001c00010f7983 */ /* 0x000ee80000300800 */
[----:B------:R-:W3:Y:S04]  /*24d10*/  LDL.LU R4, [R1+0x3a8c] ;  /* 0x003a8c0001047983 */ /* 0x000ee80000300800 */
[----:B------:R-:W3:Y:S01]  /*24d20*/  LDL.LU R5, [R1+0x3a88] ;  /* 0x003a880001057983 */ /* 0x000ee20000300800 */
[----:B------:R-:W-:Y:S02]  /*24d30*/  MOV R19, R2 ;  /* 0x0000000200137202 */ /* 0x000fe40000000f00 */
[----:B------:R-:W-:-:S02]  /*24d40*/  MOV R2, R23 ;  /* 0x0000001700027202 */ /* 0x000fc40000000f00 */
[----:B------:R-:W-:Y:S04]  /*24d50*/  LDSM.16.MT88.4 R20, [R29+0x4080] ;  /* 0x004080001d14783b */ /* 0x000fe80000004200 */
[----:B--2---:R-:W0:Y:S01]  /*24d60*/  LDSM.16.MT88.4 R24, [R28+0x4000] ;  /* 0x004000001c18783b */ /* 0x004e220000004200 */
[----:B---3--:R-:W-:Y:S03]  /*24d70*/  HMMA.16816.F32 R12, R12, R4, R16 ;  /* 0x000000040c0c723c */ /* 0x008fe60000001810 */
[----:B0-----:R-:W-:Y:S04]  /*24d80*/  STL.64 [R1+0x3a58], R26 ;  /* 0x003a581a01007387 */ /* 0x001fe80000100a00 */
[----:B------:R0:W-:Y:S11]  /*24d90*/  STL.64 [R1+0x3a50], R24 ;  /* 0x003a501801007387 */ /* 0x0001f60000100a00 */
[----:B------:R-:W-:Y:S06]  /*24da0*/  @!UPT UIADD3 URZ, URZ, URZ, URZ ;  /* 0x0000003f3f3ff290 */ /* 0x000fec000fffe03f */
[----:B------:R-:W-:Y:S01]  /*24db0*/  MOV R29, R12 ;  /* 0x0000000c001d7202 */ /* 0x000fe20000000f00 */
[----:B0-----:R-:W2:Y:S04]  /*24dc0*/  LDL.LU R24, [R1+0x80] ;  /* 0x0000800001187983 */ /* 0x001ea80000300800 */
[----:B------:R-:W2:Y:S04]  /*24dd0*/  LDL.LU R25, [R1+0x84] ;  /* 0x0000840001197983 */ /* 0x000ea80000300800 */
[----:B------:R-:W2:Y:S04]  /*24de0*/  LDL.LU R26, [R1+0x88] ;  /* 0x00008800011a7983 */ /* 0x000ea80000300800 */
[----:B------:R-:W2:Y:S04]  /*24df0*/  LDL.LU R27, [R1+0x8c] ;  /* 0x00008c00011b7983 */ /* 0x000ea80000300800 */
[----:B------:R-:W3:Y:S04]  /*24e00*/  LDL.LU.64 R18, [R1+0x3a80] ;  /* 0x003a800001127983 */ /* 0x000ee80000300a00 */
[----:B------:R-:W3:Y:S04]  /*24e10*/  LDL.LU.64 R16, [R1+0x3a78] ;  /* 0x003a780001107983 */ /* 0x000ee80000300a00 */
[----:B------:R-:W-:Y:S04]  /*24e20*/  STL [R1+0x44], R13 ;  /* 0x0000440d01007387 */ /* 0x000fe80000100800 */
[----:B------:R-:W-:Y:S04]  /*24e30*/  STL.64 [R1+0x48], R14 ;  /* 0x0000480e01007387 */ /* 0x000fe80000100a00 */
[----:B------:R-:W0:Y:S04]  /*24e40*/  LDSM.16.MT88.4 R12, [R28+0x4080] ;  /* 0x004080001c0c783b */ /* 0x000e280000004200 */
[----:B0-----:R-:W-:Y:S04]  /*24e50*/  STL.64 [R1+0x3a48], R14 ;  /* 0x003a480e01007387 */ /* 0x001fe80000100a00 */
[----:B------:R0:W-:Y:S02]  /*24e60*/  STL.64 [R1+0x3a40], R12 ;  /* 0x003a400c01007387 */ /* 0x0001e40000100a00 */
[----:B0-----:R-:W-:-:S02]  /*24e70*/  MOV R12, R0 ;  /* 0x00000000000c7202 */ /* 0x001fc40000000f00 */
[----:B------:R-:W4:Y:S04]  /*24e80*/  LDL.LU R0, [R1+0x3a70] ;  /* 0x003a700001007983 */ /* 0x000f280000300800 */
[----:B------:R-:W5:Y:S04]  /*24e90*/  LDL.LU R13, [R1+0xb4] ;  /* 0x0000b400010d7983 */ /* 0x000f680000300800 */
[----:B------:R-:W-:Y:S01]  /*24ea0*/  STL [R1+0x3a10], R28 ;  /* 0x003a101c01007387 */ /* 0x000fe20000100800 */
[-C--:B---3--:R-:W-:Y:S03]  /*24eb0*/  HMMA.16816.F32 R8, R8, R4.reuse, R16 ;  /* 0x000000040808723c */ /* 0x088fe60000001810 */
[----:B------:R-:W3:Y:S04]  /*24ec0*/  LDL.LU.64 R18, [R1+0x3a68] ;  /* 0x003a680001127983 */ /* 0x000ee80000300a00 */
[----:B------:R-:W3:Y:S11]  /*24ed0*/  LDL.LU.64 R16, [R1+0x3a60] ;  /* 0x003a600001107983 */ /* 0x000ef60000300a00 */
[----:B------:R-:W-:Y:S05]  /*24ee0*/  @!UPT UIADD3 URZ, URZ, URZ, URZ ;  /* 0x0000003f3f3ff290 */ /* 0x000fea000fffe03f */
[----:B------:R-:W-:Y:S04]  /*24ef0*/  STL.64 [R1+0x20], R8 ;  /* 0x0000200801007387 */ /* 0x000fe80000100a00 */
[----:B------:R-:W-:Y:S04]  /*24f00*/  STL.64 [R1+0x28], R10 ;  /* 0x0000280a01007387 */ /* 0x000fe80000100a00 */
[----:B----4-:R-:W0:Y:S04]  /*24f10*/  LDSM.16.MT88.4 R8, [R0+0x4000] ;  /* 0x004000000008783b */ /* 0x010e280000004200 */
[----:B0-----:R-:W-:Y:S04]  /*24f20*/  STL.64 [R1+0x3a30], R10 ;  /* 0x003a300a01007387 */ /* 0x001fe80000100a00 */
[----:B------:R0:W-:Y:S04]  /*24f30*/  STL.64 [R1+0x3a28], R8 ;  /* 0x003a280801007387 */ /* 0x0001e80000100a00 */
[----:B0-----:R-:W3:Y:S04]  /*24f40*/  LDL.LU R8, [R1+0x90] ;  /* 0x0000900001087983 */ /* 0x001ee80000300800 */
[----:B------:R-:W3:Y:S04]  /*24f50*/  LDL.LU R9, [R1+0x94] ;  /* 0x0000940001097983 */ /* 0x000ee80000300800 */
[----:B------:R-:W3:Y:S04]  /*24f60*/  LDL.LU R10, [R1+0x98] ;  /* 0x00009800010a7983 */ /* 0x000ee80000300800 */
[----:B------:R-:W3:Y:S01]  /*24f70*/  LDL.LU R11, [R1+0x9c] ;  /* 0x00009c00010b7983 */ /* 0x000ee20000300800 */
[----:B------:R-:W-:Y:S01]  /*24f80*/  IMAD.MOV.U32 R14, RZ, RZ, R7 ;  /* 0x000000ffff0e7224 */ /* 0x000fe200078e0007 */
[----:B------:R-:W-:Y:S01]  /*24f90*/  MOV R15, R6 ;  /* 0x00000006000f7202 */ /* 0x000fe20000000f00 */
[-C--:B--2---:R-:W-:Y:S01]  /*24fa0*/  HMMA.16816.F32 R20, R20, R4.reuse, R24 ;  /* 0x000000041414723c */ /* 0x084fe20000001818 */
[----:B------:R-:W-:Y:S07]  /*24fb0*/  LDSM.16.MT88.4 R24, [R3+0x5000] ;  /* 0x005000000318783b */ /* 0x000fee0000004200 */
[----:B---3--:R-:W-:Y:S11]  /*24fc0*/  HMMA.16816.F32 R16, R16, R4, R8 ;  /* 0x000000041010723c */ /* 0x008ff60000001808 */
[----:B------:R-:W-:Y:S11]  /*24fd0*/  @!UPT UIADD3 URZ, URZ, URZ, URZ ;  /* 0x0000003f3f3ff290 */ /* 0x000ff6000fffe03f */
[----:B------:R-:W-:Y:S01]  /*24fe0*/  @!UPT UIADD3 URZ, URZ, URZ, URZ ;  /* 0x0000003f3f3ff290 */ /* 0x000fe2000fffe03f */
[----:B------:R-:W-:Y:S01]  /*24ff0*/  STL [R1+0x34], R17 ;  /* 0x0000341101007387 */ /* 0x000fe20000100800 */
[----:B------:R-:W-:Y:S02]  /*25000*/  MOV R28, R16 ;  /* 0x00000010001c7202 */ /* 0x000fe40000000f00 */
[----:B------:R-:W-:Y:S01]  /*25010*/  MOV R6, R18 ;  /* 0x0000001200067202 */ /* 0x000fe20000000f00 */
[----:B------:R-:W2:Y:S01]  /*25020*/  LDL.LU R8, [R1+0x70] ;  /* 0x0000700001087983 */ /* 0x000ea20000300800 */
[----:B------:R-:W-:-:S03]  /*25030*/  MOV R7, R19 ;  /* 0x0000001300077202 */ /* 0x000fc60000000f00 */
[----:B------:R-:W0:Y:S04]  /*25040*/  LDSM.16.MT88.4 R16, [R0+0x4080] ;  /* 0x004080000010783b */ /* 0x000e280000004200 */
[----:B------:R-:W2:Y:S04]  /*25050*/  LDL.LU R9, [R1+0x74] ;  /* 0x0000740001097983 */ /* 0x000ea80000300800 */
[----:B------:R-:W2:Y:S04]  /*25060*/  LDL.LU R10, [R1+0x78] ;  /* 0x00007800010a7983 */ /* 0x000ea80000300800 */
[----:B------:R-:W2:Y:S04]  /*25070*/  LDL.LU R11, [R1+0x7c] ;  /* 0x00007c00010b7983 */ /* 0x000ea80000300800 */
[----:B0-----:R-:W-:Y:S04]  /*25080*/  STL.64 [R1+0x3a20], R18 ;  /* 0x003a201201007387 */ /* 0x001fe80000100a00 */
[----:B------:R0:W-:Y:S04]  /*25090*/  STL.64 [R1+0x3a18], R16 ;  /* 0x003a181001007387 */ /* 0x0001e80000100a00 */
[----:B0-----:R-:W3:Y:S04]  /*250a0*/  LDL.LU R16, [R1+0xa0] ;  /* 0x0000a00001107983 */ /* 0x001ee80000300800 */
[----:B------:R-:W3:Y:S04]  /*250b0*/  LDL.LU R17, [R1+0xa4] ;  /* 0x0000a40001117983 */ /* 0x000ee80000300800 */
[----:B------:R-:W3:Y:S04]  /*250c0*/  LDL.LU R18, [R1+0xa8] ;  /* 0x0000a80001127983 */ /* 0x000ee80000300800 */
[----:B------:R-:W-:Y:S04]  /*250d0*/  STL [R1+0x39e4], R0 ;  /* 0x0039e40001007387 */ /* 0x000fe80000100800 */
[----:B------:R0:W-:Y:S04]  /*250e0*/  STL.64 [R1+0x10], R20 ;  /* 0x0000101401007387 */ /* 0x0001e80000100a00 */
[----:B------:R1:W-:Y:S01]  /*250f0*/  STL.64 [R1+0x18], R22 ;  /* 0x0000181601007387 */ /* 0x0003e20000100a00 */
[----:B0-----:R-:W-:-:S02]  /*25100*/  MOV R21, R26 ;  /* 0x0000001a00157202 */ /* 0x001fc40000000f00 */
[----:B------:R-:W-:Y:S02]  /*25110*/  MOV R20, R27 ;  /* 0x0000001b00147202 */ /* 0x000fe40000000f00 */
[----:B-1----:R-:W-:Y:S01]  /*25120*/  MOV R23, R24 ;  /* 0x0000001800177202 */ /* 0x002fe20000000f00 */
[----:B------:R-:W5:Y:S01]  /*25130*/  LDL.LU.64 R26, [R1+0x3a58] ;  /* 0x003a5800011a7983 */ /* 0x000f620000300a00 */
[----:B------:R-:W-:-:S03]  /*25140*/  MOV R22, R25 ;  /* 0x0000001900167202 */ /* 0x000fc60000000f00 */
[----:B------:R-:W5:Y:S01]  /*25150*/  LDL.LU.64 R24, [R1+0x3a50] ;  /* 0x003a500001187983 */ /* 0x000f620000300a00 */
[----:B------:R-:W-:Y:S01]  /*25160*/  IMAD.MOV.U32 R19, RZ, RZ, R2 ;  /* 0x000000ffff137224 */ /* 0x000fe200078e0002 */
[----:B-----5:R-:W-:Y:S02]  /*25170*/  HMMA.16816.F32 R24, R24, R4, R12 ;  /* 0x000000041818723c */ /* 0x020fe4000000180c */
[----:B------:R-:W2:Y:S04]  /*25180*/  LDL.LU.64 R14, [R1+0x3a48] ;  /* 0x003a4800010e7983 */ /* 0x000ea80000300a00 */
[----:B------:R-:W2:Y:S11]  /*25190*/  LDL.LU.64 R12, [R1+0x3a40] ;  /* 0x003a4000010c7983 */ /* 0x000eb60000300a00 */
[----:B------:R-:W-:Y:S06]  /*251a0*/  @!UPT UIADD3 URZ, URZ, URZ, URZ ;  /* 0x0000003f3f3ff290 */ /* 0x000fec000fffe03f */
[----:B------:R0:W-:Y:S01]  /*251b0*/  STL [R1+0xb0], R24 ;  /* 0x0000b01801007387 */ /* 0x0001e20000100800 */
[----:B------:R-:W-:Y:S01]  /*251c0*/  IMAD.MOV.U32 R0, RZ, RZ, R25 ;  /* 0x000000ffff007224 */ /* 0x000fe200078e0019 */
[----:B------:R-:W-:Y:S01]  /*251d0*/  MOV R2, R27 ;  /* 0x0000001b00027202 */ /* 0x000fe20000000f00 */
[----:B------:R-:W-:Y:S01]  /*251e0*/  IMAD.MOV.U32 R27, RZ, RZ, R20 ;  /* 0x000000ffff1b7224 */ /* 0x000fe200078e0014 */
[----:B------:R1:W-:Y:S01]  /*251f0*/  STL [R1+0xb8], R26 ;  /* 0x0000b81a01007387 */ /* 0x0003e20000100800 */
[----:B------:R-:W-:Y:S02]  /*25200*/  MOV R25, R22 ;  /* 0x0000001600197202 */ /* 0x000fe40000000f00 */
[----:B0-----:R-:W-:Y:S02]  /*25210*/  MOV R24, R23 ;  /* 0x0000001700187202 */ /* 0x001fe40000000f00 */
[----:B-1----:R-:W-:Y:S02]  /*25220*/  MOV R26, R21 ;  /* 0x00000015001a7202 */ /* 0x002fe40000000f00 */
[----:B------:R-:W0:Y:S04]  /*25230*/  LDSM.16.MT88.4 R20, [R3+0x5080] ;  /* 0x005080000314783b */ /* 0x000e280000004200 */
[----:B------:R-:W-:Y:S04]  /*25240*/  STL.64 [R1+0x3a00], R26 ;  /* 0x003a001a01007387 */ /* 0x000fe80000100a00 */
[----:B------:R1:W-:Y:S04]  /*25250*/  STL.64 [R1+0x39f8], R24 ;  /* 0x0039f81801007387 */ /* 0x0003e80000100a00 */
[----:B-1----:R-:W4:Y:S04]  /*25260*/  LDL.LU R24, [R1+0x50] ;  /* 0x0000500001187983 */ /* 0x002f280000300800 */
[----:B------:R-:W4:Y:S04]  /*25270*/  LDL.LU R25, [R1+0x54] ;  /* 0x0000540001197983 */ /* 0x000f280000300800 */
[----:B------:R-:W4:Y:S04]  /*25280*/  LDL.LU R26, [R1+0x58] ;  /* 0x00005800011a7983 */ /* 0x000f280000300800 */
[----:B------:R-:W4:Y:S04]  /*25290*/  LDL.LU R27, [R1+0x5c] ;  /* 0x00005c00011b7983 */ /* 0x000f280000300800 */
[----:B0-----:R-:W-:Y:S04]  /*252a0*/  STL.64 [R1+0x39f0], R22 ;  /* 0x0039f01601007387 */ /* 0x001fe80000100a00 */
[----:B------:R0:W-:Y:S02]  /*252b0*/  STL.64 [R1+0x39e8], R20 ;  /* 0x0039e81401007387 */ /* 0x0001e40000100a00 */
[----:B0-----:R-:W-:-:S02]  /*252c0*/  MOV R20, R29 ;  /* 0x0000001d00147202 */ /* 0x001fc40000000f00 */
[----:B------:R-:W5:Y:S04]  /*252d0*/  LDL.LU R29, [R1+0x3a38] ;  /* 0x003a3800011d7983 */ /* 0x000f680000300800 */
[----:B------:R-:W3:Y:S04]  /*252e0*/  LDL.LU R21, [R1+0x44] ;  /* 0x0000440001157983 */ /* 0x000ee80000300800 */
[----:B------:R-:W3:Y:S04]  /*252f0*/  LDL.LU R22, [R1+0x48] ;  /* 0x0000480001167983 */ /* 0x000ee80000300800 */
[----:B------:R-:W3:Y:S01]  /*25300*/  LDL.LU R23, [R1+0x4c] ;  /* 0x00004c0001177983 */ /* 0x000ee20000300800 */
[-C--:B--2---:R-:W-:Y:S03]  /*25310*/  HMMA.16816.F32 R12, R12, R4.reuse, R8 ;  /* 0x000000040c0c723c */ /* 0x084fe60000001808 */
[----:B------:R-:W3:Y:S04]  /*25320*/  LDL.LU.64 R10, [R1+0x3a30] ;  /* 0x003a3000010a7983 */ /* 0x000ee80000300a00 */
[----:B------:R-:W3:Y:S11]  /*25330*/  LDL.LU.64 R8, [R1+0x3a28] ;  /* 0x003a280001087983 */ /* 0x000ef60000300a00 */
[----:B------:R-:W-:Y:S05]  /*25340*/  @!UPT UIADD3 URZ, URZ, URZ, URZ ;  /* 0x0000003f3f3ff290 */ /* 0x000fea000fffe03f */
[----:B------:R-:W-:Y:S04]  /*25350*/  STL.64 [R1+0x90], R12 ;  /* 0x0000900c01007387 */ /* 0x000fe80000100a00 */
[----:B------:R-:W-:Y:S04]  /*25360*/  STL.64 [R1+0x98], R14 ;  /* 0x0000980e01007387 */ /* 0x000fe80000100a00 */
[----:B-----5:R-:W0:Y:S04]  /*25370*/  LDSM.16.MT88.4 R12, [R29+0x5000] ;  /* 0x005000001d0c783b */ /* 0x020e280000004200 */
[----:B0-----:R-:W-:Y:S04]  /*25380*/  STL.64 [R1+0x39d8], R14 ;  /* 0x0039d80e01007387 */ /* 0x001fe80000100a00 */
[----:B------:R0:W-:Y:S04]  /*25390*/  STL.64 [R1+0x39d0], R12 ;  /* 0x0039d00c01007387 */ /* 0x0001e80000100a00 */
[----:B0-----:R-:W2:Y:S04]  /*253a0*/  LDL.LU R12, [R1+0x20] ;  /* 0x00002000010c7983 */ /* 0x001ea80000300800 */
[----:B------:R-:W2:Y:S04]  /*253b0*/  LDL.LU R13, [R1+0x24] ;  /* 0x00002400010d7983 */ /* 0x000ea80000300800 */
[----:B------:R-:W2:Y:S04]  /*253c0*/  LDL.LU R14, [R1+0x28] ;  /* 0x00002800010e7983 */ /* 0x000ea80000300800 */
[----:B------:R-:W2:Y:S01]  /*253d0*/  LDL.LU R15, [R1+0x2c] ;  /* 0x00002c00010f7983 */ /* 0x000ea20000300800 */
[----:B---3--:R-:W-:Y:S03]  /*253e0*/  HMMA.16816.F32 R8, R8, R4, R16 ;  /* 0x000000040808723c */ /* 0x008fe60000001810 */
[----:B------:R-:W4:Y:S04]  /*253f0*/  LDL.LU.64 R18, [R1+0x3a20] ;  /* 0x003a200001127983 */ /* 0x000f280000300a00 */
[----:B------:R-:W4:Y:S11]  /*25400*/  LDL.LU.64 R16, [R1+0x3a18] ;  /* 0x003a180001107983 */ /* 0x000f360000300a00 */
[----:B------:R-:W-:Y:S05]  /*25410*/  @!UPT UIADD3 URZ, URZ, URZ, URZ ;  /* 0x0000003f3f3ff290 */ /* 0x000fea000fffe03f */
[----:B------:R-:W-:Y:S04]  /*25420*/  STL.64 [R1+0xa0], R8 ;  /* 0x0000a00801007387 */ /* 0x000fe80000100a00 */
[----:B------:R-:W-:Y:S04]  /*25430*/  STL.64 [R1+0xa8], R10 ;  /* 0x0000a80a01007387 */ /* 0x000fe80000100a00 */
[----:B------:R-:W0:Y:S04]  /*25440*/  LDSM.16.MT88.4 R8, [R29+0x5080] ;  /* 0x005080001d08783b */ /* 0x000e280000004200 */
[----:B0-----:R-:W-:Y:S04]  /*25450*/  STL.64 [R1+0x39c8], R10 ;  /* 0x0039c80a01007387 */ /* 0x001fe80000100a00 */
[----:B------:R0:W-:Y:S02]  /*25460*/  STL.64 [R1+0x39c0], R8 ;  /* 0x0039c00801007387 */ /* 0x0001e40000100a00 */
[----:B0-----:R-:W-:-:S02]  /*25470*/  MOV R8, R28 ;  /* 0x0000001c00087202 */ /* 0x001fc40000000f00 */
[----:B------:R-:W3:Y:S01]  /*25480*/  LDL.LU R28, [R1+0x3a10] ;  /* 0x003a1000011c7983 */ /* 0x000ee20000300800 */
[----:B------:R-:W-:Y:S02]  /*25490*/  MOV R10, R6 ;  /* 0x00000006000a7202 */ /* 0x000fe40000000f00 */
[----:B------:R-:W-:Y:S01]  /*254a0*/  MOV R11, R7 ;  /* 0x00000007000b7202 */ /* 0x000fe20000000f00 */
[----:B------:R-:W5:Y:S04]  /*254b0*/  LDL.LU R9, [R1+0x34] ;  /* 0x0000340001097983 */ /* 0x000f680000300800 */
[----:B------:R-:W2:Y:S04]  /*254c0*/  LDL.LU R6, [R1+0x3a0c] ;  /* 0x003a0c0001067983 */ /* 0x000ea80000300800 */
[----:B------:R-:W2:Y:S01]  /*254d0*/  LDL.LU R7, [R1+0x3a08] ;  /* 0x003a080001077983 */ /* 0x000ea20000300800 */
[----:B----4-:R-:W-:Y:S03]  /*254e0*/  HMMA.16816.F32 R16, R16, R4, R24 ;  /* 0x000000041010723c */ /* 0x010fe60000001818 */
        /* <DEDUP_REMOVED lines=9> */
[----:B------:R-:W3:Y:S04]  /*25580*/  LDL.LU R17, [R1+0x14] ;  /* 0x0000140001117983 */ /* 0x000ee80000300800 */
[----:B------:R-:W3:Y:S04]  /*25590*/  LDL.LU R18, [R1+0x18] ;  /* 0x0000180001127983 */ /* 0x000ee80000300800 */
[----:B------:R-:W3:Y:S01]  /*255a0*/  LDL.LU R19, [R1+0x1c] ;  /* 0x00001c0001137983 */ /* 0x000ee20000300800 */
[----:B--2---:R-:W-:Y:S03]  /*255b0*/  HMMA.16816.F32 R24, R24, R6, R20 ;  /* 0x000000061818723c */ /* 0x004fe60000001814 */
[----:B------:R-:W2:Y:S04]  /*255c0*/  LDL.LU.64 R22, [R1+0x39f0] ;  /* 0x0039f00001167983 */ /* 0x000ea80000300a00 */
[----:B------:R-:W2:Y:S11]  /*255d0*/  LDL.LU.64 R20, [R1+0x39e8] ;  /* 0x0039e80001147983 */ /* 0x000eb60000300a00 */
[----:B------:R-:W-:Y:S05]  /*255e0*/  @!UPT UIADD3 URZ, URZ, URZ, URZ ;  /* 0x0000003f3f3ff290 */ /* 0x000fea000fffe03f */
[----:B------:R-:W-:Y:S04]  /*255f0*/  STL.64 [R1+0x70], R24 ;  /* 0x0000701801007387 */ /* 0x000fe80000100a00 */
[----:B------:R-:W-:Y:S04]  /*25600*/  STL.64 [R1+0x78], R26 ;  /* 0x0000781a01007387 */ /* 0x000fe80000100a00 */
[----:B------:R-:W0:Y:S04]  /*25610*/  LDSM.16.MT88.4 R24, [R28+0x5080] ;  /* 0x005080001c18783b */ /* 0x000e280000004200 */
[----:B0-----:R0:W-:Y:S04]  /*25620*/  STL.64 [R1+0x39a8], R26 ;  /* 0x0039a81a01007387 */ /* 0x0011e80000100a00 */
[----:B------:R1:W-:Y:S01]  /*25630*/  STL.64 [R1+0x39a0], R24 ;  /* 0x0039a01801007387 */ /* 0x0003e20000100a00 */
[----:B0-----:R-:W-:-:S03]  /*25640*/  MOV R27, R2 ;  /* 0x00000002001b7202 */ /* 0x001fc60000000f00 */
[----:B-1----:R-:W4:Y:S01]  /*25650*/  LDL.LU R24, [R1+0xb0] ;  /* 0x0000b00001187983 */ /* 0x002f220000300800 */
[----:B------:R-:W-:-:S03]  /*25660*/  IMAD.MOV.U32 R25, RZ, RZ, R0 ;  /* 0x000000ffff197224 */ /* 0x000fc600078e0000 */
        /* <DEDUP_REMOVED lines=10> */
[----:B---3--:R-:W-:Y:S01]  /*25710*/  LDSM.16.MT88.4 R20, [R0+0x5000] ;  /* 0x005000000014783b */ /* 0x008fe20000004200 */
[-C--:B-----5:R-:W-:Y:S03]  /*25720*/  HMMA.16816.F32 R12, R12, R6.reuse, R8 ;  /* 0x000000060c0c723c */ /* 0x0a0fe60000001808 */
[----:B------:R-:W2:Y:S04]  /*25730*/  LDL.LU.64 R10, [R1+0x39c8] ;  /* 0x0039c800010a7983 */ /* 0x000ea80000300a00 */
[----:B------:R-:W2:Y:S11]  /*25740*/  LDL.LU.64 R8, [R1+0x39c0] ;  /* 0x0039c00001087983 */ /* 0x000eb60000300a00 */
[----:B------:R-:W-:Y:S05]  /*25750*/  @!UPT UIADD3 URZ, URZ, URZ, URZ ;  /* 0x0000003f3f3ff290 */ /* 0x000fea000fffe03f */
[----:B------:R-:W-:Y:S04]  /*25760*/  STL.64 [R1+0x60], R12 ;  /* 0x0000600c01007387 */ /* 0x000fe80000100a00 */
[----:B------:R-:W-:Y:S04]  /*25770*/  STL.64 [R1+0x68], R14 ;  /* 0x0000680e01007387 */ /* 0x000fe80000100a00 */
[----:B------:R-:W-:Y:S04]  /*25780*/  STL [R1+0x3980], R0 ;  /* 0x0039800001007387 */ /* 0x000fe80000100800 */
[----:B------:R-:W-:Y:S01]  /*25790*/  LDSM.16.MT88.4 R12, [R0+0x5080] ;  /* 0x00508000000c783b */ /* 0x000fe20000004200 */
[----:B--2---:R-:W-:Y:S03]  /*257a0*/  HMMA.16816.F32 R8, R8, R6, R16 ;  /* 0x000000060808723c */ /* 0x004fe60000001810 */
[----:B------:R-:W2:Y:S04]  /*257b0*/  LDL.LU.64 R18, [R1+0x39b8] ;  /* 0x0039b80001127983 */ /* 0x000ea80000300a00 */
[----:B------:R-:W2:Y:S11]  /*257c0*/  LDL.LU.64 R16, [R1+0x39b0] ;  /* 0x0039b00001107983 */ /* 0x000eb60000300a00 */
[----:B------:R-:W-:Y:S05]  /*257d0*/  @!UPT UIADD3 URZ, URZ, URZ, URZ ;  /* 0x0000003f3f3ff290 */ /* 0x000fea000fffe03f */
[----:B------:R-:W-:Y:S04]  /*257e0*/  STL.64 [R1+0x40], R8 ;  /* 0x0000400801007387 */ /* 0x000fe80000100a00 */
[----:B------:R-:W-:Y:S04]  /*257f0*/  STL.64 [R1+0x48], R10 ;  /* 0x0000480a01007387 */ /* 0x000fe80000100a00 */
[----:B------:R-:W0:Y:S04]  /*25800*/  LDSM.16.MT88.4 R8, [R3+0x6000] ;  /* 0x006000000308783b */ /* 0x000e280000004200 */
[----:B0-----:R-:W-:Y:S01]  /*25810*/  STL [R1+0x14], R9 ;  /* 0x0000140901007387 */ /* 0x001fe20000100800 */
[----:B------:R-:W-:-:S03]  /*25820*/  MOV R28, R8 ;  /* 0x00000008001c7202 */ /* 0x000fc60000000f00 */
[----:B------:R-:W-:Y:S04]  /*25830*/  STL.64 [R1+0x18], R10 ;  /* 0x0000180a01007387 */ /* 0x000fe80000100a00 */
[----:B----4-:R-:W0:Y:S04]  /*25840*/  LDSM.16.M88.4 R8, [R2+0x20080] ;  /* 0x020080000208783b */ /* 0x010e280000000200 */
[----:B0-----:R-:W-:Y:S04]  /*25850*/  STL [R1+0x3998], R9 ;  /* 0x0039980901007387 */ /* 0x001fe80000100800 */
[----:B------:R-:W-:Y:S04]  /*25860*/  STL [R1+0x3914], R10 ;  /* 0x0039140a01007387 */ /* 0x000fe80000100800 */
[----:B------:R-:W-:Y:S04]  /*25870*/  STL [R1+0x3910], R11 ;  /* 0x0039100b01007387 */ /* 0x000fe80000100800 */
[----:B------:R-:W-:Y:S01]  /*25880*/  STL [R1+0x37d8], R2 ;  /* 0x0037d80201007387 */ /* 0x000fe20000100800 */
[----:B--2---:R-:W-:Y:S03]  /*25890*/  HMMA.16816.F32 R16, R16, R6, R24 ;  /* 0x000000061010723c */ /* 0x004fe60000001818 */
[----:B------:R-:W0:Y:S11]  /*258a0*/  LDSM.16.MT88.4 R24, [R3+0x6080] ;  /* 0x006080000318783b */ /* 0x000e360000004200 */
[----:B------:R-:W-:Y:S09]  /*258b0*/  @!UPT UIADD3 URZ, URZ, URZ, URZ ;  /* 0x0000003f3f3ff290 */ /* 0x000ff2000fffe03f */
[----:B------:R1:W-:Y:S01]  /*258c0*/  STL [R1+0xb4], R17 ;  /* 0x0000b41101007387 */ /* 0x0003e20000100800 */
[----:B------:R-:W-:-:S03]  /*258d0*/  MOV R0, R16 ;  /* 0x0000001000007202 */ /* 0x000fc60000000f00 */
[----:B------:R2:W-:Y:S04]  /*258e0*/  STL.64 [R1+0xb8], R18 ;  /* 0x0000b81201007387 */ /* 0x0005e80000100a00 */
[----:B------:R-:W3:Y:S04]  /*258f0*/  LDL.LU R16, [R1+0x90] ;  /* 0x0000900001107983 */ /* 0x000ee80000300800 */
[----:B-1----:R-:W3:Y:S04]  /*25900*/  LDL.LU R17, [R1+0x94] ;  /* 0x0000940001117983 */ /* 0x002ee80000300800 */
[----:B--2---:R-:W3:Y:S01]  /*25910*/  LDL.LU R18, [R1+0x98] ;  /* 0x0000980001127983 */ /* 0x004ee20000300800 */
[----:B0-----:R-:W-:Y:S01]  /*25920*/  MOV R9, R26 ;  /* 0x0000001a00097202 */ /* 0x001fe20000000f00 */
[----:B------:R-:W-:-:S02]  /*25930*/  IMAD.MOV.U32 R5, RZ, RZ, R25 ;  /* 0x000000ffff057224 */ /* 0x000fc400078e0019 */
[----:B------:R-:W3:Y:S01]  /*25940*/  LDL.LU R19, [R1+0x9c] ;  /* 0x00009c0001137983 */ /* 0x000ee20000300800 */
[----:B------:R-:W-:Y:S02]  /*25950*/  MOV R2, R27 ;  /* 0x0000001b00027202 */ /* 0x000fe40000000f00 */
[----:B------:R-:W-:Y:S01]  /*25960*/  MOV R4, R24 ;  /* 0x0000001800047202 */ /* 0x000fe20000000f00 */
[----:B------:R-:W3:Y:S04]  /*25970*/  LDL.LU.64 R26, [R1+0x39a8] ;  /* 0x0039a800011a7983 */ /* 0x000ee80000300a00 */
[----:B------:R-:W3:Y:S02]  /*25980*/  LDL.LU.64 R24, [R1+0x39a0] ;  /* 0x0039a00001187983 */ /* 0x000ee40000300a00 */
[-C--:B---3--:R-:W-:Y:S11]  /*25990*/  HMMA.16816.F32 R16, R24, R6.reuse, R16 ;  /* 0x000000061810723c */ /* 0x088ff60000001810 */
[----:B------:R-:W-:Y:S11]  /*259a0*/  @!UPT UIADD3 URZ, URZ, URZ, URZ ;  /* 0x0000003f3f3ff290 */ /* 0x000ff6000fffe03f */
[----:B------:R-:W-:Y:S01]  /*259b0*/  @!UPT UIADD3 URZ, URZ, URZ, URZ ;  /* 0x0000003f3f3ff290 */ /* 0x000fe2000fffe03f */
[----:B------:R-:W-:Y:S01]  /*259c0*/  STL.64 [R1+0x90], R16 ;  /* 0x0000901001007387 */ /* 0x000fe20000100a00 */
[----:B------:R-:W-:Y:S02]  /*259d0*/  MOV R11, R18 ;  /* 0x00000012000b7202 */ /* 0x000fe40000000f00 */
[----:B------:R-:W-:Y:S01]  /*259e0*/  MOV R10, R19 ;  /* 0x00000013000a7202 */ /* 0x000fe20000000f00 */
[----:B------:R-:W2:Y:S04]  /*259f0*/  LDL.LU R24, [R1+0x80] ;  /* 0x0000800001187983 */ /* 0x000ea80000300800 */
        /* <DEDUP_REMOVED lines=9> */
[----:B------:R-:W3:Y:S02]  /*25a90*/  LDL.LU R19, [R1+0xac] ;  /* 0x0000ac0001137983 */ /* 0x000ee40000300800 */
[-C--:B---3--:R-:W-:Y:S02]  /*25aa0*/  HMMA.16816.F32 R20, R20, R6.reuse, R16 ;  /* 0x000000061414723c */ /* 0x088fe40000001810 */
[----:B------:R-:W3:Y:S11]  /*25ab0*/  LDL.LU R16, [R1+0x50] ;  /* 0x0000500001107983 */ /* 0x000ef60000300800 */
[----:B------:R-:W-:Y:S10]  /*25ac0*/  @!UPT UIADD3 URZ, URZ, URZ, URZ ;  /* 0x0000003f3f3ff290 */ /* 0x000ff4000fffe03f */
[----:B------:R-:W-:Y:S04]  /*25ad0*/  STL.64 [R1+0xa0], R20 ;  /* 0x0000a01401007387 */ /* 0x000fe80000100a00 */
[----:B------:R-:W-:Y:S04]  /*25ae0*/  STL.64 [R1+0xa8], R22 ;  /* 0x0000a81601007387 */ /* 0x000fe80000100a00 */
[----:B------:R-:W3:Y:S04]  /*25af0*/  LDL.LU R17, [R1+0x54] ;  /* 0x0000540001117983 */ /* 0x000ee80000300800 */
[----:B------:R-:W4:Y:S04]  /*25b00*/  LDL.LU R18, [R1+0x58] ;  /* 0x0000580001127983 */ /* 0x000f280000300800 */
[----:B------:R-:W4:Y:S04]  /*25b10*/  LDL.LU R19, [R1+0x5c] ;  /* 0x00005c0001137983 */ /* 0x000f280000300800 */
[----:B------:R-:W0:Y:S01]  /*25b20*/  LDSM.16.MT88.4 R20, [R29+0x6080] ;  /* 0x006080001d14783b */ /* 0x000e220000004200 */
[----:B--2---:R-:W-:Y:S07]  /*25b30*/  HMMA.16816.F32 R24, R12, R6, R24 ;  /* 0x000000060c18723c */ /* 0x004fee0000001818 */
[----:B------:R-:W-:Y:S01]  /*25b40*/  IMAD.MOV.U32 R12, RZ, RZ, R28 ;  /* 0x000000ffff0c7224 */ /* 0x000fe200078e001c */
[----:B------:R-:W-:Y:S01]  /*25b50*/  MOV R6, R9 ;  /* 0x0000000900067202 */ /* 0x000fe20000000f00 */
[----:B----4-:R-:W-:Y:S04]  /*25b60*/  STL.64 [R1+0x3990], R18 ;  /* 0x0039901201007387 */ /* 0x010fe80000100a00 */
[----:B---3--:R1:W-:Y:S04]  /*25b70*/  STL.64 [R1+0x3988], R16 ;  /* 0x0039881001007387 */ /* 0x0083e80000100a00 */
[----:B-1----:R-:W2:Y:S04]  /*25b80*/  LDL.LU R16, [R1+0x70] ;  /* 0x0000700001107983 */ /* 0x002ea80000300800 */
        /* <DEDUP_REMOVED lines=8> */
[----:B------:R-:W3:Y:S04]  /*25c10*/  LDL.LU R23, [R1+0x6c] ;  /* 0x00006c0001177983 */ /* 0x000ee80000300800 */
[----:B------:R-:W-:Y:S04]  /*25c20*/  STL [R1+0x3938], R29 ;  /* 0x0039381d01007387 */ /* 0x000fe80000100800 */
[----:B------:R-:W4:Y:S04]  /*25c30*/  LDL.LU R28, [R1+0x399c] ;  /* 0x00399c00011c7983 */ /* 0x000f280000300800 */
[----:B------:R-:W-:Y:S04]  /*25c40*/  STL.64 [R1+0x30], R24 ;  /* 0x0000301801007387 */ /* 0x000fe80000100a00 */
[----:B------:R-:W-:Y:S04]  /*25c50*/  STL.64 [R1+0x38], R26 ;  /* 0x0000381a01007387 */ /* 0x000fe80000100a00 */
[----:B------:R-:W2:Y:S04]  /*25c60*/  LDL.LU R13, [R1+0x14] ;  /* 0x00001400010d7983 */ /* 0x000ea80000300800 */
[----:B------:R-:W2:Y:S04]  /*25c70*/  LDL.LU R14, [R1+0x18] ;  /* 0x00001800010e7983 */ /* 0x000ea80000300800 */
[----:B------:R-:W2:Y:S04]  /*25c80*/  LDL.LU R15, [R1+0x1c] ;  /* 0x00001c00010f7983 */ /* 0x000ea80000300800 */
[----:B------:R-:W2:Y:S01]  /*25c90*/  LDL.LU R9, [R1+0x3998] ;  /* 0x0039980001097983 */ /* 0x000ea20000300800 */
[----:B------:R-:W-:-:S03]  /*25ca0*/  MOV R7, R2 ;  /* 0x0000000200077202 */ /* 0x000fc60000000f00 */
[----:B----4-:R-:W0:Y:S01]  /*25cb0*/  LDSM.16.MT88.4 R24, [R28+0x6000] ;  /* 0x006000001c18783b */ /* 0x010e220000004200 */
[----:B--2---:R-:W-:Y:S03]  /*25cc0*/  HMMA.16816.F32 R12, R12, R8, R16 ;  /* 0x000000080c0c723c */ /* 0x004fe60000001810 */
[----:B0-----:R-:W-:Y:S04]  /*25cd0*/  STL.64 [R1+0x3958], R26 ;  /* 0x0039581a01007387 */ /* 0x001fe80000100a00 */
[----:B------:R0:W-:Y:S04]  /*25ce0*/  STL.64 [R1+0x3950], R24 ;  /* 0x0039501801007387 */ /* 0x0001e80000100a00 */
[----:B0-----:R-:W2:Y:S04]  /*25cf0*/  LDL.LU R24, [R1+0x40] ;  /* 0x0000400001187983 */ /* 0x001ea80000300800 */
[----:B------:R-:W2:Y:S04]  /*25d00*/  LDL.LU R25, [R1+0x44] ;  /* 0x0000440001197983 */ /* 0x000ea80000300800 */
[----:B------:R-:W2:Y:S04]  /*25d10*/  LDL.LU R26, [R1+0x48] ;  /* 0x00004800011a7983 */ /* 0x000ea80000300800 */
[----:B------:R-:W2:Y:S04]  /*25d20*/  LDL.LU R27, [R1+0x4c] ;  /* 0x00004c00011b7983 */ /* 0x000ea80000300800 */
[----:B------:R-:W4:Y:S04]  /*25d30*/  LDL.LU.64 R18, [R1+0x3990] ;  /* 0x0039900001127983 */ /* 0x000f280000300a00 */
[----:B------:R-:W4:Y:S01]  /*25d40*/  LDL.LU.64 R16, [R1+0x3988] ;  /* 0x0039880001107983 */ /* 0x000f220000300a00 */
[----:B------:R-:W-:-:S02]  /*25d50*/  MOV R29, R12 ;  /* 0x0000000c001d7202 */ /* 0x000fc40000000f00 */
[----:B------:R-:W-:Y:S01]  /*25d60*/  MOV R2, R15 ;  /* 0x0000000f00027202 */ /* 0x000fe20000000f00 */
[----:B------:R-:W-:Y:S04]  /*25d70*/  STL [R1+0x24], R13 ;  /* 0x0000240d01007387 */ /* 0x000fe80000100800 */
[----:B------:R-:W-:Y:S04]  /*25d80*/  STL [R1+0x28], R14 ;  /* 0x0000280e01007387 */ /* 0x000fe80000100800 */
[----:B------:R-:W0:Y:S04]  /*25d90*/  LDSM.16.MT88.4 R12, [R28+0x6080] ;  /* 0x006080001c0c783b */ /* 0x000e280000004200 */
[----:B0-----:R-:W-:Y:S04]  /*25da0*/  STL.64 [R1+0x3948], R14 ;  /* 0x0039480e01007387 */ /* 0x001fe80000100a00 */
[----:B------:R0:W-:Y:S02]  /*25db0*/  STL.64 [R1+0x3940], R12 ;  /* 0x0039400c01007387 */ /* 0x0001e40000100a00 */
[----:B0-----:R-:W-:-:S02]  /*25dc0*/  IMAD.MOV.U32 R12, RZ, RZ, R0 ;  /* 0x000000ffff0c7224 */ /* 0x001fc400078e0000 */
[----:B------:R-:W5:Y:S04]  /*25dd0*/  LDL.LU R0, [R1+0x3980] ;  /* 0x0039800001007983 */ /* 0x000f680000300800 */
[----:B------:R-:W2:Y:S04]  /*25de0*/  LDL.LU R13, [R1+0xb4] ;  /* 0x0000b400010d7983 */ /* 0x000ea80000300800 */
[----:B------:R-:W2:Y:S04]  /*25df0*/  LDL.LU R14, [R1+0xb8] ;  /* 0x0000b800010e7983 */ /* 0x000ea80000300800 */
[----:B------:R-:W2:Y:S01]  /*25e00*/  LDL.LU R15, [R1+0xbc] ;  /* 0x0000bc00010f7983 */ /* 0x000ea20000300800 */
[-C--:B----4-:R-:W-:Y:S03]  /*25e10*/  HMMA.16816.F32 R4, R4, R8.reuse, R16 ;  /* 0x000000080404723c */ /* 0x090fe60000001810 */
        /* <DEDUP_REMOVED lines=8> */
[----:B0-----:R-:W4:Y:S04]  /*25ea0*/  LDL.LU R4, [R1+0x90] ;  /* 0x0000900001047983 */ /* 0x001f280000300800 */
[----:B------:R-:W4:Y:S01]  /*25eb0*/  LDL.LU R5, [R1+0x94] ;  /* 0x0000940001057983 */ /* 0x000f220000300800 */
[----:B---3--:R-:W-:Y:S03]  /*25ec0*/  HMMA.16816.F32 R16, R16, R8, R20 ;  /* 0x000000081010723c */ /* 0x008fe60000001814 */
[----:B------:R-:W2:Y:S04]  /*25ed0*/  LDL.LU.64 R22, [R1+0x3968] ;  /* 0x0039680001167983 */ /* 0x000ea80000300a00 */
[----:B------:R-:W2:Y:S01]  /*25ee0*/  LDL.LU.64 R20, [R1+0x3960] ;  /* 0x0039600001147983 */ /* 0x000ea20000300a00 */
[----:B------:R-:W-:-:S02]  /*25ef0*/  MOV R6, R11 ;  /* 0x0000000b00067202 */ /* 0x000fc40000000f00 */
[----:B------:R-:W-:Y:S11]  /*25f00*/  MOV R7, R10 ;  /* 0x0000000a00077202 */ /* 0x000ff60000000f00 */
[----:B------:R-:W-:Y:S02]  /*25f10*/  @!UPT UIADD3 URZ, URZ, URZ, URZ ;  /* 0x0000003f3f3ff290 */ /* 0x000fe4000fffe03f */
[----:B------:R-:W-:Y:S01]  /*25f20*/  STL.64 [R1+0x58], R18 ;  /* 0x0000581201007387 */ /* 0x000fe20000100a00 */
[----:B------:R-:W-:Y:S02]  /*25f30*/  MOV R10, R16 ;  /* 0x00000010000a7202 */ /* 0x000fe40000000f00 */
[----:B------:R-:W-:Y:S02]  /*25f40*/  MOV R11, R17 ;  /* 0x00000011000b7202 */ /* 0x000fe40000000f00 */
[----:B------:R-:W0:Y:S04]  /*25f50*/  LDSM.16.MT88.4 R16, [R0+0x6080] ;  /* 0x006080000010783b */ /* 0x000e280000004200 */
[----:B0-----:R-:W-:Y:S04]  /*25f60*/  STL.64 [R1+0x3920], R18 ;  /* 0x0039201201007387 */ /* 0x001fe80000100a00 */
[----:B------:R0:W-:Y:S04]  /*25f70*/  STL.64 [R1+0x3918], R16 ;  /* 0x0039181001007387 */ /* 0x0001e80000100a00 */
[----:B0-----:R-:W3:Y:S04]  /*25f80*/  LDL.LU R16, [R1+0xa0] ;  /* 0x0000a00001107983 */ /* 0x001ee80000300800 */
[----:B------:R-:W3:Y:S04]  /*25f90*/  LDL.LU R17, [R1+0xa4] ;  /* 0x0000a40001117983 */ /* 0x000ee80000300800 */
[----:B------:R-:W3:Y:S04]  /*25fa0*/  LDL.LU R18, [R1+0xa8] ;  /* 0x0000a80001127983 */ /* 0x000ee80000300800 */
[----:B------:R-:W3:Y:S04]  /*25fb0*/  LDL.LU R19, [R1+0xac] ;  /* 0x0000ac0001137983 */ /* 0x000ee80000300800 */
[----:B------:R-:W-:Y:S01]  /*25fc0*/  STL [R1+0x38e8], R0 ;  /* 0x0038e80001007387 */ /* 0x000fe20000100800 */
[-C--:B--2---:R-:W-:Y:S03]  /*25fd0*/  HMMA.16816.F32 R20, R20, R8.reuse, R24 ;  /* 0x000000081414723c */ /* 0x084fe60000001818 */
[----:B------:R-:W0:Y:S11]  /*25fe0*/  LDSM.16.MT88.4 R24, [R3+0x7000] ;  /* 0x007000000318783b */ /* 0x000e360000004200 */
[----:B------:R-:W-:Y:S09]  /*25ff0*/  @!UPT UIADD3 URZ, URZ, URZ, URZ ;  /* 0x0000003f3f3ff290 */ /* 0x000ff2000fffe03f */
[----:B------:R0:W-:Y:S04]  /*26000*/  STL.64 [R1+0x40], R20 ;  /* 0x0000401401007387 */ /* 0x0001e80000100a00 */
[----:B------:R1:W-:Y:S01]  /*26010*/  STL.64 [R1+0x48], R22 ;  /* 0x0000481601007387 */ /* 0x0003e20000100a00 */
[----:B0-----:R-:W-:Y:S01]  /*26020*/  MOV R21, R26 ;  /* 0x0000001a00157202 */ /* 0x001fe20000000f00 */
[----:B-1----:R-:W-:Y:S01]  /*26030*/  IMAD.MOV.U32 R23, RZ, RZ, R24 ;  /* 0x000000ffff177224 */ /* 0x002fe200078e0018 */
[----:B------:R-:W-:Y:S02]  /*26040*/  MOV R20, R27 ;  /* 0x0000001b00147202 */ /* 0x000fe40000000f00 */
[----:B------:R-:W-:Y:S01]  /*26050*/  MOV R22, R25 ;  /* 0x0000001900167202 */ /* 0x000fe20000000f00 */
[----:B------:R-:W2:Y:S04]  /*26060*/  LDL.LU.64 R26, [R1+0x3958] ;  /* 0x00395800011a7983 */ /* 0x000ea80000300a00 */
[----:B------:R-:W2:Y:S02]  /*26070*/  LDL.LU.64 R24, [R1+0x3950] ;  /* 0x0039500001187983 */ /* 0x000ea40000300a00 */
[----:B--2---:R-:W-:Y:S02]  /*26080*/  HMMA.16816.F32 R24, R24, R8, R12 ;  /* 0x000000081818723c */ /* 0x004fe4000000180c */
[----:B------:R-:W4:Y:S04]  /*26090*/  LDL.LU.64 R14, [R1+0x3948] ;  /* 0x00394800010e7983 */ /* 0x000f280000300a00 */
[----:B------:R-:W4:Y:S11]  /*260a0*/  LDL.LU.64 R12, [R1+0x3940] ;  /* 0x00394000010c7983 */ /* 0x000f360000300a00 */
[----:B------:R-:W-:Y:S06]  /*260b0*/  @!UPT UIADD3 URZ, URZ, URZ, URZ ;  /* 0x0000003f3f3ff290 */ /* 0x000fec000fffe03f */
[----:B------:R0:W-:Y:S01]  /*260c0*/  STL [R1+0xb0], R24 ;  /* 0x0000b01801007387 */ /* 0x0001e20000100800 */
[----:B------:R-:W-:Y:S02]  /*260d0*/  MOV R0, R25 ;  /* 0x0000001900007202 */ /* 0x000fe40000000f00 */
[----:B------:R-:W-:Y:S01]  /*260e0*/  MOV R25, R22 ;  /* 0x0000001600197202 */ /* 0x000fe20000000f00 */
[----:B------:R1:W-:Y:S01]  /*260f0*/  STL.64 [R1+0xb8], R26 ;  /* 0x0000b81a01007387 */ /* 0x0003e20000100a00 */
[----:B0-----:R-:W-:Y:S01]  /*26100*/  IMAD.MOV.U32 R24, RZ, RZ, R23 ;  /* 0x000000ffff187224 */ /* 0x001fe200078e0017 */
[----:B-1----:R-:W-:Y:S02]  /*26110*/  MOV R26, R21 ;  /* 0x00000015001a7202 */ /* 0x002fe40000000f00 */
[----:B------:R-:W-:Y:S02]  /*26120*/  MOV R27, R20 ;  /* 0x00000014001b7202 */ /* 0x000fe40000000f00 */
[----:B------:R-:W0:Y:S04]  /*26130*/  LDSM.16.MT88.4 R20, [R3+0x7080] ;  /* 0x007080000314783b */ /* 0x000e280000004200 */
[----:B------:R-:W-:Y:S04]  /*26140*/  STL.64 [R1+0x3908], R26 ;  /* 0x0039081a01007387 */ /* 0x000fe80000100a00 */
[----:B------:R1:W-:Y:S04]  /*26150*/  STL.64 [R1+0x3900], R24 ;  /* 0x0039001801007387 */ /* 0x0003e80000100a00 */
[----:B-1----:R-:W2:Y:S04]  /*26160*/  LDL.LU R24, [R1+0x30] ;  /* 0x0000300001187983 */ /* 0x002ea80000300800 */
[----:B------:R-:W2:Y:S04]  /*26170*/  LDL.LU R25, [R1+0x34] ;  /* 0x0000340001197983 */ /* 0x000ea80000300800 */
[----:B------:R-:W2:Y:S04]  /*26180*/  LDL.LU R26, [R1+0x38] ;  /* 0x00003800011a7983 */ /* 0x000ea80000300800 */
[----:B------:R-:W2:Y:S04]  /*26190*/  LDL.LU R27, [R1+0x3c] ;  /* 0x00003c00011b7983 */ /* 0x000ea80000300800 */
[----:B0-----:R-:W-:Y:S04]  /*261a0*/  STL.64 [R1+0x38f8], R22 ;  /* 0x0038f81601007387 */ /* 0x001fe80000100a00 */
[----:B------:R0:W-:Y:S02]  /*261b0*/  STL.64 [R1+0x38f0], R20 ;  /* 0x0038f01401007387 */ /* 0x0001e40000100a00 */
[----:B0-----:R-:W-:-:S02]  /*261c0*/  MOV R20, R29 ;  /* 0x0000001d00147202 */ /* 0x001fc40000000f00 */
[----:B------:R-:W5:Y:S04]  /*261d0*/  LDL.LU R29, [R1+0x3938] ;  /* 0x00393800011d7983 */ /* 0x000f680000300800 */
[----:B------:R-:W2:Y:S04]  /*261e0*/  LDL.LU R21, [R1+0x24] ;  /* 0x0000240001157983 */ /* 0x000ea80000300800 */
[----:B------:R-:W2:Y:S01]  /*261f0*/  LDL.LU R22, [R1+0x28] ;  /* 0x0000280001167983 */ /* 0x000ea20000300800 */
[----:B----4-:R-:W-:Y:S03]  /*26200*/  HMMA.16816.F32 R12, R12, R8, R4 ;  /* 0x000000080c0c723c */ /* 0x010fe60000001804 */
[----:B------:R-:W3:Y:S04]  /*26210*/  LDL.LU.64 R6, [R1+0x3930] ;  /* 0x0039300001067983 */ /* 0x000ee80000300a00 */
[----:B------:R-:W3:Y:S01]  /*26220*/  LDL.LU.64 R4, [R1+0x3928] ;  /* 0x0039280001047983 */ /* 0x000ee20000300a00 */
[----:B------:R-:W-:Y:S11]  /*26230*/  IMAD.MOV.U32 R23, RZ, RZ, R2 ;  /* 0x000000ffff177224 */ /* 0x000ff600078e0002 */
[----:B------:R-:W-:Y:S04]  /*26240*/  @!UPT UIADD3 URZ, URZ, URZ, URZ ;  /* 0x0000003f3f3ff290 */ /* 0x000fe8000fffe03f */
[----:B------:R-:W-:Y:S01]  /*26250*/  STL.64 [R1+0x90], R12 ;  /* 0x0000900c01007387 */ /* 0x000fe20000100a00 */
[----:B------:R-:W-:-:S03]  /*26260*/  MOV R2, R15 ;  /* 0x0000000f00027202 */ /* 0x000fc60000000f00 */
[----:B------:R-:W-:Y:S04]  /*26270*/  STL [R1+0x98], R14 ;  /* 0x0000980e01007387 */ /* 0x000fe80000100800 */
[----:B-----5:R-:W0:Y:S04]  /*26280*/  LDSM.16.MT88.4 R12, [R29+0x7000] ;  /* 0x007000001d0c783b */ /* 0x020e280000004200 */
[----:B0-----:R-:W-:Y:S04]  /*26290*/  STL.64 [R1+0x38e0], R14 ;  /* 0x0038e00e01007387 */ /* 0x001fe80000100a00 */
[----:B------:R0:W-:Y:S04]  /*262a0*/  STL.64 [R1+0x38d8], R12 ;  /* 0x0038d80c01007387 */ /* 0x0001e80000100a00 */
[----:B0-----:R-:W4:Y:S04]  /*262b0*/  LDL.LU R12, [R1+0x10] ;  /* 0x00001000010c7983 */ /* 0x001f280000300800 */
[----:B------:R-:W4:Y:S04]  /*262c0*/  LDL.LU R13, [R1+0x14] ;  /* 0x00001400010d7983 */ /* 0x000f280000300800 */
[----:B------:R-:W4:Y:S04]  /*262d0*/  LDL.LU R14, [R1+0x18] ;  /* 0x00001800010e7983 */ /* 0x000f280000300800 */
[----:B------:R-:W4:Y:S01]  /*262e0*/  LDL.LU R15, [R1+0x1c] ;  /* 0x00001c00010f7983 */ /* 0x000f220000300800 */
[----:B---3--:R-:W-:Y:S03]  /*262f0*/  HMMA.16816.F32 R4, R4, R8, R16 ;  /* 0x000000080404723c */ /* 0x008fe60000001810 */
[----:B------:R-:W2:Y:S04]  /*26300*/  LDL.LU.64 R18, [R1+0x3920] ;  /* 0x0039200001127983 */ /* 0x000ea80000300a00 */
[----:B------:R-:W2:Y:S11]  /*26310*/  LDL.LU.64 R16, [R1+0x3918] ;  /* 0x0039180001107983 */ /* 0x000eb60000300a00 */
        /* <DEDUP_REMOVED lines=8> */
[----:B------:R-:W-:-:S03]  /*263a0*/  MOV R5, R11 ;  /* 0x0000000b00057202 */ /* 0x000fc60000000f00 */
[----:B------:R-:W3:Y:S04]  /*263b0*/  LDL.LU R11, [R1+0x3910] ;  /* 0x00391000010b7983 */ /* 0x000ee80000300800 */
[----:B------:R-:W5:Y:S04]  /*263c0*/  LDL.LU R6, [R1+0x58] ;  /* 0x0000580001067983 */ /* 0x000f680000300800 */
[----:B------:R-:W5:Y:S01]  /*263d0*/  LDL.LU R7, [R1+0x5c] ;  /* 0x00005c0001077983 */ /* 0x000f620000300800 */
[----:B--2---:R-:W-:Y:S03]  /*263e0*/  HMMA.16816.F32 R16, R16, R8, R24 ;  /* 0x000000081010723c */ /* 0x004fe60000001818 */
[----:B------:R-:W3:Y:S04]  /*263f0*/  LDL.LU.64 R26, [R1+0x3908] ;  /* 0x00390800011a7983 */ /* 0x000ee80000300a00 */
[----:B------:R-:W3:Y:S11]  /*26400*/  LDL.LU.64 R24, [R1+0x3900] ;  /* 0x0039000001187983 */ /* 0x000ef60000300a00 */
[----:B------:R-:W-:Y:S05]  /*26410*/  @!UPT UIADD3 URZ, URZ, URZ, URZ ;  /* 0x0000003f3f3ff290 */ /* 0x000fea000fffe03f */
[----:B------:R-:W-:Y:S04]  /*26420*/  STL.64 [R1+0x80], R16 ;  /* 0x0000801001007387 */ /* 0x000fe80000100a00 */
[----:B------:R-:W-:Y:S04]  /*26430*/  STL.64 [R1+0x88], R18 ;  /* 0x0000881201007387 */ /* 0x000fe80000100a00 */
[----:B------:R-:W-:Y:S01]  /*26440*/  LDSM.16.MT88.4 R16, [R28+0x7000] ;  /* 0x007000001c10783b */ /* 0x000fe20000004200 */
        /* <DEDUP_REMOVED lines=8> */
[----:B------:R0:W-:Y:S04]  /*264d0*/  STL.64 [R1+0x38b8], R24 ;  /* 0x0038b81801007387 */ /* 0x0001e80000100a00 */
[----:B0-----:R-:W2:Y:S01]  /*264e0*/  LDL.LU R24, [R1+0xb0] ;  /* 0x0000b00001187983 */ /* 0x001ea20000300800 */
[----:B------:R-:W-:-:S03]  /*264f0*/  MOV R25, R0 ;  /* 0x0000000000197202 */ /* 0x000fc60000000f00 */
[----:B------:R-:W3:Y:S04]  /*26500*/  LDL.LU R0, [R1+0x38e8] ;  /* 0x0038e80001007983 */ /* 0x000ee80000300800 */
[----:B------:R-:W2:Y:S04]  /*26510*/  LDL.LU R26, [R1+0xb8] ;  /* 0x0000b800011a7983 */ /* 0x000ea80000300800 */
[----:B------:R-:W2:Y:S04]  /*26520*/  LDL.LU R27, [R1+0xbc] ;  /* 0x0000bc00011b7983 */ /* 0x000ea80000300800 */
[----:B------:R0:W-:Y:S01]  /*26530*/  STL [R1+0x38a0], R28 ;  /* 0x0038a01c01007387 */ /* 0x0001e20000100800 */
[-C--:B----4-:R-:W-:Y:S03]  /*26540*/  HMMA.16816.F32 R20, R20, R10.reuse, R12 ;  /* 0x0000000a1414723c */ /* 0x090fe6000000180c */
[----:B------:R-:W5:Y:S04]  /*26550*/  LDL.LU.64 R14, [R1+0x38e0] ;  /* 0x0038e000010e7983 */ /* 0x000f680000300a00 */
[----:B------:R-:W5:Y:S11]  /*26560*/  LDL.LU.64 R12, [R1+0x38d8] ;  /* 0x0038d800010c7983 */ /* 0x000f760000300a00 */
[----:B------:R-:W-:Y:S05]  /*26570*/  @!UPT UIADD3 URZ, URZ, URZ, URZ ;  /* 0x0000003f3f3ff290 */ /* 0x000fea000fffe03f */
[----:B------:R-:W-:Y:S04]  /*26580*/  STL.64 [R1+0x20], R20 ;  /* 0x0000201401007387 */ /* 0x000fe80000100a00 */
[----:B------:R-:W-:Y:S04]  /*26590*/  STL.64 [R1+0x28], R22 ;  /* 0x0000281601007387 */ /* 0x000fe80000100a00 */
[----:B0-----:R-:W0:Y:S01]  /*265a0*/  S2R R28, SR_TID.X ;  /* 0x00000000001c7919 */ /* 0x001e220000002100 */
[-C--:B-----5:R-:W-:Y:S03]  /*265b0*/  HMMA.16816.F32 R12, R12, R10.reuse, R4 ;  /* 0x0000000a0c0c723c */ /* 0x0a0fe60000001804 */
[----:B------:R-:W4:Y:S04]  /*265c0*/  LDL.LU.64 R6, [R1+0x38d0] ;  /* 0x0038d00001067983 */ /* 0x000f280000300a00 */
[----:B------:R-:W4:Y:S01]  /*265d0*/  LDL.LU.64 R4, [R1+0x38c8] ;  /* 0x0038c80001047983 */ /* 0x000f220000300a00 */
[----:B--2---:R-:W-:Y:S01]  /*265e0*/  HMMA.16816.F32 R16, R16, R10, R24 ;  /* 0x0000000a1010723c */ /* 0x004fe20000001818 */
[----:B0-----:R-:W-:-:S02]  /*265f0*/  LOP3.LUT R8, R28, 0x7, RZ, 0xc0, !PT ;  /* 0x000000071c087812 */ /* 0x001fc400078ec0ff */
[----:B------:R-:W-:Y:S04]  /*26600*/  LDSM.16.MT88.4 R24, [R3+0x8080] ;  /* 0x008080000318783b */ /* 0x000fe80000004200 */
[----:B---3--:R-:W-:Y:S08]  /*26610*/  LDSM.16.MT88.4 R20, [R0+0x7000] ;  /* 0x007000000014783b */ /* 0x008ff00000004200 */
[----:B------:R-:W-:Y:S04]  /*26620*/  STL.64 [R1+0x30], R12 ;  /* 0x0000300c01007387 */ /* 0x000fe80000100a00 */
[----:B------:R-:W-:Y:S04]  /*26630*/  STL.64 [R1+0x38], R14 ;  /* 0x0000380e01007387 */ /* 0x000fe80000100a00 */
[----:B------:R-:W0:Y:S04]  /*26640*/  LDSM.16.MT88.4 R12, [R0+0x7080] ;  /* 0x00708000000c783b */ /* 0x000e280000004200 */
[----:B0-----:R-:W-:Y:S04]  /*26650*/  STL.64 [R1+0x38b0], R14 ;  /* 0x0038b00e01007387 */ /* 0x001fe80000100a00 */
[----:B------:R0:W-:Y:S04]  /*26660*/  STL.64 [R1+0x38a8], R12 ;  /* 0x0038a80c01007387 */ /* 0x0001e80000100a00 */
[----:B0-----:R-:W4:Y:S04]  /*26670*/  LDL.LU R12, [R1+0x40] ;  /* 0x00004000010c7983 */ /* 0x001f280000300800 */
[----:B------:R-:W4:Y:S04]  /*26680*/  LDL.LU R13, [R1+0x44] ;  /* 0x00004400010d7983 */ /* 0x000f280000300800 */
[----:B------:R-:W4:Y:S04]  /*26690*/  LDL.LU R14, [R1+0x48] ;  /* 0x00004800010e7983 */ /* 0x000f280000300800 */
[----:B------:R-:W4:Y:S01]  /*266a0*/  LDL.LU R15, [R1+0x4c] ;  /* 0x00004c00010f7983 */ /* 0x000f220000300800 */
[C---:B------:R-:W-:Y:S01]  /*266b0*/  LOP3.LUT R9, R28.reuse, 0x60, RZ, 0xc0, !PT ;  /* 0x000000601c097812 */ /* 0x040fe200078ec0ff */
[----:B------:R-:W-:-:S03]  /*266c0*/  IMAD.SHL.U32 R28, R28, 0x2, RZ ;  /* 0x000000021c1c7824 */ /* 0x000fc600078e00ff */
[----:B------:R-:W-:-:S04]  /*266d0*/  LEA R9, R9, R8, 0x4 ;  /* 0x0000000809097211 */ /* 0x000fc800078e20ff */
[----:B------:R-:W-:-:S04]  /*266e0*/  SHF.L.U32 R9, R9, 0x4, RZ ;  /* 0x0000000409097819 */ /* 0x000fc800000006ff */
[----:B------:R-:W-:Y:S01]  /*266f0*/  LOP3.LUT R9, R9, 0x30, R28, 0x78, !PT ;  /* 0x0000003009097812 */ /* 0x000fe200078e781c */
[----:B------:R0:W-:Y:S03]  /*26700*/  STL [R1+0x3898], R0 ;  /* 0x0038980001007387 */ /* 0x0001e60000100800 */
[----:B------:R-:W-:Y:S02]  /*26710*/  LEA R9, R8, R9, 0xa ;  /* 0x0000000908097211 */ /* 0x000fe400078e50ff */
[----:B------:R-:W-:Y:S02]  /*26720*/  MOV R8, R24 ;  /* 0x0000001800087202 */ /* 0x000fe40000000f00 */
[----:B0-----:R-:W-:Y:S01]  /*26730*/  MOV R0, R27 ;  /* 0x0000001b00007202 */ /* 0x001fe20000000f00 */
[----:B----4-:R-:W-:Y:S01]  /*26740*/  HMMA.16816.F32 R4, R4, R10, R12 ;  /* 0x0000000a0404723c */ /* 0x010fe2000000180c */
[----:B------:R-:W0:Y:S04]  /*26750*/  LDSM.16.MT88.4 R12, [R3+0x8000] ;  /* 0x00800000030c783b */ /* 0x000e280000004200 */
[----:B0-----:R0:W-:Y:S11]  /*26760*/  STL [R1+0x10], R12 ;  /* 0x0000100c01007387 */ /* 0x0011f60000100800 */
[----:B------:R-:W-:Y:S07]  /*26770*/  @!UPT UIADD3 URZ, URZ, URZ, URZ ;  /* 0x0000003f3f3ff290 */ /* 0x000fee000fffe03f */
[----:B------:R-:W-:Y:S04]  /*26780*/  STL.64 [R1+0x60], R4 ;  /* 0x0000600401007387 */ /* 0x000fe80000100a00 */
[----:B------:R-:W-:Y:S04]  /*26790*/  STL.64 [R1+0x68], R6 ;  /* 0x0000680601007387 */ /* 0x000fe80000100a00 */
[----:B------:R-:W1:Y:S01]  /*267a0*/  LDSM.16.M88.4 R4, [R9+0x20100] ;  /* 0x020100000904783b */ /* 0x000e620000000200 */
[----:B------:R-:W-:-:S03]  /*267b0*/  MOV R28, R13 ;  /* 0x0000000d001c7202 */ /* 0x000fc60000000f00 */
[----:B------:R2:W-:Y:S04]  /*267c0*/  STL.64 [R1+0x18], R14 ;  /* 0x0000180e01007387 */ /* 0x0005e80000100a00 */
[----:B0-----:R-:W3:Y:S04]  /*267d0*/  LDL.LU R12, [R1+0xa0] ;  /* 0x0000a000010c7983 */ /* 0x001ee80000300800 */
[----:B------:R-:W3:Y:S04]  /*267e0*/  LDL.LU R13, [R1+0xa4] ;  /* 0x0000a400010d7983 */ /* 0x000ee80000300800 */
[----:B--2---:R-:W3:Y:S04]  /*267f0*/  LDL.LU R14, [R1+0xa8] ;  /* 0x0000a800010e7983 */ /* 0x004ee80000300800 */
[----:B------:R-:W3:Y:S01]  /*26800*/  LDL.LU R15, [R1+0xac] ;  /* 0x0000ac00010f7983 */ /* 0x000ee20000300800 */
[----:B------:R-:W-:-:S03]  /*26810*/  MOV R9, R25 ;  /* 0x0000001900097202 */ /* 0x000fc60000000f00 */
[----:B-1----:R0:W-:Y:S04]  /*26820*/  STL [R1+0x389c], R5 ;  /* 0x00389c0501007387 */ /* 0x0021e80000100800 */
[----:B------:R-:W-:Y:S04]  /*26830*/  STL [R1+0x382c], R6 ;  /* 0x00382c0601007387 */ /* 0x000fe80000100800 */
[----:B------:R1:W-:Y:S04]  /*26840*/  STL [R1+0x3828], R7 ;  /* 0x0038280701007387 */ /* 0x0003e80000100800 */
[----:B------:R2:W-:Y:S01]  /*26850*/  STL.64 [R1+0xb0], R16 ;  /* 0x0000b01001007387 */ /* 0x0005e20000100a00 */
[----:B0-----:R-:W-:-:S02]  /*26860*/  IMAD.MOV.U32 R5, RZ, RZ, R26 ;  /* 0x000000ffff057224 */ /* 0x001fc400078e001a */
[----:B-1----:R-:W-:Y:S01]  /*26870*/  IMAD.MOV.U32 R7, RZ, RZ, R18 ;  /* 0x000000ffff077224 */ /* 0x002fe200078e0012 */
[----:B--2---:R-:W2:Y:S04]  /*26880*/  LDL.LU R16, [R1+0x90] ;  /* 0x0000900001107983 */ /* 0x004ea80000300800 */
[----:B------:R-:W2:Y:S04]  /*26890*/  LDL.LU R17, [R1+0x94] ;  /* 0x0000940001117983 */ /* 0x000ea80000300800 */
[----:B------:R-:W2:Y:S04]  /*268a0*/  LDL.LU R18, [R1+0x98] ;  /* 0x0000980001127983 */ /* 0x000ea80000300800 */
[----:B------:R-:W2:Y:S04]  /*268b0*/  LDL.LU.64 R26, [R1+0x38c0] ;  /* 0x0038c000011a7983 */ /* 0x000ea80000300a00 */
[----:B------:R-:W2:Y:S01]  /*268c0*/  LDL.LU.64 R24, [R1+0x38b8] ;  /* 0x0038b80001187983 */ /* 0x000ea20000300a00 */
[----:B------:R-:W-:-:S02]  /*268d0*/  MOV R6, R19 ;  /* 0x0000001300067202 */ /* 0x000fc40000000f00 */
[----:B------:R-:W-:-:S07]  /*268e0*/  MOV R19, R2 ;  /* 0x0000000200137202 */ /* 0x000fce0000000f00 */
[----:B--2---:R-:W-:Y:S11]  /*268f0*/  HMMA.16816.F32 R16, R24, R10, R16 ;  /* 0x0000000a1810723c */ /* 0x004ff60000001810 */
[----:B------:R-:W-:Y:S11]  /*26900*/  @!UPT UIADD3 URZ, URZ, URZ, URZ ;  /* 0x0000003f3f3ff290 */ /* 0x000ff6000fffe03f */
[----:B------:R-:W-:Y:S01]  /*26910*/  @!UPT UIADD3 URZ, URZ, URZ, URZ ;  /* 0x0000003f3f3ff290 */ /* 0x000fe2000fffe03f */
[----:B------:R-:W-:Y:S01]  /*26920*/  STL.64 [R1+0x90], R16 ;  /* 0x0000901001007387 */ /* 0x000fe20000100a00 */
[----:B------:R-:W-:-:S03]  /*26930*/  MOV R2, R19 ;  /* 0x0000001300027202 */ /* 0x000fc60000000f00 */
[----:B------:R-:W-:Y:S04]  /*26940*/  STL [R1+0x98], R18 ;  /* 0x0000981201007387 */ /* 0x000fe80000100800 */
[----:B------:R-:W0:Y:S04]  /*26950*/  LDSM.16.MT88.4 R16, [R29+0x8000] ;  /* 0x008000001d10783b */ /* 0x000e280000004200 */
[----:B------:R-:W2:Y:S04]  /*26960*/  LDL.LU R24, [R1+0x80] ;  /* 0x0000800001187983 */ /* 0x000ea80000300800 */
        /* <DEDUP_REMOVED lines=15> */
[----:B------:R-:W3:Y:S04]  /*26a60*/  LDL.LU R19, [R1+0x7c] ;  /* 0x00007c0001137983 */ /* 0x000ee80000300800 */
[----:B------:R-:W2:Y:S04]  /*26a70*/  LDL.LU.64 R14, [R1+0x38b0] ;  /* 0x0038b000010e7983 */ /* 0x000ea80000300a00 */
[----:B------:R-:W2:Y:S04]  /*26a80*/  LDL.LU.64 R12, [R1+0x38a8] ;  /* 0x0038a800010c7983 */ /* 0x000ea80000300a00 */
[----:B------:R-:W-:Y:S04]  /*26a90*/  STL.64 [R1+0xa0], R20 ;  /* 0x0000a01401007387 */ /* 0x000fe80000100a00 */
[----:B------:R-:W-:Y:S04]  /*26aa0*/  STL.64 [R1+0xa8], R22 ;  /* 0x0000a81601007387 */ /* 0x000fe80000100a00 */
[----:B------:R-:W-:Y:S04]  /*26ab0*/  STL [R1+0x3850], R29 ;  /* 0x0038501d01007387 */ /* 0x000fe80000100800 */
[----:B------:R-:W-:Y:S01]  /*26ac0*/  LDSM.16.MT88.4 R20, [R29+0x8080] ;  /* 0x008080001d14783b */ /* 0x000fe20000004200 */
[----:B--2---:R-:W-:Y:S03]  /*26ad0*/  HMMA.16816.F32 R24, R12, R10, R24 ;  /* 0x0000000a0c18723c */ /* 0x004fe60000001818 */
[----:B------:R-:W3:Y:S04]  /*26ae0*/  LDL.LU R12, [R1+0x10] ;  /* 0x00001000010c7983 */ /* 0x000ee80000300800 */
[----:B------:R-:W-:Y:S11]  /*26af0*/  MOV R13, R28 ;  /* 0x0000001c000d7202 */ /* 0x000ff60000000f00 */
[----:B------:R-:W-:Y:S05]  /*26b00*/  @!UPT UIADD3 URZ, URZ, URZ, URZ ;  /* 0x0000003f3f3ff290 */ /* 0x000fea000fffe03f */
[----:B------:R-:W-:Y:S04]  /*26b10*/  STL.64 [R1+0x50], R24 ;  /* 0x0000501801007387 */ /* 0x000fe80000100a00 */
[----:B------:R-:W-:Y:S04]  /*26b20*/  STL.64 [R1+0x58], R26 ;  /* 0x0000581a01007387 */ /* 0x000fe80000100a00 */
[----:B------:R-:W2:Y:S01]  /*26b30*/  LDL.LU R28, [R1+0x38a0] ;  /* 0x0038a000011c7983 */ /* 0x000ea20000300800 */
[----:B------:R-:W-:-:S03]  /*26b40*/  MOV R10, R5 ;  /* 0x00000005000a7202 */ /* 0x000fc60000000f00 */
[----:B------:R-:W3:Y:S04]  /*26b50*/  LDL.LU R14, [R1+0x18] ;  /* 0x00001800010e7983 */ /* 0x000ee80000300800 */
[----:B------:R-:W3:Y:S04]  /*26b60*/  LDL.LU R15, [R1+0x1c] ;  /* 0x00001c00010f7983 */ /* 0x000ee80000300800 */
[----:B------:R-:W3:Y:S01]  /*26b70*/  LDL.LU R5, [R1+0x389c] ;  /* 0x00389c0001057983 */ /* 0x000ee20000300800 */
[----:B------:R-:W-:-:S03]  /*26b80*/  IMAD.MOV.U32 R11, RZ, RZ, R0 ;  /* 0x000000ffff0b7224 */ /* 0x000fc600078e0000 */
[----:B------:R-:W4:Y:S04]  /*26b90*/  LDL.LU R0, [R1+0x3898] ;  /* 0x0038980001007983 */ /* 0x000f280000300800 */
[----:B--2---:R-:W0:Y:S01]  /*26ba0*/  LDSM.16.MT88.4 R24, [R28+0x8000] ;  /* 0x008000001c18783b */ /* 0x004e220000004200 */
[----:B---3--:R-:W-:Y:S03]  /*26bb0*/  HMMA.16816.F32 R12, R12, R4, R16 ;  /* 0x000000040c0c723c */ /* 0x008fe60000001810 */
[----:B0-----:R-:W-:Y:S04]  /*26bc0*/  STL.64 [R1+0x3870], R26 ;  /* 0x0038701a01007387 */ /* 0x001fe80000100a00 */
[----:B------:R0:W-:Y:S04]  /*26bd0*/  STL.64 [R1+0x3868], R24 ;  /* 0x0038681801007387 */ /* 0x0001e80000100a00 */
[----:B0-----:R-:W2:Y:S04]  /*26be0*/  LDL.LU R24, [R1+0x60] ;  /* 0x0000600001187983 */ /* 0x001ea80000300800 */
[----:B------:R-:W2:Y:S04]  /*26bf0*/  LDL.LU R25, [R1+0x64] ;  /* 0x0000640001197983 */ /* 0x000ea80000300800 */
[----:B------:R-:W2:Y:S04]  /*26c00*/  LDL.LU R26, [R1+0x68] ;  /* 0x00006800011a7983 */ /* 0x000ea80000300800 */
[----:B------:R-:W2:Y:S04]  /*26c10*/  LDL.LU R27, [R1+0x6c] ;  /* 0x00006c00011b7983 */ /* 0x000ea80000300800 */
[----:B------:R-:W3:Y:S04]  /*26c20*/  LDL.LU.64 R18, [R1+0x3890] ;  /* 0x0038900001127983 */ /* 0x000ee80000300a00 */
[----:B------:R-:W3:Y:S01]  /*26c30*/  LDL.LU.64 R16, [R1+0x3888] ;  /* 0x0038880001107983 */ /* 0x000ee20000300a00 */
[----:B------:R-:W-:-:S03]  /*26c40*/  MOV R29, R12 ;  /* 0x0000000c001d7202 */ /* 0x000fc60000000f00 */
[----:B------:R-:W-:Y:S04]  /*26c50*/  STL [R1+0x44], R13 ;  /* 0x0000440d01007387 */ /* 0x000fe80000100800 */
[----:B------:R-:W-:Y:S04]  /*26c60*/  STL.64 [R1+0x48], R14 ;  /* 0x0000480e01007387 */ /* 0x000fe80000100a00 */
[----:B------:R-:W0:Y:S04]  /*26c70*/  LDSM.16.MT88.4 R12, [R28+0x8080] ;  /* 0x008080001c0c783b */ /* 0x000e280000004200 */
[----:B0-----:R-:W-:Y:S04]  /*26c80*/  STL.64 [R1+0x3860], R14 ;  /* 0x0038600e01007387 */ /* 0x001fe80000100a00 */
[----:B------:R0:W-:Y:S04]  /*26c90*/  STL.64 [R1+0x3858], R12 ;  /* 0x0038580c01007387 */ /* 0x0001e80000100a00 */
[----:B0-----:R-:W5:Y:S04]  /*26ca0*/  LDL.LU R12, [R1+0xb0] ;  /* 0x0000b000010c7983 */ /* 0x001f680000300800 */
[----:B------:R-:W5:Y:S01]  /*26cb0*/  LDL.LU R13, [R1+0xb4] ;  /* 0x0000b400010d7983 */ /* 0x000f620000300800 */
[----:B---3--:R-:W-:Y:S03]  /*26cc0*/  HMMA.16816.F32 R8, R8, R4, R16 ;  /* 0x000000040808723c */ /* 0x008fe60000001810 */
        /* <DEDUP_REMOVED lines=12> */
[----:B------:R-:W-:-:S02]  /*26d90*/  MOV R14, R7 ;  /* 0x00000007000e7202 */ /* 0x000fc40000000f00 */
[----:B------:R-:W-:Y:S01]  /*26da0*/  MOV R15, R6 ;  /* 0x00000006000f7202 */ /* 0x000fe20000000f00 */
[-C--:B--2---:R-:W-:Y:S01]  /*26db0*/  HMMA.16816.F32 R20, R20, R4.reuse, R24 ;  /* 0x000000041414723c */ /* 0x084fe20000001818 */
[----:B------:R-:W0:Y:S07]  /*26dc0*/  LDSM.16.MT88.4 R24, [R3+0x9000] ;  /* 0x009000000318783b */ /* 0x000e2e0000004200 */
[----:B---3--:R-:W-:Y:S11]  /*26dd0*/  HMMA.16816.F32 R16, R16, R4, R8 ;  /* 0x000000041010723c */ /* 0x008ff60000001808 */
[----:B------:R-:W-:Y:S11]  /*26de0*/  @!UPT UIADD3 URZ, URZ, URZ, URZ ;  /* 0x0000003f3f3ff290 */ /* 0x000ff6000fffe03f */
[----:B------:R-:W-:Y:S01]  /*26df0*/  @!UPT UIADD3 URZ, URZ, URZ, URZ ;  /* 0x0000003f3f3ff290 */ /* 0x000fe2000fffe03f */
[----:B------:R-:W-:Y:S01]  /*26e00*/  STL.64 [R1+0x38], R18 ;  /* 0x0000381201007387 */ /* 0x000fe20000100a00 */
[----:B------:R-:W-:Y:S01]  /*26e10*/  MOV R6, R16 ;  /* 0x0000001000067202 */ /* 0x000fe20000000f00 */
[----:B------:R-:W-:Y:S02]  /*26e20*/  IMAD.MOV.U32 R7, RZ, RZ, R17 ;  /* 0x000000ffff077224 */ /* 0x000fe400078e0011 */
[----:B------:R-:W1:Y:S04]  /*26e30*/  LDSM.16.MT88.4 R16, [R0+0x8080] ;  /* 0x008080000010783b */ /* 0x000e680000004200 */
[----:B------:R-:W2:Y:S04]  /*26e40*/  LDL.LU R8, [R1+0x90] ;  /* 0x0000900001087983 */ /* 0x000ea80000300800 */
[----:B------:R-:W2:Y:S04]  /*26e50*/  LDL.LU R9, [R1+0x94] ;  /* 0x0000940001097983 */ /* 0x000ea80000300800 */
[----:B------:R-:W2:Y:S01]  /*26e60*/  LDL.LU R10, [R1+0x98] ;  /* 0x00009800010a7983 */ /* 0x000ea20000300800 */
[----:B------:R-:W-:-:S02]  /*26e70*/  MOV R11, R2 ;  /* 0x00000002000b7202 */ /* 0x000fc40000000f00 */
[----:B------:R-:W-:Y:S02]  /*26e80*/  MOV R2, R23 ;  /* 0x0000001700027202 */ /* 0x000fe40000000f00 */
[----:B0-----:R-:W-:Y:S01]  /*26e90*/  MOV R23, R24 ;  /* 0x0000001800177202 */ /* 0x001fe20000000f00 */
[----:B-1----:R-:W-:Y:S04]  /*26ea0*/  STL.64 [R1+0x3838], R18 ;  /* 0x0038381201007387 */ /* 0x002fe80000100a00 */
[----:B------:R0:W-:Y:S04]  /*26eb0*/  STL.64 [R1+0x3830], R16 ;  /* 0x0038301001007387 */ /* 0x0001e80000100a00 */
[----:B------:R-:W-:Y:S04]  /*26ec0*/  STL [R1+0x3804], R0 ;  /* 0x0038040001007387 */ /* 0x000fe80000100800 */
[----:B------:R1:W-:Y:S04]  /*26ed0*/  STL.64 [R1+0x10], R20 ;  /* 0x0000101401007387 */ /* 0x0003e80000100a00 */
[----:B------:R3:W-:Y:S04]  /*26ee0*/  STL [R1+0x18], R22 ;  /* 0x0000181601007387 */ /* 0x0007e80000100800 */
[----:B0-----:R-:W4:Y:S04]  /*26ef0*/  LDL.LU R16, [R1+0xa0] ;  /* 0x0000a00001107983 */ /* 0x001f280000300800 */
[----:B------:R-:W4:Y:S01]  /*26f00*/  LDL.LU R17, [R1+0xa4] ;  /* 0x0000a40001117983 */ /* 0x000f220000300800 */
[----:B-1----:R-:W-:Y:S01]  /*26f10*/  IMAD.MOV.U32 R21, RZ, RZ, R26 ;  /* 0x000000ffff157224 */ /* 0x002fe200078e001a */
[----:B------:R-:W-:-:S02]  /*26f20*/  MOV R20, R27 ;  /* 0x0000001b00147202 */ /* 0x000fc40000000f00 */
[----:B------:R-:W4:Y:S01]  /*26f30*/  LDL.LU R18, [R1+0xa8] ;  /* 0x0000a80001127983 */ /* 0x000f220000300800 */
[----:B---3--:R-:W-:-:S03]  /*26f40*/  MOV R22, R25 ;  /* 0x0000001900167202 */ /* 0x008fc60000000f00 */
[----:B------:R-:W4:Y:S04]  /*26f50*/  LDL.LU R19, [R1+0xac] ;  /* 0x0000ac0001137983 */ /* 0x000f280000300800 */
[----:B------:R0:W-:Y:S04]  /*26f60*/  STL [R1+0x3800], R2 ;  /* 0x0038000201007387 */ /* 0x0001e80000100800 */
[----:B------:R-:W5:Y:S04]  /*26f70*/  LDL.LU.64 R26, [R1+0x3870] ;  /* 0x00387000011a7983 */ /* 0x000f680000300a00 */
[----:B------:R-:W5:Y:S02]  /*26f80*/  LDL.LU.64 R24, [R1+0x3868] ;  /* 0x0038680001187983 */ /* 0x000f640000300a00 */
[----:B-----5:R-:W-:Y:S02]  /*26f90*/  HMMA.16816.F32 R24, R24, R4, R12 ;  /* 0x000000041818723c */ /* 0x020fe4000000180c */
[----:B------:R-:W2:Y:S04]  /*26fa0*/  LDL.LU.64 R14, [R1+0x3860] ;  /* 0x00386000010e7983 */ /* 0x000ea80000300a00 */
[----:B------:R-:W2:Y:S11]  /*26fb0*/  LDL.LU.64 R12, [R1+0x3858] ;  /* 0x00385800010c7983 */ /* 0x000eb60000300a00 */
[----:B------:R-:W-:Y:S06]  /*26fc0*/  @!UPT UIADD3 URZ, URZ, URZ, URZ ;  /* 0x0000003f3f3ff290 */ /* 0x000fec000fffe03f */
[----:B------:R1:W-:Y:S01]  /*26fd0*/  STL [R1+0xb0], R24 ;  /* 0x0000b01801007387 */ /* 0x0003e20000100800 */
[----:B------:R-:W-:Y:S01]  /*26fe0*/  MOV R0, R25 ;  /* 0x0000001900007202 */ /* 0x000fe20000000f00 */
[----:B------:R-:W-:Y:S01]  /*26ff0*/  IMAD.MOV.U32 R25, RZ, RZ, R22 ;  /* 0x000000ffff197224 */ /* 0x000fe200078e0016 */
[----:B0-----:R-:W-:Y:S01]  /*27000*/  MOV R2, R27 ;  /* 0x0000001b00027202 */ /* 0x001fe20000000f00 */
[----:B------:R0:W-:Y:S01]  /*27010*/  STL [R1+0xb8], R26 ;  /* 0x0000b81a01007387 */ /* 0x0001e20000100800 */
[----:B------:R-:W-:Y:S02]  /*27020*/  MOV R27, R20 ;  /* 0x00000014001b7202 */ /* 0x000fe40000000f00 */
[----:B-1----:R-:W-:Y:S02]  /*27030*/  MOV R24, R23 ;  /* 0x0000001700187202 */ /* 0x002fe40000000f00 */
[----:B0-----:R-:W-:Y:S02]  /*27040*/  MOV R26, R21 ;  /* 0x00000015001a7202 */ /* 0x001fe40000000f00 */
[----:B------:R-:W0:Y:S04]  /*27050*/  LDSM.16.MT88.4 R20, [R3+0x9080] ;  /* 0x009080000314783b */ /* 0x000e280000004200 */
[----:B------:R-:W-:Y:S04]  /*27060*/  STL.64 [R1+0x3820], R26 ;  /* 0x0038201a01007387 */ /* 0x000fe80000100a00 */
[----:B------:R1:W-:Y:S04]  /*27070*/  STL.64 [R1+0x3818], R24 ;  /* 0x0038181801007387 */ /* 0x0003e80000100a00 */
[----:B-1----:R-:W3:Y:S04]  /*27080*/  LDL.LU R24, [R1+0x50] ;  /* 0x0000500001187983 */ /* 0x002ee80000300800 */
[----:B------:R-:W3:Y:S04]  /*27090*/  LDL.LU R25, [R1+0x54] ;  /* 0x0000540001197983 */ /* 0x000ee80000300800 */
[----:B------:R-:W3:Y:S04]  /*270a0*/  LDL.LU R26, [R1+0x58] ;  /* 0x00005800011a7983 */ /* 0x000ee80000300800 */
[----:B------:R-:W3:Y:S04]  /*270b0*/  LDL.LU R27, [R1+0x5c] ;  /* 0x00005c00011b7983 */ /* 0x000ee80000300800 */
        /* <DEDUP_REMOVED lines=8> */
[----:B------:R-:W4:Y:S04]  /*27140*/  LDL.LU.64 R10, [R1+0x3848] ;  /* 0x00384800010a7983 */ /* 0x000f280000300a00 */
[----:B------:R-:W4:Y:S11]  /*27150*/  LDL.LU.64 R8, [R1+0x3840] ;  /* 0x0038400001087983 */ /* 0x000f360000300a00 */
        /* <DEDUP_REMOVED lines=16> */
[----:B------:R-:W0:Y:S04]  /*27260*/  LDSM.16.MT88.4 R8, [R29+0x9080] ;  /* 0x009080001d08783b */ /* 0x000e280000004200 */
[----:B0-----:R-:W-:Y:S04]  /*27270*/  STL.64 [R1+0x37e8], R10 ;  /* 0x0037e80a01007387 */ /* 0x001fe80000100a00 */
[----:B------:R0:W-:Y:S02]  /*27280*/  STL.64 [R1+0x37e0], R8 ;  /* 0x0037e00801007387 */ /* 0x0001e40000100a00 */
[----:B0-----:R-:W-:Y:S01]  /*27290*/  MOV R8, R6 ;  /* 0x0000000600087202 */ /* 0x001fe20000000f00 */
[----:B------:R-:W-:Y:S01]  /*272a0*/  IMAD.MOV.U32 R9, RZ, RZ, R7 ;  /* 0x000000ffff097224 */ /* 0x000fe200078e0007 */
[----:B------:R-:W4:Y:S04]  /*272b0*/  LDL.LU R6, [R1+0x382c] ;  /* 0x00382c0001067983 */ /* 0x000f280000300800 */
[----:B------:R-:W4:Y:S04]  /*272c0*/  LDL.LU R7, [R1+0x3828] ;  /* 0x0038280001077983 */ /* 0x000f280000300800 */
[----:B------:R-:W5:Y:S04]  /*272d0*/  LDL.LU R10, [R1+0x38] ;  /* 0x00003800010a7983 */ /* 0x000f680000300800 */
[----:B------:R-:W5:Y:S01]  /*272e0*/  LDL.LU R11, [R1+0x3c] ;  /* 0x00003c00010b7983 */ /* 0x000f620000300800 */
[----:B---3--:R-:W-:Y:S03]  /*272f0*/  HMMA.16816.F32 R16, R16, R4, R24 ;  /* 0x000000041010723c */ /* 0x008fe60000001818 */
[----:B------:R-:W4:Y:S04]  /*27300*/  LDL.LU.64 R26, [R1+0x3820] ;  /* 0x00382000011a7983 */ /* 0x000f280000300a00 */
[----:B------:R-:W4:Y:S11]  /*27310*/  LDL.LU.64 R24, [R1+0x3818] ;  /* 0x0038180001187983 */ /* 0x000f360000300a00 */
[----:B------:R-:W-:Y:S05]  /*27320*/  @!UPT UIADD3 URZ, URZ, URZ, URZ ;  /* 0x0000003f3f3ff290 */ /* 0x000fea000fffe03f */
[----:B------:R-:W-:Y:S04]  /*27330*/  STL.64 [R1+0x80], R16 ;  /* 0x0000801001007387 */ /* 0x000fe80000100a00 */
[----:B------:R-:W-:Y:S04]  /*27340*/  STL.64 [R1+0x88], R18 ;  /* 0x0000881201007387 */ /* 0x000fe80000100a00 */
[----:B------:R-:W-:Y:S01]  /*27350*/  LDSM.16.MT88.4 R16, [R28+0x9000] ;  /* 0x009000001c10783b */ /* 0x000fe20000004200 */
[----:B----4-:R-:W-:Y:S03]  /*27360*/  HMMA.16816.F32 R24, R24, R6, R20 ;  /* 0x000000061818723c */ /* 0x010fe60000001814 */
        /* <DEDUP_REMOVED lines=9> */
[----:B-1----:R-:W3:Y:S01]  /*27400*/  LDL.LU R24, [R1+0xb0] ;  /* 0x0000b00001187983 */ /* 0x002ee20000300800 */
[----:B------:R-:W-:-:S03]  /*27410*/  MOV R25, R0 ;  /* 0x0000000000197202 */ /* 0x000fc60000000f00 */
[----:B------:R-:W4:Y:S04]  /*27420*/  LDL.LU R0, [R1+0x3804] ;  /* 0x0038040001007983 */ /* 0x000f280000300800 */
[----:B------:R-:W3:Y:S04]  /*27430*/  LDL.LU R26, [R1+0xb8] ;  /* 0x0000b800011a7983 */ /* 0x000ee80000300800 */
[----:B------:R-:W3:Y:S04]  /*27440*/  LDL.LU R2, [R1+0x3800] ;  /* 0x0038000001027983 */ /* 0x000ee80000300800 */
[----:B------:R-:W-:Y:S01]  /*27450*/  STL [R1+0x37b0], R28 ;  /* 0x0037b01c01007387 */ /* 0x000fe20000100800 */
[-C--:B--2---:R-:W-:Y:S03]  /*27460*/  HMMA.16816.F32 R20, R20, R6.reuse, R12 ;  /* 0x000000061414723c */ /* 0x084fe6000000180c */
[----:B------:R-:W5:Y:S04]  /*27470*/  LDL.LU.64 R14, [R1+0x37f8] ;  /* 0x0037f800010e7983 */ /* 0x000f680000300a00 */
[----:B------:R-:W5:Y:S11]  /*27480*/  LDL.LU.64 R12, [R1+0x37f0] ;  /* 0x0037f000010c7983 */ /* 0x000f760000300a00 */
[----:B------:R-:W-:Y:S05]  /*27490*/  @!UPT UIADD3 URZ, URZ, URZ, URZ ;  /* 0x0000003f3f3ff290 */ /* 0x000fea000fffe03f */
[----:B------:R-:W-:Y:S04]  /*274a0*/  STL.64 [R1+0x50], R20 ;  /* 0x0000501401007387 */ /* 0x000fe80000100a00 */
[----:B------:R-:W-:Y:S04]  /*274b0*/  STL.64 [R1+0x58], R22 ;  /* 0x0000581601007387 */ /* 0x000fe80000100a00 */
[----:B----4-:R-:W-:Y:S01]  /*274c0*/  LDSM.16.MT88.4 R20, [R0+0x9000] ;  /* 0x009000000014783b */ /* 0x010fe20000004200 */
[----:B-----5:R-:W-:Y:S03]  /*274d0*/  HMMA.16816.F32 R12, R12, R6, R8 ;  /* 0x000000060c0c723c */ /* 0x020fe60000001808 */
[----:B------:R-:W2:Y:S04]  /*274e0*/  LDL.LU.64 R10, [R1+0x37e8] ;  /* 0x0037e800010a7983 */ /* 0x000ea80000300a00 */
[----:B------:R-:W2:Y:S11]  /*274f0*/  LDL.LU.64 R8, [R1+0x37e0] ;  /* 0x0037e00001087983 */ /* 0x000eb60000300a00 */
[----:B------:R-:W-:Y:S05]  /*27500*/  @!UPT UIADD3 URZ, URZ, URZ, URZ ;  /* 0x0000003f3f3ff290 */ /* 0x000fea000fffe03f */
[----:B------:R-:W-:Y:S04]  /*27510*/  STL.64 [R1+0x60], R12 ;  /* 0x0000600c01007387 */ /* 0x000fe80000100a00 */
[----:B------:R-:W-:Y:S04]  /*27520*/  STL.64 [R1+0x68], R14 ;  /* 0x0000680e01007387 */ /* 0x000fe80000100a00 */
[----:B------:R-:W0:Y:S04]  /*27530*/  LDSM.16.MT88.4 R12, [R0+0x9080] ;  /* 0x00908000000c783b */ /* 0x000e280000004200 */
[----:B0-----:R-:W-:Y:S04]  /*27540*/  STL.64 [R1+0x37c0], R14 ;  /* 0x0037c00e01007387 */ /* 0x001fe80000100a00 */
[----:B------:R0:W-:Y:S04]  /*27550*/  STL.64 [R1+0x37b8], R12 ;  /* 0x0037b80c01007387 */ /* 0x0001e80000100a00 */
[----:B0-----:R-:W2:Y:S04]  /*27560*/  LDL.LU R12, [R1+0x10] ;  /* 0x00001000010c7983 */ /* 0x001ea80000300800 */
[----:B------:R-:W2:Y:S04]  /*27570*/  LDL.LU R13, [R1+0x14] ;  /* 0x00001400010d7983 */ /* 0x000ea80000300800 */
[----:B------:R-:W2:Y:S01]  /*27580*/  LDL.LU R14, [R1+0x18] ;  /* 0x00001800010e7983 */ /* 0x000ea20000300800 */
[----:B---3--:R-:W-:-:S03]  /*27590*/  MOV R15, R2 ;  /* 0x00000002000f7202 */ /* 0x008fc60000000f00 */
[----:B------:R-:W3:Y:S04]  /*275a0*/  LDL.LU R2, [R1+0x37d8] ;  /* 0x0037d80001027983 */ /* 0x000ee80000300800 */
[----:B------:R0:W-:Y:S01]  /*275b0*/  STL [R1+0x3790], R0 ;  /* 0x0037900001007387 */ /* 0x0001e20000100800 */
[-C--:B------:R-:W-:Y:S03]  /*275c0*/  HMMA.16816.F32 R16, R16, R6.reuse, R24 ;  /* 0x000000061010723c */ /* 0x080fe60000001818 */
[----:B------:R-:W1:Y:S11]  /*275d0*/  LDSM.16.MT88.4 R24, [R3+0xa080] ;  /* 0x00a080000318783b */ /* 0x000e760000004200 */
[----:B------:R-:W-:Y:S10]  /*275e0*/  @!UPT UIADD3 URZ, URZ, URZ, URZ ;  /* 0x0000003f3f3ff290 */ /* 0x000ff4000fffe03f */
[----:B0-----:R-:W-:Y:S01]  /*275f0*/  IMAD.MOV.U32 R0, RZ, RZ, R16 ;  /* 0x000000ffff007224 */ /* 0x001fe200078e0010 */
[----:B-1----:R-:W-:Y:S02]  /*27600*/  MOV R4, R24 ;  /* 0x0000001800047202 */ /* 0x002fe40000000f00 */
[----:B------:R-:W-:Y:S01]  /*27610*/  MOV R5, R25 ;  /* 0x0000001900057202 */ /* 0x000fe20000000f00 */
[----:B--2---:R-:W-:Y:S01]  /*27620*/  HMMA.16816.F32 R8, R8, R6, R12 ;  /* 0x000000060808723c */ /* 0x004fe2000000180c */
[----:B------:R-:W0:Y:S04]  /*27630*/  LDSM.16.MT88.4 R12, [R3+0xa000] ;  /* 0x00a00000030c783b */ /* 0x000e280000004200 */
[----:B0-----:R0:W-:Y:S11]  /*27640*/  STL [R1+0x10], R12 ;  /* 0x0000100c01007387 */ /* 0x0011f60000100800 */
[----:B------:R-:W-:Y:S07]  /*27650*/  @!UPT UIADD3 URZ, URZ, URZ, URZ ;  /* 0x0000003f3f3ff290 */ /* 0x000fee000fffe03f */
[----:B------:R-:W-:Y:S04]  /*27660*/  STL.64 [R1+0x40], R8 ;  /* 0x0000400801007387 */ /* 0x000fe80000100a00 */
[----:B------:R-:W-:Y:S04]  /*27670*/  STL.64 [R1+0x48], R10 ;  /* 0x0000480a01007387 */ /* 0x000fe80000100a00 */
[----:B---3--:R-:W1:Y:S01]  /*27680*/  LDSM.16.M88.4 R8, [R2+0x20100] ;  /* 0x020100000208783b */ /* 0x008e620000000200 */
[----:B------:R-:W-:-:S03]  /*27690*/  MOV R28, R13 ;  /* 0x0000000d001c7202 */ /* 0x000fc60000000f00 */
[----:B------:R2:W-:Y:S04]  /*276a0*/  STL.64 [R1+0x18], R14 ;  /* 0x0000180e01007387 */ /* 0x0005e80000100a00 */
[----:B0-----:R-:W3:Y:S04]  /*276b0*/  LDL.LU R12, [R1+0xa0] ;  /* 0x0000a000010c7983 */ /* 0x001ee80000300800 */
[----:B------:R-:W3:Y:S04]  /*276c0*/  LDL.LU R13, [R1+0xa4] ;  /* 0x0000a400010d7983 */ /* 0x000ee80000300800 */
[----:B--2---:R-:W3:Y:S04]  /*276d0*/  LDL.LU R14, [R1+0xa8] ;  /* 0x0000a800010e7983 */ /* 0x004ee80000300800 */
[----:B------:R-:W3:Y:S04]  /*276e0*/  LDL.LU R15, [R1+0xac] ;  /* 0x0000ac00010f7983 */ /* 0x000ee80000300800 */
[----:B-1----:R-:W-:Y:S04]  /*276f0*/  STL [R1+0x37ac], R8 ;  /* 0x0037ac0801007387 */ /* 0x002fe80000100800 */
[----:B------:R-:W-:Y:S04]  /*27700*/  STL [R1+0x37a8], R9 ;  /* 0x0037a80901007387 */ /* 0x000fe80000100800 */
[----:B------:R0:W-:Y:S04]  /*27710*/  STL [R1+0x3730], R10 ;  /* 0x0037300a01007387 */ /* 0x0001e80000100800 */
[----:B------:R-:W-:Y:S04]  /*27720*/  STL [R1+0x3718], R11 ;  /* 0x0037180b01007387 */ /* 0x000fe80000100800 */
[----:B------:R-:W-:Y:S04]  /*27730*/  STL [R1+0x35f8], R2 ;  /* 0x0035f80201007387 */ /* 0x000fe80000100800 */
[----:B------:R1:W-:Y:S01]  /*27740*/  STL [R1+0xb4], R17 ;  /* 0x0000b41101007387 */ /* 0x0003e20000100800 */
[----:B0-----:R-:W-:-:S03]  /*27750*/  MOV R10, R19 ;  /* 0x00000013000a7202 */ /* 0x001fc60000000f00 */
[----:B------:R0:W-:Y:S01]  /*27760*/  STL [R1+0xb8], R18 ;  /* 0x0000b81201007387 */ /* 0x0001e20000100800 */
[----:B------:R-:W-:-:S03]  /*27770*/  MOV R8, R26 ;  /* 0x0000001a00087202 */ /* 0x000fc60000000f00 */
[----:B------:R-:W2:Y:S01]  /*27780*/  LDL.LU R16, [R1+0x90] ;  /* 0x0000900001107983 */ /* 0x000ea20000300800 */
[----:B------:R-:W-:-:S03]  /*27790*/  IMAD.MOV.U32 R9, RZ, RZ, R27 ;  /* 0x000000ffff097224 */ /* 0x000fc600078e001b */
[----:B-1----:R-:W2:Y:S04]  /*277a0*/  LDL.LU R17, [R1+0x94] ;  /* 0x0000940001117983 */ /* 0x002ea80000300800 */
[----:B0-----:R-:W2:Y:S04]  /*277b0*/  LDL.LU R18, [R1+0x98] ;  /* 0x0000980001127983 */ /* 0x001ea80000300800 */
[----:B------:R-:W2:Y:S04]  /*277c0*/  LDL.LU R19, [R1+0x9c] ;  /* 0x00009c0001137983 */ /* 0x000ea80000300800 */
[----:B------:R-:W2:Y:S04]  /*277d0*/  LDL.LU.64 R26, [R1+0x37d0] ;  /* 0x0037d000011a7983 */ /* 0x000ea80000300a00 */
[----:B------:R-:W2:Y:S02]  /*277e0*/  LDL.LU.64 R24, [R1+0x37c8] ;  /* 0x0037c80001187983 */ /* 0x000ea40000300a00 */
[-C--:B--2---:R-:W-:Y:S11]  /*277f0*/  HMMA.16816.F32 R16, R24, R6.reuse, R16 ;  /* 0x000000061810723c */ /* 0x084ff60000001810 */
        /* <DEDUP_REMOVED lines=33> */
[----:B------:R-:W4:Y:S04]  /*27a10*/  LDL.LU R23, [R1+0x6c] ;  /* 0x00006c0001177983 */ /* 0x000f280000300800 */
[----:B------:R-:W-:Y:S01]  /*27a20*/  STL [R1+0x3748], R29 ;  /* 0x0037481d01007387 */ /* 0x000fe20000100800 */
[----:B--2---:R-:W-:Y:S03]  /*27a30*/  HMMA.16816.F32 R24, R12, R6, R24 ;  /* 0x000000060c18723c */ /* 0x004fe60000001818 */
[----:B------:R-:W3:Y:S04]  /*27a40*/  LDL.LU R12, [R1+0x10] ;  /* 0x00001000010c7983 */ /* 0x000ee80000300800 */
[----:B------:R-:W-:Y:S11]  /*27a50*/  MOV R13, R28 ;  /* 0x0000001c000d7202 */ /* 0x000ff60000000f00 */
[----:B------:R-:W-:Y:S05]  /*27a60*/  @!UPT UIADD3 URZ, URZ, URZ, URZ ;  /* 0x0000003f3f3ff290 */ /* 0x000fea000fffe03f */
[----:B------:R-:W-:Y:S04]  /*27a70*/  STL.64 [R1+0x30], R24 ;  /* 0x0000301801007387 */ /* 0x000fe80000100a00 */
[----:B------:R-:W-:Y:S04]  /*27a80*/  STL.64 [R1+0x38], R26 ;  /* 0x0000381a01007387 */ /* 0x000fe80000100a00 */
[----:B------:R-:W2:Y:S01]  /*27a90*/  LDL.LU R28, [R1+0x37b0] ;  /* 0x0037b000011c7983 */ /* 0x000ea20000300800 */
[----:B------:R-:W-:Y:S01]  /*27aa0*/  MOV R6, R8 ;  /* 0x0000000800067202 */ /* 0x000fe20000000f00 */
[----:B------:R-:W-:-:S02]  /*27ab0*/  IMAD.MOV.U32 R7, RZ, RZ, R9 ;  /* 0x000000ffff077224 */ /* 0x000fc400078e0009 */
[----:B------:R-:W3:Y:S04]  /*27ac0*/  LDL.LU R14, [R1+0x18] ;  /* 0x00001800010e7983 */ /* 0x000ee80000300800 */
[----:B------:R-:W3:Y:S04]  /*27ad0*/  LDL.LU R15, [R1+0x1c] ;  /* 0x00001c00010f7983 */ /* 0x000ee80000300800 */
[----:B------:R-:W3:Y:S04]  /*27ae0*/  LDL.LU R8, [R1+0x37ac] ;  /* 0x0037ac0001087983 */ /* 0x000ee80000300800 */
[----:B------:R-:W3:Y:S04]  /*27af0*/  LDL.LU R9, [R1+0x37a8] ;  /* 0x0037a80001097983 */ /* 0x000ee80000300800 */
        /* <DEDUP_REMOVED lines=15> */
[----:B------:R0:W-:Y:S02]  /*27bf0*/  STL.64 [R1+0x3750], R12 ;  /* 0x0037500c01007387 */ /* 0x0001e40000100a00 */
[----:B0-----:R-:W-:-:S02]  /*27c00*/  MOV R12, R0 ;  /* 0x00000000000c7202 */ /* 0x001fc40000000f00 */
[----:B------:R-:W5:Y:S04]  /*27c10*/  LDL.LU R0, [R1+0x3790] ;  /* 0x0037900001007983 */ /* 0x000f680000300800 */
[----:B------:R-:W2:Y:S04]  /*27c20*/  LDL.LU R13, [R1+0xb4] ;  /* 0x0000b400010d7983 */ /* 0x000ea80000300800 */
[----:B------:R-:W2:Y:S01]  /*27c30*/  LDL.LU R14, [R1+0xb8] ;  /* 0x0000b800010e7983 */ /* 0x000ea20000300800 */
[----:B---3--:R-:W-:Y:S03]  /*27c40*/  HMMA.16816.F32 R4, R4, R8, R16 ;  /* 0x000000080404723c */ /* 0x008fe60000001810 */
[----:B------:R-:W4:Y:S04]  /*27c50*/  LDL.LU.64 R18, [R1+0x3788] ;  /* 0x0037880001127983 */ /* 0x000f280000300a00 */
[----:B------:R-:W4:Y:S01]  /*27c60*/  LDL.LU.64 R16, [R1+0x3780] ;  /* 0x0037800001107983 */ /* 0x000f220000300a00 */
[----:B------:R-:W-:Y:S11]  /*27c70*/  MOV R15, R10 ;  /* 0x0000000a000f7202 */ /* 0x000ff60000000f00 */
[----:B------:R-:W-:Y:S04]  /*27c80*/  @!UPT UIADD3 URZ, URZ, URZ, URZ ;  /* 0x0000003f3f3ff290 */ /* 0x000fe8000fffe03f */
[----:B------:R-:W-:Y:S01]  /*27c90*/  STL.64 [R1+0x10], R4 ;  /* 0x0000100401007387 */ /* 0x000fe20000100a00 */
[----:B------:R-:W-:-:S03]  /*27ca0*/  MOV R10, R7 ;  /* 0x00000007000a7202 */ /* 0x000fc60000000f00 */
[----:B------:R-:W-:Y:S04]  /*27cb0*/  STL [R1+0x18], R6 ;  /* 0x0000180601007387 */ /* 0x000fe80000100800 */
[----:B-----5:R-:W0:Y:S04]  /*27cc0*/  LDSM.16.MT88.4 R4, [R0+0xa000] ;  /* 0x00a000000004783b */ /* 0x020e280000004200 */
[----:B0-----:R-:W-:Y:S04]  /*27cd0*/  STL.64 [R1+0x3740], R6 ;  /* 0x0037400601007387 */ /* 0x001fe80000100a00 */
[----:B------:R0:W-:Y:S04]  /*27ce0*/  STL.64 [R1+0x3738], R4 ;  /* 0x0037380401007387 */ /* 0x0001e80000100a00 */
[----:B0-----:R-:W3:Y:S04]  /*27cf0*/  LDL.LU R4, [R1+0x90] ;  /* 0x0000900001047983 */ /* 0x001ee80000300800 */
[----:B------:R-:W3:Y:S01]  /*27d00*/  LDL.LU R5, [R1+0x94] ;  /* 0x0000940001057983 */ /* 0x000ee20000300800 */
[-C--:B----4-:R-:W-:Y:S03]  /*27d10*/  HMMA.16816.F32 R16, R16, R8.reuse, R20 ;  /* 0x000000081010723c */ /* 0x090fe60000001814 */
[----:B------:R-:W2:Y:S04]  /*27d20*/  LDL.LU.64 R22, [R1+0x3778] ;  /* 0x0037780001167983 */ /* 0x000ea80000300a00 */
[----:B------:R-:W2:Y:S01]  /*27d30*/  LDL.LU.64 R20, [R1+0x3770] ;  /* 0x0037700001147983 */ /* 0x000ea20000300a00 */
[----:B------:R-:W-:Y:S01]  /*27d40*/  IMAD.MOV.U32 R6, RZ, RZ, R11 ;  /* 0x000000ffff067224 */ /* 0x000fe200078e000b */
[----:B------:R-:W-:Y:S11]  /*27d50*/  MOV R7, R2 ;  /* 0x0000000200077202 */ /* 0x000ff60000000f00 */
[----:B------:R-:W-:Y:S03]  /*27d60*/  @!UPT UIADD3 URZ, URZ, URZ, URZ ;  /* 0x0000003f3f3ff290 */ /* 0x000fe6000fffe03f */
[----:B------:R-:W-:Y:S01]  /*27d70*/  STL [R1+0x54], R17 ;  /* 0x0000541101007387 */ /* 0x000fe20000100800 */
[----:B------:R-:W-:Y:S02]  /*27d80*/  MOV R11, R16 ;  /* 0x00000010000b7202 */ /* 0x000fe40000000f00 */
[----:B------:R-:W-:Y:S01]  /*27d90*/  MOV R2, R19 ;  /* 0x0000001300027202 */ /* 0x000fe20000000f00 */
[----:B------:R-:W-:Y:S04]  /*27da0*/  STL [R1+0x58], R18 ;  /* 0x0000581201007387 */ /* 0x000fe80000100800 */
        /* <DEDUP_REMOVED lines=20> */
[----:B------:R-:W3:Y:S04]  /*27ef0*/  LDL.LU.64 R14, [R1+0x3758] ;  /* 0x00375800010e7983 */ /* 0x000ee80000300a00 */
[----:B------:R-:W3:Y:S11]  /*27f00*/  LDL.LU.64 R12, [R1+0x3750] ;  /* 0x00375000010c7983 */ /* 0x000ef60000300a00 */
[----:B------:R-:W-:Y:S06]  /*27f10*/  @!UPT UIADD3 URZ, URZ, URZ, URZ ;  /* 0x0000003f3f3ff290 */ /* 0x000fec000fffe03f */
[----:B------:R0:W-:Y:S01]  /*27f20*/  STL [R1+0xb0], R24 ;  /* 0x0000b01801007387 */ /* 0x0001e20000100800 */
[----:B------:R-:W-:Y:S01]  /*27f30*/  MOV R0, R25 ;  /* 0x0000001900007202 */ /* 0x000fe20000000f00 */
[----:B------:R-:W-:Y:S02]  /*27f40*/  IMAD.MOV.U32 R25, RZ, RZ, R22 ;  /* 0x000000ffff197224 */ /* 0x000fe400078e0016 */
[----:B------:R1:W-:Y:S01]  /*27f50*/  STL.64 [R1+0xb8], R26 ;  /* 0x0000b81a01007387 */ /* 0x0003e20000100a00 */
[----:B0-----:R-:W-:Y:S02]  /*27f60*/  MOV R24, R23 ;  /* 0x0000001700187202 */ /* 0x001fe40000000f00 */
        /* <DEDUP_REMOVED lines=22> */
[----:B-----5:R-:W0:Y:S04]  /*280d0*/  LDSM.16.MT88.4 R12, [R29+0xb000] ;  /* 0x00b000001d0c783b */ /* 0x020e280000004200 */
[----:B0-----:R0:W-:Y:S04]  /*280e0*/  STL.64 [R1+0x36e8], R14 ;  /* 0x0036e80e01007387 */ /* 0x0011e80000100a00 */
[----:B------:R1:W-:Y:S01]  /*280f0*/  STL.64 [R1+0x36e0], R12 ;  /* 0x0036e00c01007387 */ /* 0x0003e20000100a00 */
[----:B0-----:R-:W-:-:S03]  /*28100*/  MOV R15, R10 ;  /* 0x0000000a000f7202 */ /* 0x001fc60000000f00 */
[----:B-1----:R-:W3:Y:S04]  /*28110*/  LDL.LU R12, [R1+0x10] ;  /* 0x00001000010c7983 */ /* 0x002ee80000300800 */
[----:B------:R-:W3:Y:S04]  /*28120*/  LDL.LU R13, [R1+0x14] ;  /* 0x00001400010d7983 */ /* 0x000ee80000300800 */
[----:B------:R-:W3:Y:S04]  /*28130*/  LDL.LU R14, [R1+0x18] ;  /* 0x00001800010e7983 */ /* 0x000ee80000300800 */
[----:B------:R-:W5:Y:S01]  /*28140*/  LDL.LU R10, [R1+0x3730] ;  /* 0x00373000010a7983 */ /* 0x000f620000300800 */
[----:B----4-:R-:W-:Y:S03]  /*28150*/  HMMA.16816.F32 R4, R4, R8, R16 ;  /* 0x000000080404723c */ /* 0x010fe60000001810 */
        /* <DEDUP_REMOVED lines=8> */
[----:B0-----:R-:W-:-:S02]  /*281e0*/  IMAD.MOV.U32 R4, RZ, RZ, R11 ;  /* 0x000000ffff047224 */ /* 0x001fc400078e000b */
[----:B------:R-:W5:Y:S04]  /*281f0*/  LDL.LU R11, [R1+0x3718] ;  /* 0x00371800010b7983 */ /* 0x000f680000300800 */
[----:B------:R-:W4:Y:S04]  /*28200*/  LDL.LU R5, [R1+0x54] ;  /* 0x0000540001057983 */ /* 0x000f280000300800 */
[----:B------:R-:W4:Y:S01]  /*28210*/  LDL.LU R6, [R1+0x58] ;  /* 0x0000580001067983 */ /* 0x000f220000300800 */
[----:B--2---:R-:W-:Y:S03]  /*28220*/  HMMA.16816.F32 R16, R16, R8, R24 ;  /* 0x000000081010723c */ /* 0x004fe60000001818 */
[----:B------:R-:W5:Y:S04]  /*28230*/  LDL.LU.64 R26, [R1+0x3710] ;  /* 0x00371000011a7983 */ /* 0x000f680000300a00 */
[----:B------:R-:W5:Y:S11]  /*28240*/  LDL.LU.64 R24, [R1+0x3708] ;  /* 0x0037080001187983 */ /* 0x000f760000300a00 */
[----:B------:R-:W-:Y:S05]  /*28250*/  @!UPT UIADD3 URZ, URZ, URZ, URZ ;  /* 0x0000003f3f3ff290 */ /* 0x000fea000fffe03f */
[----:B------:R-:W-:Y:S04]  /*28260*/  STL.64 [R1+0x80], R16 ;  /* 0x0000801001007387 */ /* 0x000fe80000100a00 */
[----:B------:R-:W-:Y:S01]  /*28270*/  STL.64 [R1+0x88], R18 ;  /* 0x0000881201007387 */ /* 0x000fe20000100a00 */
[----:B------:R-:W-:-:S03]  /*28280*/  MOV R7, R2 ;  /* 0x0000000200077202 */ /* 0x000fc60000000f00 */
[----:B------:R-:W-:Y:S01]  /*28290*/  LDSM.16.MT88.4 R16, [R28+0xb000] ;  /* 0x00b000001c10783b */ /* 0x000fe20000004200 */
[----:B-----5:R-:W-:Y:S03]  /*282a0*/  HMMA.16816.F32 R24, R24, R10, R20 ;  /* 0x0000000a1818723c */ /* 0x020fe60000001814 */
[----:B------:R-:W3:Y:S04]  /*282b0*/  LDL.LU.64 R22, [R1+0x3700] ;  /* 0x0037000001167983 */ /* 0x000ee80000300a00 */
[----:B------:R-:W3:Y:S11]  /*282c0*/  LDL.LU.64 R20, [R1+0x36f8] ;  /* 0x0036f80001147983 */ /* 0x000ef60000300a00 */
[----:B------:R-:W-:Y:S05]  /*282d0*/  @!UPT UIADD3 URZ, URZ, URZ, URZ ;  /* 0x0000003f3f3ff290 */ /* 0x000fea000fffe03f */
[----:B------:R-:W-:Y:S01]  /*282e0*/  STL.64 [R1+0x70], R24 ;  /* 0x0000701801007387 */ /* 0x000fe20000100a00 */
[----:B------:R-:W-:-:S03]  /*282f0*/  MOV R2, R27 ;  /* 0x0000001b00027202 */ /* 0x000fc60000000f00 */
[----:B------:R-:W-:Y:S04]  /*28300*/  STL [R1+0x78], R26 ;  /* 0x0000781a01007387 */ /* 0x000fe80000100800 */
[----:B------:R-:W0:Y:S04]  /*28310*/  LDSM.16.MT88.4 R24, [R28+0xb080] ;  /* 0x00b080001c18783b */ /* 0x000e280000004200 */
[----:B0-----:R-:W-:Y:S04]  /*28320*/  STL.64 [R1+0x36c8], R26 ;  /* 0x0036c81a01007387 */ /* 0x001fe80000100a00 */
[----:B------:R0:W-:Y:S04]  /*28330*/  STL.64 [R1+0x36c0], R24 ;  /* 0x0036c01801007387 */ /* 0x0001e80000100a00 */
[----:B0-----:R-:W2:Y:S01]  /*28340*/  LDL.LU R24, [R1+0xb0] ;  /* 0x0000b00001187983 */ /* 0x001ea20000300800 */
[----:B------:R-:W-:-:S03]  /*28350*/  MOV R25, R0 ;  /* 0x0000000000197202 */ /* 0x000fc60000000f00 */
[----:B------:R-:W5:Y:S04]  /*28360*/  LDL.LU R0, [R1+0x36f0] ;  /* 0x0036f00001007983 */ /* 0x000f680000300800 */
[----:B------:R-:W2:Y:S04]  /*28370*/  LDL.LU R26, [R1+0xb8] ;  /* 0x0000b800011a7983 */ /* 0x000ea80000300800 */
[----:B------:R-:W2:Y:S04]  /*28380*/  LDL.LU R27, [R1+0xbc] ;  /* 0x0000bc00011b7983 */ /* 0x000ea80000300800 */
[----:B------:R0:W-:Y:S01]  /*28390*/  STL [R1+0x36a8], R28 ;  /* 0x0036a81c01007387 */ /* 0x0001e20000100800 */
[-C--:B---3--:R-:W-:Y:S03]  /*283a0*/  HMMA.16816.F32 R20, R20, R10.reuse, R12 ;  /* 0x0000000a1414723c */ /* 0x088fe6000000180c */
[----:B------:R-:W4:Y:S04]  /*283b0*/  LDL.LU.64 R14, [R1+0x36e8] ;  /* 0x0036e800010e7983 */ /* 0x000f280000300a00 */
[----:B------:R-:W4:Y:S11]  /*283c0*/  LDL.LU.64 R12, [R1+0x36e0] ;  /* 0x0036e000010c7983 */ /* 0x000f360000300a00 */
[----:B------:R-:W-:Y:S05]  /*283d0*/  @!UPT UIADD3 URZ, URZ, URZ, URZ ;  /* 0x0000003f3f3ff290 */ /* 0x000fea000fffe03f */
[----:B------:R-:W-:Y:S04]  /*283e0*/  STL.64 [R1+0x20], R20 ;  /* 0x0000201401007387 */ /* 0x000fe80000100a00 */
[----:B------:R-:W-:Y:S04]  /*283f0*/  STL.64 [R1+0x28], R22 ;  /* 0x0000281601007387 */ /* 0x000fe80000100a00 */
[----:B0-----:R-:W0:Y:S01]  /*28400*/  S2R R28, SR_TID.X ;  /* 0x00000000001c7919 */ /* 0x001e220000002100 */
[-C--:B----4-:R-:W-:Y:S03]  /*28410*/  HMMA.16816.F32 R12, R12, R10.reuse, R4 ;  /* 0x0000000a0c0c723c */ /* 0x090fe60000001804 */
[----:B------:R-:W3:Y:S04]  /*28420*/  LDL.LU.64 R6, [R1+0x36d8] ;  /* 0x0036d80001067983 */ /* 0x000ee80000300a00 */
[----:B------:R-:W3:Y:S01]  /*28430*/  LDL.LU.64 R4, [R1+0x36d0] ;  /* 0x0036d00001047983 */ /* 0x000ee20000300a00 */
[----:B--2---:R-:W-:Y:S01]  /*28440*/  HMMA.16816.F32 R16, R16, R10, R24 ;  /* 0x0000000a1010723c */ /* 0x004fe20000001818 */
        /* <DEDUP_REMOVED lines=8> */
[----:B0-----:R-:W3:Y:S04]  /*284d0*/  LDL.LU R12, [R1+0x40] ;  /* 0x00004000010c7983 */ /* 0x001ee80000300800 */
[----:B------:R-:W3:Y:S04]  /*284e0*/  LDL.LU R13, [R1+0x44] ;  /* 0x00004400010d7983 */ /* 0x000ee80000300800 */
[----:B------:R-:W3:Y:S04]  /*284f0*/  LDL.LU R14, [R1+0x48] ;  /* 0x00004800010e7983 */ /* 0x000ee80000300800 */
[----:B------:R-:W3:Y:S01]  /*28500*/  LDL.LU R15, [R1+0x4c] ;  /* 0x00004c00010f7983 */ /* 0x000ee20000300800 */
[----:B------:R-:W-:-:S05]  /*28510*/  LOP3.LUT R9, R28, 0x60, RZ, 0xc0, !PT ;  /* 0x000000601c097812 */ /* 0x000fca00078ec0ff */
[----:B------:R-:W-:Y:S01]  /*28520*/  IMAD R9, R9, 0x10, R8 ;  /* 0x0000001009097824 */ /* 0x000fe200078e0208 */
[----:B------:R-:W-:-:S04]  /*28530*/  SHF.L.U32 R28, R28, 0x1, RZ ;  /* 0x000000011c1c7819 */ /* 0x000fc800000006ff */
[----:B------:R-:W-:-:S04]  /*28540*/  SHF.L.U32 R9, R9, 0x4, RZ ;  /* 0x0000000409097819 */ /* 0x000fc800000006ff */
[----:B------:R-:W-:Y:S01]  /*28550*/  LOP3.LUT R9, R9, 0x30, R28, 0x78, !PT ;  /* 0x0000003009097812 */ /* 0x000fe200078e781c */
[----:B------:R0:W-:Y:S03]  /*28560*/  STL [R1+0x3688], R0 ;  /* 0x0036880001007387 */ /* 0x0001e60000100800 */
[----:B------:R-:W-:Y:S02]  /*28570*/  LEA R9, R8, R9, 0xa ;  /* 0x0000000908097211 */ /* 0x000fe400078e50ff */
[----:B------:R-:W-:Y:S02]  /*28580*/  MOV R8, R24 ;  /* 0x0000001800087202 */ /* 0x000fe40000000f00 */
[----:B0-----:R-:W-:Y:S01]  /*28590*/  MOV R0, R16 ;  /* 0x0000001000007202 */ /* 0x001fe20000000f00 */
[----:B---3--:R-:W-:Y:S01]  /*285a0*/  HMMA.16816.F32 R4, R4, R10, R12 ;  /* 0x0000000a0404723c */ /* 0x008fe2000000180c */
        /* <DEDUP_REMOVED lines=16> */
[----:B------:R2:W-:Y:S04]  /*286b0*/  STL [R1+0x3620], R7 ;  /* 0x0036200701007387 */ /* 0x0005e80000100800 */
[----:B------:R4:W-:Y:S01]  /*286c0*/  STL [R1+0xb4], R17 ;  /* 0x0000b41101007387 */ /* 0x0009e20000100800 */
[----:B0-----:R-:W-:-:S03]  /*286d0*/  MOV R4, R26 ;  /* 0x0000001a00047202 */ /* 0x001fc60000000f00 */
[----:B------:R-:W5:Y:S01]  /*286e0*/  LDL.LU R16, [R1+0x90] ;  /* 0x0000900001107983 */ /* 0x000f620000300800 */
[----:B-1----:R-:W-:Y:S01]  /*286f0*/  MOV R6, R19 ;  /* 0x0000001300067202 */ /* 0x002fe20000000f00 */
[----:B--2---:R-:W-:Y:S02]  /*28700*/  IMAD.MOV.U32 R7, RZ, RZ, R18 ;  /* 0x000000ffff077224 */ /* 0x004fe400078e0012 */
[----:B------:R-:W-:Y:S01]  /*28710*/  IMAD.MOV.U32 R5, RZ, RZ, R27 ;  /* 0x000000ffff057224 */ /* 0x000fe200078e001b */
[----:B----4-:R-:W5:Y:S04]  /*28720*/  LDL.LU R17, [R1+0x94] ;  /* 0x0000940001117983 */ /* 0x010f680000300800 */
        /* <DEDUP_REMOVED lines=42> */
[----:B------:R-:W3:Y:S01]  /*289d0*/  LDL.LU R5, [R1+0x36a0] ;  /* 0x0036a00001057983 */ /* 0x000ee20000300800 */
[----:B------:R-:W-:-:S02]  /*289e0*/  MOV R19, R2 ;  /* 0x0000000200137202 */ /* 0x000fc40000000f00 */
[----:B------:R-:W-:Y:S02]  /*289f0*/  MOV R2, R23 ;  /* 0x0000001700027202 */ /* 0x000fe40000000f00 */
        /* <DEDUP_REMOVED lines=38> */
[----:B------:R-:W-:Y:S07]  /*28c60*/  LDSM.16.MT88.4 R24, [R3+0xd000] ;  /* 0x00d000000318783b */ /* 0x000fee0000004200 */
[----:B---3--:R-:W-:Y:S11]  /*28c70*/  HMMA.16816.F32 R16, R16, R4, R8 ;  /* 0x000000041010723c */ /* 0x008ff60000001808 */
[----:B------:R-:W-:Y:S11]  /*28c80*/  @!UPT UIADD3 URZ, URZ, URZ, URZ ;  /* 0x0000003f3f3ff290 */ /* 0x000ff6000fffe03f */
[----:B------:R-:W-:Y:S01]  /*28c90*/  @!UPT UIADD3 URZ, URZ, URZ, URZ ;  /* 0x0000003f3f3ff290 */ /* 0x000fe2000fffe03f */
[----:B------:R-:W-:Y:S01]  /*28ca0*/  STL [R1+0x34], R17 ;  /* 0x0000341101007387 */ /* 0x000fe20000100800 */
[----:B------:R-:W-:Y:S01]  /*28cb0*/  IMAD.MOV.U32 R28, RZ, RZ, R16 ;  /* 0x000000ffff1c7224 */ /* 0x000fe200078e0010 */
        /* <DEDUP_REMOVED lines=18> */
[----:B------:R-:W-:Y:S01]  /*28de0*/  IMAD.MOV.U32 R22, RZ, RZ, R25 ;  /* 0x000000ffff167224 */ /* 0x000fe200078e0019 */
[----:B------:R-:W5:Y:S04]  /*28df0*/  LDL.LU.64 R26, [R1+0x3670] ;  /* 0x00367000011a7983 */ /* 0x000f680000300a00 */
[----:B------:R-:W5:Y:S01]  /*28e00*/  LDL.LU.64 R24, [R1+0x3668] ;  /* 0x0036680001187983 */ /* 0x000f620000300a00 */
[----:B------:R-:W-:Y:S01]  /*28e10*/  MOV R19, R2 ;  /* 0x0000000200137202 */ /* 0x000fe20000000f00 */
[----:B-----5:R-:W-:Y:S02]  /*28e20*/  HMMA.16816.F32 R24, R24, R4, R12 ;  /* 0x000000041818723c */ /* 0x020fe4000000180c */
[----:B------:R-:W2:Y:S04]  /*28e30*/  LDL.LU.64 R14, [R1+0x3660] ;  /* 0x00366000010e7983 */ /* 0x000ea80000300a00 */
[----:B------:R-:W2:Y:S11]  /*28e40*/  LDL.LU.64 R12, [R1+0x3658] ;  /* 0x00365800010c7983 */ /* 0x000eb60000300a00 */
[----:B------:R-:W-:Y:S06]  /*28e50*/  @!UPT UIADD3 URZ, URZ, URZ, URZ ;  /* 0x0000003f3f3ff290 */ /* 0x000fec000fffe03f */
[----:B------:R0:W-:Y:S01]  /*28e60*/  STL [R1+0xb0], R24 ;  /* 0x0000b01801007387 */ /* 0x0001e20000100800 */
[----:B------:R-:W-:Y:S02]  /*28e70*/  MOV R0, R25 ;  /* 0x0000001900007202 */ /* 0x000fe40000000f00 */
[----:B------:R-:W-:Y:S01]  /*28e80*/  MOV R2, R27 ;  /* 0x0000001b00027202 */ /* 0x000fe20000000f00 */
[----:B------:R1:W-:Y:S01]  /*28e90*/  STL [R1+0xb8], R26 ;  /* 0x0000b81a01007387 */ /* 0x0003e20000100800 */
[----:B------:R-:W-:Y:S02]  /*28ea0*/  MOV R25, R22 ;  /* 0x0000001600197202 */ /* 0x000fe40000000f00 */
[----:B------:R-:W-:Y:S01]  /*28eb0*/  MOV R27, R20 ;  /* 0x00000014001b7202 */ /* 0x000fe20000000f00 */
[----:B0-----:R-:W-:Y:S01]  /*28ec0*/  IMAD.MOV.U32 R24, RZ, RZ, R23 ;  /* 0x000000ffff187224 */ /* 0x001fe200078e0017 */
        /* <DEDUP_REMOVED lines=37> */
[----:B0-----:R-:W-:-:S02]  /*29120*/  IMAD.MOV.U32 R8, RZ, RZ, R28 ;  /* 0x000000ffff087224 */ /* 0x001fc400078e001c */
        /* <DEDUP_REMOVED lines=58> */
[----:B------:R-:W-:-:S03]  /*294d0*/  IMAD.MOV.U32 R28, RZ, RZ, R8 ;  /* 0x000000ffff1c7224 */ /* 0x000fc600078e0008 */
[----:B------:R-:W-:Y:S04]  /*294e0*/  STL.64 [R1+0x18], R10 ;  /* 0x0000180a01007387 */ /* 0x000fe80000100a00 */
[----:B----4-:R-:W0:Y:S04]  /*294f0*/  LDSM.16.M88.4 R8, [R2+0x20180] ;  /* 0x020180000208783b */ /* 0x010e280000000200 */
[----:B0-----:R-:W-:Y:S04]  /*29500*/  STL [R1+0x35b0], R9 ;  /* 0x0035b00901007387 */ /* 0x001fe80000100800 */
[----:B------:R-:W-:Y:S04]  /*29510*/  STL [R1+0x353c], R10 ;  /* 0x00353c0a01007387 */ /* 0x000fe80000100800 */
[----:B------:R0:W-:Y:S04]  /*29520*/  STL [R1+0x3538], R11 ;  /* 0x0035380b01007387 */ /* 0x0001e80000100800 */
[----:B------:R-:W-:Y:S01]  /*29530*/  STL [R1+0x3410], R2 ;  /* 0x0034100201007387 */ /* 0x000fe20000100800 */
[----:B--2---:R-:W-:Y:S03]  /*29540*/  HMMA.16816.F32 R16, R16, R6, R24 ;  /* 0x000000061010723c */ /* 0x004fe60000001818 */
[----:B------:R-:W1:Y:S11]  /*29550*/  LDSM.16.MT88.4 R24, [R3+0xe080] ;  /* 0x00e080000318783b */ /* 0x000e760000004200 */
[----:B------:R-:W-:Y:S09]  /*29560*/  @!UPT UIADD3 URZ, URZ, URZ, URZ ;  /* 0x0000003f3f3ff290 */ /* 0x000ff2000fffe03f */
[----:B------:R2:W-:Y:S01]  /*29570*/  STL [R1+0xb4], R17 ;  /* 0x0000b41101007387 */ /* 0x0005e20000100800 */
[----:B------:R-:W-:Y:S02]  /*29580*/  MOV R0, R16 ;  /* 0x0000001000007202 */ /* 0x000fe40000000f00 */
[----:B0-----:R-:W-:Y:S01]  /*29590*/  MOV R11, R18 ;  /* 0x00000012000b7202 */ /* 0x001fe20000000f00 */
[----:B------:R-:W3:Y:S01]  /*295a0*/  LDL.LU R16, [R1+0x90] ;  /* 0x0000900001107983 */ /* 0x000ee20000300800 */
[----:B------:R-:W-:-:S03]  /*295b0*/  MOV R10, R19 ;  /* 0x00000013000a7202 */ /* 0x000fc60000000f00 */
[----:B--2---:R-:W3:Y:S04]  /*295c0*/  LDL.LU R17, [R1+0x94] ;  /* 0x0000940001117983 */ /* 0x004ee80000300800 */
[----:B------:R-:W3:Y:S04]  /*295d0*/  LDL.LU R18, [R1+0x98] ;  /* 0x0000980001127983 */ /* 0x000ee80000300800 */
[----:B------:R-:W3:Y:S01]  /*295e0*/  LDL.LU R19, [R1+0x9c] ;  /* 0x00009c0001137983 */ /* 0x000ee20000300800 */
[----:B-1----:R-:W-:Y:S01]  /*295f0*/  MOV R9, R26 ;  /* 0x0000001a00097202 */ /* 0x002fe20000000f00 */
[----:B------:R-:W-:Y:S01]  /*29600*/  IMAD.MOV.U32 R5, RZ, RZ, R25 ;  /* 0x000000ffff057224 */ /* 0x000fe200078e0019 */
[----:B------:R-:W-:-:S02]  /*29610*/  MOV R2, R27 ;  /* 0x0000001b00027202 */ /* 0x000fc40000000f00 */
[----:B------:R-:W-:Y:S01]  /*29620*/  MOV R4, R24 ;  /* 0x0000001800047202 */ /* 0x000fe20000000f00 */
[----:B------:R-:W3:Y:S04]  /*29630*/  LDL.LU.64 R26, [R1+0x35c0] ;  /* 0x0035c000011a7983 */ /* 0x000ee80000300a00 */
[----:B------:R-:W3:Y:S02]  /*29640*/  LDL.LU.64 R24, [R1+0x35b8] ;  /* 0x0035b80001187983 */ /* 0x000ee40000300a00 */
[-C--:B---3--:R-:W-:Y:S02]  /*29650*/  HMMA.16816.F32 R16, R24, R6.reuse, R16 ;  /* 0x000000061810723c */ /* 0x088fe40000001810 */
        /* <DEDUP_REMOVED lines=24> */
[----:B------:R-:W-:-:S02]  /*297e0*/  MOV R12, R28 ;  /* 0x0000001c000c7202 */ /* 0x000fc40000000f00 */
        /* <DEDUP_REMOVED lines=21> */
[----:B------:R-:W-:-:S03]  /*29940*/  IMAD.MOV.U32 R7, RZ, RZ, R2 ;  /* 0x000000ffff077224 */ /* 0x000fc600078e0002 */
        /* <DEDUP_REMOVED lines=17> */
[----:B0-----:R-:W-:-:S02]  /*29a60*/  MOV R12, R0 ;  /* 0x00000000000c7202 */ /* 0x001fc40000000f00 */
[----:B------:R-:W5:Y:S04]  /*29a70*/  LDL.LU R0, [R1+0x3598] ;  /* 0x0035980001007983 */ /* 0x000f680000300800 */
[----:B------:R-:W2:Y:S01]  /*29a80*/  LDL.LU R13, [R1+0xb4] ;  /* 0x0000b400010d7983 */ /* 0x000ea20000300800 */
[-C--:B----4-:R-:W-:Y:S03]  /*29a90*/  HMMA.16816.F32 R4, R4, R8.reuse, R16 ;  /* 0x000000080404723c */ /* 0x090fe60000001810 */
[----:B------:R-:W3:Y:S04]  /*29aa0*/  LDL.LU.64 R18, [R1+0x3590] ;  /* 0x0035900001127983 */ /* 0x000ee80000300a00 */
[----:B------:R-:W3:Y:S01]  /*29ab0*/  LDL.LU.64 R16, [R1+0x3588] ;  /* 0x0035880001107983 */ /* 0x000ee20000300a00 */
[----:B------:R-:W-:Y:S01]  /*29ac0*/  MOV R14, R11 ;  /* 0x0000000b000e7202 */ /* 0x000fe20000000f00 */
[----:B------:R-:W-:Y:S11]  /*29ad0*/  IMAD.MOV.U32 R15, RZ, RZ, R10 ;  /* 0x000000ffff0f7224 */ /* 0x000ff600078e000a */
[----:B------:R-:W-:Y:S03]  /*29ae0*/  @!UPT UIADD3 URZ, URZ, URZ, URZ ;  /* 0x0000003f3f3ff290 */ /* 0x000fe6000fffe03f */
[----:B------:R-:W-:Y:S01]  /*29af0*/  STL.64 [R1+0x10], R4 ;  /* 0x0000100401007387 */ /* 0x000fe20000100a00 */
[----:B------:R-:W-:Y:S02]  /*29b00*/  MOV R10, R6 ;  /* 0x00000006000a7202 */ /* 0x000fe40000000f00 */
[----:B------:R-:W-:Y:S02]  /*29b10*/  MOV R11, R7 ;  /* 0x00000007000b7202 */ /* 0x000fe40000000f00 */
[----:B-----5:R-:W0:Y:S04]  /*29b20*/  LDSM.16.MT88.4 R4, [R0+0xe000] ;  /* 0x00e000000004783b */ /* 0x020e280000004200 */
[----:B0-----:R-:W-:Y:S04]  /*29b30*/  STL.64 [R1+0x3548], R6 ;  /* 0x0035480601007387 */ /* 0x001fe80000100a00 */
[----:B------:R0:W-:Y:S04]  /*29b40*/  STL.64 [R1+0x3540], R4 ;  /* 0x0035400401007387 */ /* 0x0001e80000100a00 */
[----:B0-----:R-:W4:Y:S04]  /*29b50*/  LDL.LU R4, [R1+0x90] ;  /* 0x0000900001047983 */ /* 0x001f280000300800 */
[----:B------:R-:W4:Y:S04]  /*29b60*/  LDL.LU R5, [R1+0x94] ;  /* 0x0000940001057983 */ /* 0x000f280000300800 */
[----:B------:R-:W4:Y:S04]  /*29b70*/  LDL.LU R6, [R1+0x98] ;  /* 0x0000980001067983 */ /* 0x000f280000300800 */
[----:B------:R-:W4:Y:S01]  /*29b80*/  LDL.LU R7, [R1+0x9c] ;  /* 0x00009c0001077983 */ /* 0x000f220000300800 */
[-C--:B---3--:R-:W-:Y:S03]  /*29b90*/  HMMA.16816.F32 R16, R16, R8.reuse, R20 ;  /* 0x000000081010723c */ /* 0x088fe60000001814 */
        /* <DEDUP_REMOVED lines=12> */
[----:B--2---:R-:W-:Y:S03]  /*29c60*/  HMMA.16816.F32 R20, R20, R8, R24 ;  /* 0x000000081414723c */ /* 0x004fe60000001818 */
[----:B------:R-:W0:Y:S11]  /*29c70*/  LDSM.16.MT88.4 R24, [R3+0xf000] ;  /* 0x00f000000318783b */ /* 0x000e360000004200 */
[----:B------:R-:W-:Y:S09]  /*29c80*/  @!UPT UIADD3 URZ, URZ, URZ, URZ ;  /* 0x0000003f3f3ff290 */ /* 0x000ff2000fffe03f */
[----:B------:R0:W-:Y:S04]  /*29c90*/  STL.64 [R1+0x60], R20 ;  /* 0x0000601401007387 */ /* 0x0001e80000100a00 */
[----:B------:R1:W-:Y:S01]  /*29ca0*/  STL.64 [R1+0x68], R22 ;  /* 0x0000681601007387 */ /* 0x0003e20000100a00 */
[----:B0-----:R-:W-:Y:S01]  /*29cb0*/  IMAD.MOV.U32 R21, RZ, RZ, R26 ;  /* 0x000000ffff157224 */ /* 0x001fe200078e001a */
[----:B------:R-:W-:Y:S02]  /*29cc0*/  MOV R20, R27 ;  /* 0x0000001b00147202 */ /* 0x000fe40000000f00 */
[----:B-1----:R-:W-:Y:S01]  /*29cd0*/  MOV R23, R24 ;  /* 0x0000001800177202 */ /* 0x002fe20000000f00 */
[----:B------:R-:W2:Y:S01]  /*29ce0*/  LDL.LU.64 R26, [R1+0x3570] ;  /* 0x00357000011a7983 */ /* 0x000ea20000300a00 */
[----:B------:R-:W-:-:S03]  /*29cf0*/  MOV R22, R25 ;  /* 0x0000001900167202 */ /* 0x000fc60000000f00 */
[----:B------:R-:W2:Y:S02]  /*29d00*/  LDL.LU.64 R24, [R1+0x3568] ;  /* 0x0035680001187983 */ /* 0x000ea40000300a00 */
[----:B--2---:R-:W-:Y:S02]  /*29d10*/  HMMA.16816.F32 R24, R24, R8, R12 ;  /* 0x000000081818723c */ /* 0x004fe4000000180c */
[----:B------:R-:W4:Y:S04]  /*29d20*/  LDL.LU.64 R14, [R1+0x3560] ;  /* 0x00356000010e7983 */ /* 0x000f280000300a00 */
[----:B------:R-:W4:Y:S11]  /*29d30*/  LDL.LU.64 R12, [R1+0x3558] ;  /* 0x00355800010c7983 */ /* 0x000f360000300a00 */
[----:B------:R-:W-:Y:S06]  /*29d40*/  @!UPT UIADD3 URZ, URZ, URZ, URZ ;  /* 0x0000003f3f3ff290 */ /* 0x000fec000fffe03f */
[----:B------:R0:W-:Y:S04]  /*29d50*/  STL.64 [R1+0xc0], R24 ;  /* 0x0000c01801007387 */ /* 0x0001e80000100a00 */
[----:B------:R1:W-:Y:S01]  /*29d60*/  STL.64 [R1+0xc8], R26 ;  /* 0x0000c81a01007387 */ /* 0x0003e20000100a00 */
[----:B0-----:R-:W-:Y:S02]  /*29d70*/  MOV R24, R23 ;  /* 0x0000001700187202 */ /* 0x001fe40000000f00 */
[----:B------:R-:W-:Y:S02]  /*29d80*/  MOV R25, R22 ;  /* 0x0000001600197202 */ /* 0x000fe40000000f00 */
[----:B-1----:R-:W-:Y:S01]  /*29d90*/  MOV R26, R21 ;  /* 0x00000015001a7202 */ /* 0x002fe20000000f00 */
[----:B------:R-:W-:-:S02]  /*29da0*/  IMAD.MOV.U32 R27, RZ, RZ, R20 ;  /* 0x000000ffff1b7224 */ /* 0x000fc400078e0014 */
        /* <DEDUP_REMOVED lines=16> */
[----:B------:R-:W-:Y:S11]  /*29eb0*/  MOV R23, R2 ;  /* 0x0000000200177202 */ /* 0x000ff60000000f00 */
[----:B------:R-:W-:Y:S04]  /*29ec0*/  @!UPT UIADD3 URZ, URZ, URZ, URZ ;  /* 0x0000003f3f3ff290 */ /* 0x000fe8000fffe03f */
[----:B------:R-:W-:Y:S01]  /*29ed0*/  STL.64 [R1+0x90], R12 ;  /* 0x0000900c01007387 */ /* 0x000fe20000100a00 */
[----:B------:R-:W-:-:S03]  /*29ee0*/  MOV R2, R15 ;  /* 0x0000000f00027202 */ /* 0x000fc60000000f00 */
[----:B------:R-:W-:Y:S04]  /*29ef0*/  STL [R1+0x98], R14 ;  /* 0x0000980e01007387 */ /* 0x000fe80000100800 */
[----:B-----5:R-:W0:Y:S04]  /*29f00*/  LDSM.16.MT88.4 R12, [R29+0xf000] ;  /* 0x00f000001d0c783b */ /* 0x020e280000004200 */
[----:B0-----:R0:W-:Y:S04]  /*29f10*/  STL.64 [R1+0x3500], R14 ;  /* 0x0035000e01007387 */ /* 0x0011e80000100a00 */
[----:B------:R1:W-:Y:S01]  /*29f20*/  STL.64 [R1+0x34f8], R12 ;  /* 0x0034f80c01007387 */ /* 0x0003e20000100a00 */
[----:B0-----:R-:W-:Y:S01]  /*29f30*/  MOV R14, R10 ;  /* 0x0000000a000e7202 */ /* 0x001fe20000000f00 */
[----:B------:R-:W-:-:S02]  /*29f40*/  IMAD.MOV.U32 R15, RZ, RZ, R11 ;  /* 0x000000ffff0f7224 */ /* 0x000fc400078e000b */
[----:B-1----:R-:W4:Y:S04]  /*29f50*/  LDL.LU R12, [R1+0x10] ;  /* 0x00001000010c7983 */ /* 0x002f280000300800 */
[----:B------:R-:W4:Y:S04]  /*29f60*/  LDL.LU R13, [R1+0x14] ;  /* 0x00001400010d7983 */ /* 0x000f280000300800 */
[----:B------:R-:W5:Y:S04]  /*29f70*/  LDL.LU R10, [R1+0x353c] ;  /* 0x00353c00010a7983 */ /* 0x000f680000300800 */
[----:B------:R-:W5:Y:S01]  /*29f80*/  LDL.LU R11, [R1+0x3538] ;  /* 0x00353800010b7983 */ /* 0x000f620000300800 */
[-C--:B---3--:R-:W-:Y:S03]  /*29f90*/  HMMA.16816.F32 R4, R4, R8.reuse, R16 ;  /* 0x000000080404723c */ /* 0x088fe60000001810 */
        /* <DEDUP_REMOVED lines=8> */
[----:B------:R-:W5:Y:S04]  /*2a020*/  LDL.LU.64 R26, [R1+0x3520] ;  /* 0x00352000011a7983 */ /* 0x000f680000300a00 */
[----:B------:R-:W5:Y:S11]  /*2a030*/  LDL.LU.64 R24, [R1+0x3518] ;  /* 0x0035180001187983 */ /* 0x000f760000300a00 */
        /* <DEDUP_REMOVED lines=10> */
[-C--:B-----5:R-:W-:Y:S03]  /*2a0e0*/  HMMA.16816.F32 R24, R24, R10.reuse, R20 ;  /* 0x0000000a1818723c */ /* 0x0a0fe60000001814 */
[----:B------:R-:W4:Y:S04]  /*2a0f0*/  LDL.LU.64 R22, [R1+0x3510] ;  /* 0x0035100001167983 */ /* 0x000f280000300a00 */
[----:B------:R-:W4:Y:S11]  /*2a100*/  LDL.LU.64 R20, [R1+0x3508] ;  /* 0x0035080001147983 */ /* 0x000f360000300a00 */
[----:B------:R-:W-:Y:S05]  /*2a110*/  @!UPT UIADD3 URZ, URZ, URZ, URZ ;  /* 0x0000003f3f3ff290 */ /* 0x000fea000fffe03f */
[----:B------:R-:W-:Y:S04]  /*2a120*/  STL.64 [R1+0x50], R24 ;  /* 0x0000501801007387 */ /* 0x000fe80000100a00 */
[----:B------:R-:W-:Y:S04]  /*2a130*/  STL.64 [R1+0x58], R26 ;  /* 0x0000581a01007387 */ /* 0x000fe80000100a00 */
[----:B------:R-:W-:Y:S04]  /*2a140*/  STL [R1+0x34d4], R28 ;  /* 0x0034d41c01007387 */ /* 0x000fe80000100800 */
[----:B------:R-:W-:Y:S01]  /*2a150*/  LDSM.16.MT88.4 R24, [R28+0xf080] ;  /* 0x00f080001c18783b */ /* 0x000fe20000004200 */
[-C--:B----4-:R-:W-:Y:S03]  /*2a160*/  HMMA.16816.F32 R20, R20, R10.reuse, R12 ;  /* 0x0000000a1414723c */ /* 0x090fe6000000180c */
[----:B------:R-:W3:Y:S04]  /*2a170*/  LDL.LU.64 R14, [R1+0x3500] ;  /* 0x00350000010e7983 */ /* 0x000ee80000300a00 */
[----:B------:R-:W3:Y:S11]  /*2a180*/  LDL.LU.64 R12, [R1+0x34f8] ;  /* 0x0034f800010c7983 */ /* 0x000ef60000300a00 */
[----:B------:R-:W-:Y:S05]  /*2a190*/  @!UPT UIADD3 URZ, URZ, URZ, URZ ;  /* 0x0000003f3f3ff290 */ /* 0x000fea000fffe03f */
[----:B------:R-:W-:Y:S04]  /*2a1a0*/  STL.64 [R1+0x30], R20 ;  /* 0x0000301401007387 */ /* 0x000fe80000100a00 */
[----:B------:R-:W-:Y:S04]  /*2a1b0*/  STL.64 [R1+0x38], R22 ;  /* 0x0000381601007387 */ /* 0x000fe80000100a00 */
[----:B------:R-:W0:Y:S04]  /*2a1c0*/  LDSM.16.MT88.4 R20, [R0+0xf000] ;  /* 0x00f000000014783b */ /* 0x000e280000004200 */
[----:B0-----:R0:W-:Y:S04]  /*2a1d0*/  STL [R1+0x34e4], R20 ;  /* 0x0034e41401007387 */ /* 0x0011e80000100800 */
[----:B------:R1:W-:Y:S04]  /*2a1e0*/  STL [R1+0x34e0], R21 ;  /* 0x0034e01501007387 */ /* 0x0003e80000100800 */
[----:B------:R4:W-:Y:S04]  /*2a1f0*/  STL [R1+0x34dc], R22 ;  /* 0x0034dc1601007387 */ /* 0x0009e80000100800 */
[----:B------:R5:W-:Y:S04]  /*2a200*/  STL [R1+0x34d8], R23 ;  /* 0x0034d81701007387 */ /* 0x000be80000100800 */
[----:B0-----:R-:W3:Y:S04]  /*2a210*/  LDL.LU R20, [R1+0x70] ;  /* 0x0000700001147983 */ /* 0x001ee80000300800 */
[----:B-1----:R-:W3:Y:S04]  /*2a220*/  LDL.LU R21, [R1+0x74] ;  /* 0x0000740001157983 */ /* 0x002ee80000300800 */
[----:B----4-:R-:W3:Y:S04]  /*2a230*/  LDL.LU R22, [R1+0x78] ;  /* 0x0000780001167983 */ /* 0x010ee80000300800 */
[----:B-----5:R-:W3:Y:S04]  /*2a240*/  LDL.LU R23, [R1+0x7c] ;  /* 0x00007c0001177983 */ /* 0x020ee80000300800 */
[----:B------:R-:W0:Y:S01]  /*2a250*/  S2R R8, SR_TID.X ;  /* 0x0000000000087919 */ /* 0x000e220000002100 */
[----:B--2---:R-:W-:Y:S03]  /*2a260*/  HMMA.16816.F32 R4, R4, R10, R16 ;  /* 0x0000000a0404723c */ /* 0x004fe60000001810 */
[----:B------:R-:W-:Y:S01]  /*2a270*/  LDSM.16.MT88.4 R16, [R3+0x10000] ;  /* 0x010000000310783b */ /* 0x000fe20000004200 */
[----:B0-----:R-:W-:-:S04]  /*2a280*/  SHF.L.U32 R9, R8, 0x1, RZ ;  /* 0x0000000108097819 */ /* 0x001fc800000006ff */
[----:B---3--:R-:W-:Y:S11]  /*2a290*/  HMMA.16816.F32 R12, R12, R10, R20 ;  /* 0x0000000a0c0c723c */ /* 0x008ff60000001814 */
[----:B------:R-:W-:Y:S11]  /*2a2a0*/  @!UPT UIADD3 URZ, URZ, URZ, URZ ;  /* 0x0000003f3f3ff290 */ /* 0x000ff6000fffe03f */
[----:B------:R-:W-:Y:S01]  /*2a2b0*/  @!UPT UIADD3 URZ, URZ, URZ, URZ ;  /* 0x0000003f3f3ff290 */ /* 0x000fe2000fffe03f */
[----:B------:R-:W-:Y:S01]  /*2a2c0*/  STL.64 [R1+0x40], R12 ;  /* 0x0000400c01007387 */ /* 0x000fe20000100a00 */
[----:B------:R-:W-:Y:S02]  /*2a2d0*/  MOV R28, R14 ;  /* 0x0000000e001c7202 */ /* 0x000fe40000000f00 */
[----:B------:R-:W-:Y:S02]  /*2a2e0*/  MOV R29, R15 ;  /* 0x0000000f001d7202 */ /* 0x000fe40000000f00 */
[----:B------:R-:W0:Y:S01]  /*2a2f0*/  LDSM.16.MT88.4 R12, [R0+0xf080] ;  /* 0x00f08000000c783b */ /* 0x000e220000004200 */
[----:B------:R-:W-:Y:S01]  /*2a300*/  MOV R23, R7 ;  /* 0x0000000700177202 */ /* 0x000fe20000000f00 */
[----:B------:R-:W-:Y:S01]  /*2a310*/  IMAD.MOV.U32 R20, RZ, RZ, R4 ;  /* 0x000000ffff147224 */ /* 0x000fe200078e0004 */
[----:B------:R-:W-:Y:S02]  /*2a320*/  MOV R21, R5 ;  /* 0x0000000500157202 */ /* 0x000fe40000000f00 */
[----:B------:R-:W-:Y:S01]  /*2a330*/  MOV R22, R6 ;  /* 0x0000000600167202 */ /* 0x000fe20000000f00 */
[----:B0-----:R0:W-:Y:S02]  /*2a340*/  STL.64 [R1+0x34c8], R14 ;  /* 0x0034c80e01007387 */ /* 0x0011e40000100a00 */
[----:B0-----:R-:W-:-:S02]  /*2a350*/  MOV R15, R2 ;  /* 0x00000002000f7202 */ /* 0x001fc40000000f00 */
[C---:B------:R-:W-:Y:S02]  /*2a360*/  LOP3.LUT R2, R8.reuse, 0x7, RZ, 0xc0, !PT ;  /* 0x0000000708027812 */ /* 0x040fe400078ec0ff */
[----:B------:R-:W-:-:S04]  /*2a370*/  LOP3.LUT R8, R8, 0x60, RZ, 0xc0, !PT ;  /* 0x0000006008087812 */ /* 0x000fc800078ec0ff */
[----:B------:R-:W-:-:S05]  /*2a380*/  LEA R7, R8, R2, 0x4 ;  /* 0x0000000208077211 */ /* 0x000fca00078e20ff */
[----:B------:R-:W-:-:S05]  /*2a390*/  IMAD.SHL.U32 R7, R7, 0x10, RZ ;  /* 0x0000001007077824 */ /* 0x000fca00078e00ff */
[----:B------:R-:W-:-:S04]  /*2a3a0*/  LOP3.LUT R7, R7, 0x30, R9, 0x78, !PT ;  /* 0x0000003007077812 */ /* 0x000fc800078e7809 */
[----:B------:R-:W-:-:S06]  /*2a3b0*/  LEA R7, R2, R7, 0xa ;  /* 0x0000000702077211 */ /* 0x000fcc00078e50ff */
[----:B------:R-:W0:Y:S04]  /*2a3c0*/  LDSM.16.M88.4 R4, [R7+0x20200] ;  /* 0x020200000704783b */ /* 0x000e280000000200 */
[----:B------:R1:W-:Y:S01]  /*2a3d0*/  STL.64 [R1+0x34c0], R12 ;  /* 0x0034c00c01007387 */ /* 0x0003e20000100a00 */
[----:B------:R-:W-:Y:S01]  /*2a3e0*/  IMAD.MOV.U32 R2, RZ, RZ, R19 ;  /* 0x000000ffff027224 */ /* 0x000fe200078e0013 */
[----:B------:R-:W-:Y:S02]  /*2a3f0*/  MOV R8, R16 ;  /* 0x0000001000087202 */ /* 0x000fe40000000f00 */
[----:B------:R-:W-:Y:S01]  /*2a400*/  MOV R9, R17 ;  /* 0x0000001100097202 */ /* 0x000fe20000000f00 */
[----:B-1----:R-:W2:Y:S04]  /*2a410*/  LDL.LU R12, [R1+0x90] ;  /* 0x00009000010c7983 */ /* 0x002ea80000300800 */
[----:B------:R-:W2:Y:S04]  /*2a420*/  LDL.LU R13, [R1+0x94] ;  /* 0x00009400010d7983 */ /* 0x000ea80000300800 */
[----:B------:R-:W2:Y:S04]  /*2a430*/  LDL.LU R14, [R1+0x98] ;  /* 0x00009800010e7983 */ /* 0x000ea80000300800 */
[----:B------:R1:W-:Y:S02]  /*2a440*/  STL [R1+0x34b0], R0 ;  /* 0x0034b00001007387 */ /* 0x0003e40000100800 */
[----:B-1----:R-:W-:-:S02]  /*2a450*/  MOV R0, R18 ;  /* 0x0000001200007202 */ /* 0x002fc40000000f00 */
[----:B------:R-:W3:Y:S04]  /*2a460*/  LDL.LU.64 R18, [R1+0x34f0] ;  /* 0x0034f00001127983 */ /* 0x000ee80000300a00 */
[----:B------:R-:W3:Y:S04]  /*2a470*/  LDL.LU.64 R16, [R1+0x34e8] ;  /* 0x0034e80001107983 */ /* 0x000ee80000300a00 */
[----:B0-----:R-:W-:Y:S04]  /*2a480*/  STL [R1+0x344c], R6 ;  /* 0x00344c0601007387 */ /* 0x001fe80000100800 */
[----:B------:R-:W-:Y:S04]  /*2a490*/  STL [R1+0x3448], R7 ;  /* 0x0034480701007387 */ /* 0x000fe80000100800 */
[----:B------:R0:W-:Y:S04]  /*2a4a0*/  STL.64 [R1+0x34b8], R4 ;  /* 0x0034b80401007387 */ /* 0x0001e80000100a00 */
[----:B0-----:R-:W3:Y:S04]  /*2a4b0*/  LDL.LU R4, [R1+0xc0] ;  /* 0x0000c00001047983 */ /* 0x001ee80000300800 */
[----:B------:R-:W3:Y:S04]  /*2a4c0*/  LDL.LU R5, [R1+0xc4] ;  /* 0x0000c40001057983 */ /* 0x000ee80000300800 */
[----:B------:R-:W3:Y:S04]  /*2a4d0*/  LDL.LU R6, [R1+0xc8] ;  /* 0x0000c80001067983 */ /* 0x000ee80000300800 */
[----:B------:R-:W3:Y:S02]  /*2a4e0*/  LDL.LU R7, [R1+0xcc] ;  /* 0x0000cc0001077983 */ /* 0x000ee40000300800 */
[----:B---3--:R-:W-:Y:S02]  /*2a4f0*/  HMMA.16816.F32 R16, R16, R10, R4 ;  /* 0x0000000a1010723c */ /* 0x008fe40000001804 */
[----:B------:R-:W0:Y:S11]  /*2a500*/  LDSM.16.MT88.4 R4, [R3+0x10080] ;  /* 0x010080000304783b */ /* 0x000e360000004200 */
[----:B------:R-:W-:Y:S10]  /*2a510*/  @!UPT UIADD3 URZ, URZ, URZ, URZ ;  /* 0x0000003f3f3ff290 */ /* 0x000ff4000fffe03f */
[----:B------:R-:W-:Y:S04]  /*2a520*/  STL.64 [R1+0xc0], R16 ;  /* 0x0000c01001007387 */ /* 0x000fe80000100a00 */
[----:B------:R0:W-:Y:S02]  /*2a530*/  STL.64 [R1+0xc8], R18 ;  /* 0x0000c81201007387 */ /* 0x0001e40000100a00 */
[----:B0-----:R-:W-:Y:S02]  /*2a540*/  MOV R19, R4 ;  /* 0x0000000400137202 */ /* 0x001fe40000000f00 */
[----:B------:R-:W-:Y:S02]  /*2a550*/  MOV R18, R5 ;  /* 0x0000000500127202 */ /* 0x000fe40000000f00 */
[----:B------:R-:W-:-:S02]  /*2a560*/  MOV R17, R6 ;  /* 0x0000000600117202 */ /* 0x000fc40000000f00 */
[----:B------:R-:W-:Y:S02]  /*2a570*/  MOV R16, R7 ;  /* 0x0000000700107202 */ /* 0x000fe40000000f00 */
[----:B--2---:R-:W-:Y:S01]  /*2a580*/  HMMA.16816.F32 R4, R24, R10, R12 ;  /* 0x0000000a1804723c */ /* 0x004fe2000000180c */
[----:B------:R-:W-:Y:S04]  /*2a590*/  STL [R1+0x346c], R3 ;  /* 0x00346c0301007387 */ /* 0x000fe80000100800 */
[----:B------:R-:W2:Y:S02]  /*2a5a0*/  LDL.LU R12, [R1+0xb0] ;  /* 0x0000b000010c7983 */ /* 0x000ea40000300800 */
[----:B------:R-:W-:Y:S01]  /*2a5b0*/  IMAD.MOV.U32 R24, RZ, RZ, R20 ;  /* 0x000000ffff187224 */ /* 0x000fe200078e0014 */
[----:B------:R-:W-:-:S02]  /*2a5c0*/  MOV R26, R22 ;  /* 0x00000016001a7202 */ /* 0x000fc40000000f00 */
[----:B------:R-:W-:Y:S02]  /*2a5d0*/  MOV R27, R23 ;  /* 0x00000017001b7202 */ /* 0x000fe40000000f00 */
[----:B------:R-:W-:-:S11]  /*2a5e0*/  MOV R25, R21 ;  /* 0x0000001500197202 */ /* 0x000fd60000000f00 */
[----:B------:R0:W-:Y:S04]  /*2a5f0*/  STL.64 [R1+0xa0], R4 ;  /* 0x0000a00401007387 */ /* 0x0001e80000100a00 */
[----:B------:R1:W-:Y:S04]  /*2a600*/  STL.64 [R1+0xa8], R6 ;  /* 0x0000a80601007387 */ /* 0x0003e80000100a00 */
[----:B------:R-:W2:Y:S04]  /*2a610*/  LDL.LU R13, [R1+0xb4] ;  /* 0x0000b400010d7983 */ /* 0x000ea80000300800 */
[----:B------:R-:W2:Y:S04]  /*2a620*/  LDL.LU R14, [R1+0xb8] ;  /* 0x0000b800010e7983 */ /* 0x000ea80000300800 */
[----:B------:R-:W2:Y:S04]  /*2a630*/  LDL.LU R15, [R1+0xbc] ;  /* 0x0000bc00010f7983 */ /* 0x000ea80000300800 */
[----:B0-----:R-:W3:Y:S04]  /*2a640*/  LDL.LU R4, [R1+0x80] ;  /* 0x0000800001047983 */ /* 0x001ee80000300800 */
[----:B------:R-:W3:Y:S04]  /*2a650*/  LDL.LU R5, [R1+0x84] ;  /* 0x0000840001057983 */ /* 0x000ee80000300800 */
[----:B-1----:R-:W3:Y:S04]  /*2a660*/  LDL.LU R6, [R1+0x88] ;  /* 0x0000880001067983 */ /* 0x002ee80000300800 */
[----:B------:R-:W3:Y:S04]  /*2a670*/  LDL.LU R7, [R1+0x8c] ;  /* 0x00008c0001077983 */ /* 0x000ee80000300800 */
[----:B------:R-:W2:Y:S04]  /*2a680*/  LDL.LU R20, [R1+0x34e4] ;  /* 0x0034e40001147983 */ /* 0x000ea80000300800 */
[----:B------:R-:W2:Y:S04]  /*2a690*/  LDL.LU R21, [R1+0x34e0] ;  /* 0x0034e00001157983 */ /* 0x000ea80000300800 */
[----:B------:R-:W2:Y:S04]  /*2a6a0*/  LDL.LU R22, [R1+0x34dc] ;  /* 0x0034dc0001167983 */ /* 0x000ea80000300800 */
[----:B------:R-:W2:Y:S04]  /*2a6b0*/  LDL.LU R23, [R1+0x34d8] ;  /* 0x0034d80001177983 */ /* 0x000ea80000300800 */
[----:B------:R0:W-:Y:S04]  /*2a6c0*/  STL.64 [R1+0x3478], R26 ;  /* 0x0034781a01007387 */ /* 0x0001e80000100a00 */
[----:B------:R1:W-:Y:S01]  /*2a6d0*/  STL.64 [R1+0x3470], R24 ;  /* 0x0034701801007387 */ /* 0x0003e20000100a00 */
[----:B0-----:R-:W-:Y:S01]  /*2a6e0*/  MOV R26, R28 ;  /* 0x0000001c001a7202 */ /* 0x001fe20000000f00 */
[----:B------:R-:W-:-:S02]  /*2a6f0*/  IMAD.MOV.U32 R27, RZ, RZ, R29 ;  /* 0x000000ffff1b7224 */ /* 0x000fc400078e001d */
[----:B-1----:R-:W4:Y:S04]  /*2a700*/  LDL.LU R24, [R1+0x40] ;  /* 0x0000400001187983 */ /* 0x002f280000300800 */
[----:B------:R-:W4:Y:S04]  /*2a710*/  LDL.LU R25, [R1+0x44] ;  /* 0x0000440001197983 */ /* 0x000f280000300800 */
[----:B------:R-:W5:Y:S04]  /*2a720*/  LDL.LU R28, [R1+0x34d4] ;  /* 0x0034d400011c7983 */ /* 0x000f680000300800 */
[----:B------:R-:W2:Y:S04]  /*2a730*/  LDL.LU R29, [R1+0x34d0] ;  /* 0x0034d000011d7983 */ /* 0x000ea80000300800 */
[----:B------:R0:W-:Y:S02]  /*2a740*/  STL.64 [R1+0x3488], R26 ;  /* 0x0034881a01007387 */ /* 0x0001e40000100a00 */
[----:B0-----:R-:W-:-:S02]  /*2a750*/  MOV R26, R17 ;  /* 0x00000011001a7202 */ /* 0x001fc40000000f00 */
[----:B------:R-:W-:Y:S01]  /*2a760*/  MOV R27, R16 ;  /* 0x00000010001b7202 */ /* 0x000fe20000000f00 */
[----:B----4-:R0:W-:Y:S02]  /*2a770*/  STL.64 [R1+0x3480], R24 ;  /* 0x0034801801007387 */ /* 0x0101e40000100a00 */
[----:B0-----:R-:W-:Y:S02]  /*2a780*/  MOV R24, R19 ;  /* 0x0000001300187202 */ /* 0x001fe40000000f00 */
[----:B------:R-:W-:Y:S02]  /*2a790*/  MOV R25, R18 ;  /* 0x0000001200197202 */ /* 0x000fe40000000f00 */
[----:B--2---:R-:W0:Y:S04]  /*2a7a0*/  LDSM.16.MT88.4 R16, [R29+0x10000] ;  /* 0x010000001d10783b */ /* 0x004e280000004200 */
[----:B------:R-:W-:Y:S04]  /*2a7b0*/  STL.64 [R1+0x34a8], R26 ;  /* 0x0034a81a01007387 */ /* 0x000fe80000100a00 */
[----:B------:R1:W-:Y:S01]  /*2a7c0*/  STL.64 [R1+0x34a0], R24 ;  /* 0x0034a01801007387 */ /* 0x0003e20000100a00 */
[-C--:B------:R-:W-:Y:S03]  /*2a7d0*/  HMMA.16816.F32 R20, R20, R10.reuse, R12 ;  /* 0x0000000a1414723c */ /* 0x080fe6000000180c */
[----:B-1----:R-:W2:Y:S04]  /*2a7e0*/  LDL.LU R24, [R1+0x50] ;  /* 0x0000500001187983 */ /* 0x002ea80000300800 */
[----:B------:R-:W2:Y:S04]  /*2a7f0*/  LDL.LU R25, [R1+0x54] ;  /* 0x0000540001197983 */ /* 0x000ea80000300800 */
[----:B------:R-:W2:Y:S04]  /*2a800*/  LDL.LU R26, [R1+0x58] ;  /* 0x00005800011a7983 */ /* 0x000ea80000300800 */
[----:B------:R-:W2:Y:S04]  /*2a810*/  LDL.LU R27, [R1+0x5c] ;  /* 0x00005c00011b7983 */ /* 0x000ea80000300800 */
[----:B0-----:R-:W-:Y:S04]  /*2a820*/  STL.64 [R1+0x3498], R18 ;  /* 0x0034981201007387 */ /* 0x001fe80000100a00 */
[----:B------:R0:W-:Y:S04]  /*2a830*/  STL.64 [R1+0x3490], R16 ;  /* 0x0034901001007387 */ /* 0x0001e80000100a00 */
[----:B0-----:R-:W4:Y:S04]  /*2a840*/  LDL.LU R16, [R1+0x30] ;  /* 0x0000300001107983 */ /* 0x001f280000300800 */
[----:B------:R-:W4:Y:S04]  /*2a850*/  LDL.LU R17, [R1+0x34] ;  /* 0x0000340001117983 */ /* 0x000f280000300800 */
[----:B------:R-:W4:Y:S04]  /*2a860*/  LDL.LU R18, [R1+0x38] ;  /* 0x0000380001127983 */ /* 0x000f280000300800 */
[----:B------:R-:W4:Y:S04]  /*2a870*/  LDL.LU R19, [R1+0x3c] ;  /* 0x00003c0001137983 */ /* 0x000f280000300800 */
[----:B------:R-:W3:Y:S04]  /*2a880*/  LDL.LU.64 R14, [R1+0x34c8] ;  /* 0x0034c800010e7983 */ /* 0x000ee80000300a00 */
[----:B------:R-:W3:Y:S04]  /*2a890*/  LDL.LU.64 R12, [R1+0x34c0] ;  /* 0x0034c000010c7983 */ /* 0x000ee80000300a00 */
[----:B------:R-:W-:Y:S04]  /*2a8a0*/  STL.64 [R1+0xb0], R20 ;  /* 0x0000b01401007387 */ /* 0x000fe80000100a00 */
[----:B------:R-:W-:Y:S01]  /*2a8b0*/  STL [R1+0xb8], R22 ;  /* 0x0000b81601007387 */ /* 0x000fe20000100800 */
[----:B---3--:R-:W-:Y:S03]  /*2a8c0*/  HMMA.16816.F32 R12, R12, R10, R4 ;  /* 0x0000000a0c0c723c */ /* 0x008fe60000001804 */
[----:B------:R-:W2:Y:S04]  /*2a8d0*/  LDL.LU.64 R4, [R1+0x34b8] ;  /* 0x0034b80001047983 */ /* 0x000ea80000300a00 */
[----:B------:R-:W-:-:S02]  /*2a8e0*/  MOV R10, R0 ;  /* 0x00000000000a7202 */ /* 0x000fc40000000f00 */
[----:B------:R-:W-:Y:S11]  /*2a8f0*/  MOV R11, R2 ;  /* 0x00000002000b7202 */ /* 0x000ff60000000f00 */
[----:B------:R-:W-:Y:S03]  /*2a900*/  @!UPT UIADD3 URZ, URZ, URZ, URZ ;  /* 0x0000003f3f3ff290 */ /* 0x000fe6000fffe03f */
[----:B------:R-:W-:Y:S04]  /*2a910*/  STL.64 [R1+0x90], R12 ;  /* 0x0000900c01007387 */ /* 0x000fe80000100a00 */
[----:B------:R-:W-:Y:S04]  /*2a920*/  STL.64 [R1+0x98], R14 ;  /* 0x0000980e01007387 */ /* 0x000fe80000100a00 */
[----:B------:R-:W3:Y:S04]  /*2a930*/  LDL.LU R0, [R1+0x34b0] ;  /* 0x0034b00001007983 */ /* 0x000ee80000300800 */
[----:B-----5:R-:W-:Y:S01]  /*2a940*/  LDSM.16.MT88.4 R12, [R28+0x10000] ;  /* 0x010000001c0c783b */ /* 0x020fe20000004200 */
[-C--:B--2---:R-:W-:Y:S03]  /*2a950*/  HMMA.16816.F32 R8, R8, R4.reuse, R24 ;  /* 0x000000040808723c */ /* 0x084fe60000001818 */
[----:B------:R-:W4:Y:S04]  /*2a960*/  LDL.LU.64 R26, [R1+0x34a8] ;  /* 0x0034a800011a7983 */ /* 0x000f280000300a00 */
[----:B------:R-:W4:Y:S11]  /*2a970*/  LDL.LU.64 R24, [R1+0x34a0] ;  /* 0x0034a00001187983 */ /* 0x000f360000300a00 */
[----:B------:R-:W-:Y:S06]  /*2a980*/  @!UPT UIADD3 URZ, URZ, URZ, URZ ;  /* 0x0000003f3f3ff290 */ /* 0x000fec000fffe03f */
[----:B------:R-:W-:Y:S02]  /*2a990*/  MOV R7, R9 ;  /* 0x0000000900077202 */ /* 0x000fe40000000f00 */
[----:B------:R-:W-:Y:S01]  /*2a9a0*/  MOV R6, R8 ;  /* 0x0000000800067202 */ /* 0x000fe20000000f00 */
[----:B------:R-:W-:Y:S04]  /*2a9b0*/  STL.64 [R1+0x88], R10 ;  /* 0x0000880a01007387 */ /* 0x000fe80000100a00 */
[----:B------:R-:W-:Y:S04]  /*2a9c0*/  STL [R1+0x3464], R7 ;  /* 0x0034640701007387 */ /* 0x000fe80000100800 */
[----:B------:R-:W-:Y:S04]  /*2a9d0*/  STL [R1+0x3460], R6 ;  /* 0x0034600601007387 */ /* 0x000fe80000100800 */
[----:B------:R-:W-:Y:S04]  /*2a9e0*/  STL [R1+0x3468], R28 ;  /* 0x0034681c01007387 */ /* 0x000fe80000100800 */
[----:B------:R-:W-:Y:S01]  /*2a9f0*/  LDSM.16.MT88.4 R8, [R28+0x10080] ;  /* 0x010080001c08783b */ /* 0x000fe20000004200 */
[----:B----4-:R-:W-:Y:S03]  /*2aa00*/  HMMA.16816.F32 R24, R24, R4, R16 ;  /* 0x000000041818723c */ /* 0x010fe60000001810 */
[----:B------:R-:W2:Y:S04]  /*2aa10*/  LDL.LU.64 R18, [R1+0x3498] ;  /* 0x0034980001127983 */ /* 0x000ea80000300a00 */
[----:B------:R-:W2:Y:S11]  /*2aa20*/  LDL.LU.64 R16, [R1+0x3490] ;  /* 0x0034900001107983 */ /* 0x000eb60000300a00 */
[----:B------:R-:W-:Y:S05]  /*2aa30*/  @!UPT UIADD3 URZ, URZ, URZ, URZ ;  /* 0x0000003f3f3ff290 */ /* 0x000fea000fffe03f */
[----:B------:R-:W-:Y:S01]  /*2aa40*/  STL.64 [R1+0x70], R24 ;  /* 0x0000701801007387 */ /* 0x000fe20000100a00 */
[----:B------:R-:W-:-:S03]  /*2aa50*/  IMAD.MOV.U32 R2, RZ, RZ, R27 ;  /* 0x000000ffff027224 */ /* 0x000fc600078e001b */
[----:B------:R-:W-:Y:S04]  /*2aa60*/  STL [R1+0x78], R26 ;  /* 0x0000781a01007387 */ /* 0x000fe80000100800 */
[----:B---3--:R-:W0:Y:S02]  /*2aa70*/  LDSM.16.MT88.4 R24, [R0+0x10000] ;  /* 0x010000000018783b */ /* 0x008e240000004200 */
[----:B0-----:R-:W-:Y:S02]  /*2aa80*/  MOV R7, R26 ;  /* 0x0000001a00077202 */ /* 0x001fe40000000f00 */
[----:B------:R0:W-:Y:S01]  /*2aa90*/  STL [R1], R24 ;  /* 0x0000001801007387 */ /* 0x0001e20000100800 */
[----:B------:R-:W-:Y:S02]  /*2aaa0*/  MOV R6, R27 ;  /* 0x0000001b00067202 */ /* 0x000fe40000000f00 */
[----:B------:R-:W-:Y:S01]  /*2aab0*/  MOV R28, R25 ;  /* 0x00000019001c7202 */ /* 0x000fe20000000f00 */
[----:B------:R-:W2:Y:S04]  /*2aac0*/  LDL.LU.64 R26, [R1+0x3488] ;  /* 0x00348800011a7983 */ /* 0x000ea80000300a00 */
[----:B0-----:R-:W2:Y:S01]  /*2aad0*/  LDL.LU.64 R24, [R1+0x3480] ;  /* 0x0034800001187983 */ /* 0x001ea20000300a00 */
[----:B------:R-:W-:-:S03]  /*2aae0*/  IMAD.MOV.U32 R3, RZ, RZ, R23 ;  /* 0x000000ffff037224 */ /* 0x000fc600078e0017 */
        /* <DEDUP_REMOVED lines=11> */
[----:B-1----:R-:W3:Y:S04]  /*2aba0*/  LDL.LU R16, [R1+0xb0] ;  /* 0x0000b00001107983 */ /* 0x002ee80000300800 */
[----:B------:R-:W3:Y:S04]  /*2abb0*/  LDL.LU R17, [R1+0xb4] ;  /* 0x0000b40001117983 */ /* 0x000ee80000300800 */
[----:B------:R-:W3:Y:S04]  /*2abc0*/  LDL.LU R18, [R1+0xb8] ;  /* 0x0000b80001127983 */ /* 0x000ee80000300800 */
[----:B------:R-:W4:Y:S04]  /*2abd0*/  LDL.LU R3, [R1+0x346c] ;  /* 0x00346c0001037983 */ /* 0x000f280000300800 */
[----:B------:R-:W-:Y:S01]  /*2abe0*/  STL [R1+0x3434], R0 ;  /* 0x0034340001007387 */ /* 0x000fe20000100800 */
[-C--:B--2---:R-:W-:Y:S03]  /*2abf0*/  HMMA.16816.F32 R24, R20, R4.reuse, R24 ;  /* 0x000000041418723c */ /* 0x084fe60000001818 */
[----:B------:R-:W2:Y:S11]  /*2ac00*/  LDL.LU R20, [R1+0xc0] ;  /* 0x0000c00001147983 */ /* 0x000eb60000300800 */
[----:B------:R-:W-:Y:S09]  /*2ac10*/  @!UPT UIADD3 URZ, URZ, URZ, URZ ;  /* 0x0000003f3f3ff290 */ /* 0x000ff2000fffe03f */
[----:B------:R-:W-:Y:S04]  /*2ac20*/  STL.64 [R1+0x40], R24 ;  /* 0x0000401801007387 */ /* 0x000fe80000100a00 */
[----:B------:R-:W-:Y:S04]  /*2ac30*/  STL.64 [R1+0x48], R26 ;  /* 0x0000481a01007387 */ /* 0x000fe80000100a00 */
[----:B------:R-:W2:Y:S04]  /*2ac40*/  LDL.LU R21, [R1+0xc4] ;  /* 0x0000c40001157983 */ /* 0x000ea80000300800 */
[----:B------:R-:W2:Y:S04]  /*2ac50*/  LDL.LU R22, [R1+0xc8] ;  /* 0x0000c80001167983 */ /* 0x000ea80000300800 */
[----:B------:R-:W2:Y:S04]  /*2ac60*/  LDL.LU R23, [R1+0xcc] ;  /* 0x0000cc0001177983 */ /* 0x000ea80000300800 */
[----:B----4-:R-:W0:Y:S04]  /*2ac70*/  LDSM.16.MT88.4 R24, [R3+0x11000] ;  /* 0x011000000318783b */ /* 0x010e280000004200 */
[----:B0-----:R-:W-:Y:S04]  /*2ac80*/  STL.64 [R1+0x3440], R26 ;  /* 0x0034401a01007387 */ /* 0x001fe80000100a00 */
[----:B------:R0:W-:Y:S04]  /*2ac90*/  STL.64 [R1+0x3438], R24 ;  /* 0x0034381801007387 */ /* 0x0001e80000100a00 */
[----:B0-----:R-:W4:Y:S04]  /*2aca0*/  LDL.LU R24, [R1+0x90] ;  /* 0x0000900001187983 */ /* 0x001f280000300800 */
[----:B------:R-:W4:Y:S04]  /*2acb0*/  LDL.LU R25, [R1+0x94] ;  /* 0x0000940001197983 */ /* 0x000f280000300800 */
[----:B------:R-:W4:Y:S04]  /*2acc0*/  LDL.LU R26, [R1+0x98] ;  /* 0x00009800011a7983 */ /* 0x000f280000300800 */
[----:B------:R-:W4:Y:S01]  /*2acd0*/  LDL.LU R27, [R1+0x9c] ;  /* 0x00009c00011b7983 */ /* 0x000f220000300800 */
        /* <DEDUP_REMOVED lines=8> */
[----:B------:R-:W-:Y:S04]  /*2ad60*/  STL [R1+0x3428], R3 ;  /* 0x0034280301007387 */ /* 0x000fe80000100800 */
[----:B------:R-:W-:Y:S01]  /*2ad70*/  LDSM.16.MT88.4 R20, [R3+0x11080] ;  /* 0x011080000314783b */ /* 0x000fe20000004200 */
[----:B--2---:R-:W-:Y:S03]  /*2ad80*/  HMMA.16816.F32 R12, R8, R4, R12 ;  /* 0x00000004080c723c */ /* 0x004fe6000000180c */
[----:B------:R-:W3:Y:S11]  /*2ad90*/  LDL.LU R8, [R1] ;  /* 0x0000000001087983 */ /* 0x000ef60000300800 */
[----:B------:R-:W-:Y:S09]  /*2ada0*/  @!UPT UIADD3 URZ, URZ, URZ, URZ ;  /* 0x0000003f3f3ff290 */ /* 0x000ff2000fffe03f */
[----:B------:R-:W-:Y:S04]  /*2adb0*/  STL.64 [R1+0x30], R12 ;  /* 0x0000300c01007387 */ /* 0x000fe80000100a00 */
[----:B------:R-:W-:Y:S04]  /*2adc0*/  STL.64 [R1+0x38], R14 ;  /* 0x0000380e01007387 */ /* 0x000fe80000100a00 */
[----:B------:R-:W0:Y:S01]  /*2add0*/  LDSM.16.MT88.4 R12, [R29+0x11000] ;  /* 0x011000001d0c783b */ /* 0x000e220000004200 */
[----:B------:R-:W-:Y:S01]  /*2ade0*/  IMAD.MOV.U32 R9, RZ, RZ, R28 ;  /* 0x000000ffff097224 */ /* 0x000fe200078e001c */
[----:B------:R-:W-:-:S02]  /*2adf0*/  MOV R10, R7 ;  /* 0x00000007000a7202 */ /* 0x000fc40000000f00 */
[----:B------:R-:W2:Y:S01]  /*2ae00*/  LDL.LU R28, [R1+0x3468] ;  /* 0x00346800011c7983 */ /* 0x000ea20000300800 */
[----:B------:R-:W-:-:S03]  /*2ae10*/  MOV R11, R6 ;  /* 0x00000006000b7202 */ /* 0x000fc60000000f00 */
[----:B------:R-:W5:Y:S04]  /*2ae20*/  LDL.LU R7, [R1+0x3464] ;  /* 0x0034640001077983 */ /* 0x000f680000300800 */
[----:B------:R-:W2:Y:S04]  /*2ae30*/  LDL.LU R6, [R1+0x3460] ;  /* 0x0034600001067983 */ /* 0x000ea80000300800 */
[----:B0-----:R-:W-:Y:S04]  /*2ae40*/  STL.64 [R1+0x3420], R14 ;  /* 0x0034200e01007387 */ /* 0x001fe80000100a00 */
[----:B------:R0:W-:Y:S04]  /*2ae50*/  STL.64 [R1+0x3418], R12 ;  /* 0x0034180c01007387 */ /* 0x0001e80000100a00 */
[----:B0-----:R-:W2:Y:S04]  /*2ae60*/  LDL.LU R12, [R1+0x70] ;  /* 0x00007000010c7983 */ /* 0x001ea80000300800 */
[----:B------:R-:W2:Y:S04]  /*2ae70*/  LDL.LU R13, [R1+0x74] ;  /* 0x00007400010d7983 */ /* 0x000ea80000300800 */
[----:B------:R-:W2:Y:S01]  /*2ae80*/  LDL.LU R14, [R1+0x78] ;  /* 0x00007800010e7983 */ /* 0x000ea20000300800 */
[-C--:B---3--:R-:W-:Y:S03]  /*2ae90*/  HMMA.16816.F32 R8, R8, R4.reuse, R16 ;  /* 0x000000040808723c */ /* 0x088fe60000001810 */
[----:B------:R-:W4:Y:S04]  /*2aea0*/  LDL.LU.64 R18, [R1+0x3458] ;  /* 0x0034580001127983 */ /* 0x000f280000300a00 */
[----:B------:R-:W4:Y:S01]  /*2aeb0*/  LDL.LU.64 R16, [R1+0x3450] ;  /* 0x0034500001107983 */ /* 0x000f220000300a00 */
[----:B------:R-:W-:Y:S11]  /*2aec0*/  MOV R15, R2 ;  /* 0x00000002000f7202 */ /* 0x000ff60000000f00 */
[----:B------:R-:W-:Y:S05]  /*2aed0*/  @!UPT UIADD3 URZ, URZ, URZ, URZ ;  /* 0x0000003f3f3ff290 */ /* 0x000fea000fffe03f */
[----:B------:R-:W-:Y:S01]  /*2aee0*/  MOV R2, R11 ;  /* 0x0000000b00027202 */ /* 0x000fe20000000f00 */
[----:B------:R-:W-:Y:S04]  /*2aef0*/  STL.64 [R1+0x20], R8 ;  /* 0x0000200801007387 */ /* 0x000fe80000100a00 */
[----:B------:R-:W-:Y:S04]  /*2af00*/  STL [R1+0x28], R10 ;  /* 0x0000280a01007387 */ /* 0x000fe80000100800 */
[----:B------:R-:W-:Y:S04]  /*2af10*/  STL [R1+0x342c], R2 ;  /* 0x00342c0201007387 */ /* 0x000fe80000100800 */
[----:B------:R-:W-:Y:S04]  /*2af20*/  STL [R1+0x3430], R29 ;  /* 0x0034301d01007387 */ /* 0x000fe80000100800 */
[----:B------:R-:W-:Y:S01]  /*2af30*/  LDSM.16.MT88.4 R8, [R29+0x11080] ;  /* 0x011080001d08783b */ /* 0x000fe20000004200 */
[----:B----4-:R-:W-:Y:S03]  /*2af40*/  HMMA.16816.F32 R16, R16, R4, R24 ;  /* 0x000000041010723c */ /* 0x010fe60000001818 */
[----:B--2---:R-:W0:Y:S11]  /*2af50*/  LDSM.16.MT88.4 R24, [R28+0x11000] ;  /* 0x011000001c18783b */ /* 0x004e360000004200 */
[----:B------:R-:W-:Y:S09]  /*2af60*/  @!UPT UIADD3 URZ, URZ, URZ, URZ ;  /* 0x0000003f3f3ff290 */ /* 0x000ff2000fffe03f */
[----:B------:R1:W-:Y:S01]  /*2af70*/  STL.64 [R1], R16 ;  /* 0x0000001001007387 */ /* 0x0003e20000100a00 */
[----:B------:R-:W-:Y:S01]  /*2af80*/  IMAD.MOV.U32 R5, RZ, RZ, R18 ;  /* 0x000000ffff057224 */ /* 0x000fe200078e0012 */
[----:B------:R-:W-:Y:S02]  /*2af90*/  MOV R4, R19 ;  /* 0x0000001300047202 */ /* 0x000fe40000000f00 */
[----:B-1----:R-:W-:Y:S02]  /*2afa0*/  MOV R16, R6 ;  /* 0x0000000600107202 */ /* 0x002fe40000000f00 */
[----:B------:R-:W2:Y:S01]  /*2afb0*/  LDL.LU R6, [R1+0x344c] ;  /* 0x00344c0001067983 */ /* 0x000ea20000300800 */
[----:B-----5:R-:W-:-:S03]  /*2afc0*/  MOV R17, R7 ;  /* 0x0000000700117202 */ /* 0x020fc60000000f00 */
[----:B------:R-:W2:Y:S01]  /*2afd0*/  LDL.LU R7, [R1+0x3448] ;  /* 0x0034480001077983 */ /* 0x000ea20000300800 */
[----:B0-----:R-:W-:Y:S01]  /*2afe0*/  MOV R2, R26 ;  /* 0x0000001a00027202 */ /* 0x001fe20000000f00 */
[----:B------:R-:W-:Y:S01]  /*2aff0*/  IMAD.MOV.U32 R29, RZ, RZ, R25 ;  /* 0x000000ffff1d7224 */ /* 0x000fe200078e0019 */
[----:B------:R-:W-:Y:S01]  /*2b000*/  MOV R3, R27 ;  /* 0x0000001b00037202 */ /* 0x000fe20000000f00 */
[----:B------:R-:W2:Y:S01]  /*2b010*/  LDL.LU R18, [R1+0x88] ;  /* 0x0000880001127983 */ /* 0x000ea20000300800 */
[----:B------:R-:W-:-:S03]  /*2b020*/  MOV R0, R24 ;  /* 0x0000001800007202 */ /* 0x000fc60000000f00 */
[----:B------:R-:W2:Y:S04]  /*2b030*/  LDL.LU R19, [R1+0x8c] ;  /* 0x00008c0001137983 */ /* 0x000ea80000300800 */
[----:B------:R-:W2:Y:S04]  /*2b040*/  LDL.LU.64 R26, [R1+0x3440] ;  /* 0x00344000011a7983 */ /* 0x000ea80000300a00 */
[----:B------:R-:W2:Y:S02]  /*2b050*/  LDL.LU.64 R24, [R1+0x3438] ;  /* 0x0034380001187983 */ /* 0x000ea40000300a00 */
[----:B--2---:R-:W-:Y:S02]  /*2b060*/  HMMA.16816.F32 R16, R24, R6, R16 ;  /* 0x000000061810723c */ /* 0x004fe40000001810 */
        /* <DEDUP_REMOVED lines=9> */
[----:B------:R0:W-:Y:S02]  /*2b100*/  STL.64 [R1+0x33f0], R16 ;  /* 0x0033f01001007387 */ /* 0x0001e40000100a00 */
[----:B0-----:R-:W-:-:S02]  /*2b110*/  MOV R16, R0 ;  /* 0x0000000000107202 */ /* 0x001fc40000000f00 */
[----:B------:R-:W3:Y:S01]  /*2b120*/  LDL.LU R0, [R1+0x3434] ;  /* 0x0034340001007983 */ /* 0x000ee20000300800 */
[----:B------:R-:W-:Y:S01]  /*2b130*/  HMMA.16816.F32 R20, R20, R6, R12 ;  /* 0x000000061414723c */ /* 0x000fe2000000180c */
[----:B------:R-:W-:Y:S01]  /*2b140*/  MOV R17, R29 ;  /* 0x0000001d00117202 */ /* 0x000fe20000000f00 */
[----:B------:R-:W-:Y:S01]  /*2b150*/  IMAD.MOV.U32 R18, RZ, RZ, R2 ;  /* 0x000000ffff127224 */ /* 0x000fe200078e0002 */
[----:B------:R-:W4:Y:S01]  /*2b160*/  LDL.LU R29, [R1+0x3430] ;  /* 0x00343000011d7983 */ /* 0x000f220000300800 */
[----:B------:R-:W-:-:S03]  /*2b170*/  MOV R19, R3 ;  /* 0x0000000300137202 */ /* 0x000fc60000000f00 */
[----:B------:R-:W5:Y:S04]  /*2b180*/  LDL.LU R2, [R1+0x342c] ;  /* 0x00342c0001027983 */ /* 0x000f680000300800 */
[----:B------:R-:W2:Y:S04]  /*2b190*/  LDL.LU R3, [R1+0x3428] ;  /* 0x0034280001037983 */ /* 0x000ea80000300800 */
[----:B------:R-:W2:Y:S04]  /*2b1a0*/  LDL.LU.64 R14, [R1+0x3420] ;  /* 0x00342000010e7983 */ /* 0x000ea80000300a00 */
[----:B------:R-:W2:Y:S04]  /*2b1b0*/  LDL.LU.64 R12, [R1+0x3418] ;  /* 0x00341800010c7983 */ /* 0x000ea80000300a00 */
        /* <DEDUP_REMOVED lines=10> */
[----:B---3--:R-:W-:Y:S04]  /*2b260*/  STL.64 [R1+0x3408], R22 ;  /* 0x0034081601007387 */ /* 0x008fe80000100a00 */
[----:B------:R0:W-:Y:S04]  /*2b270*/  STL.64 [R1+0x3400], R20 ;  /* 0x0034001401007387 */ /* 0x0001e80000100a00 */
[----:B0-----:R-:W2:Y:S04]  /*2b280*/  LDL.LU R20, [R1+0x50] ;  /* 0x0000500001147983 */ /* 0x001ea80000300800 */
[----:B------:R-:W2:Y:S04]  /*2b290*/  LDL.LU R21, [R1+0x54] ;  /* 0x0000540001157983 */ /* 0x000ea80000300800 */
[----:B------:R-:W2:Y:S04]  /*2b2a0*/  LDL.LU R22, [R1+0x58] ;  /* 0x0000580001167983 */ /* 0x000ea80000300800 */
[----:B------:R-:W2:Y:S04]  /*2b2b0*/  LDL.LU R23, [R1+0x5c] ;  /* 0x00005c0001177983 */ /* 0x000ea80000300800 */
[----:B------:R-:W3:Y:S04]  /*2b2c0*/  LDL.LU R12, [R1+0x40] ;  /* 0x00004000010c7983 */ /* 0x000ee80000300800 */
[----:B------:R-:W-:Y:S04]  /*2b2d0*/  STL.64 [R1+0x60], R24 ;  /* 0x0000601801007387 */ /* 0x000fe80000100a00 */
[----:B------:R-:W-:Y:S04]  /*2b2e0*/  STL.64 [R1+0x68], R26 ;  /* 0x0000681a01007387 */ /* 0x000fe80000100a00 */
[----:B------:R-:W3:Y:S04]  /*2b2f0*/  LDL.LU R13, [R1+0x44] ;  /* 0x00004400010d7983 */ /* 0x000ee80000300800 */
[----:B------:R-:W3:Y:S04]  /*2b300*/  LDL.LU R14, [R1+0x48] ;  /* 0x00004800010e7983 */ /* 0x000ee80000300800 */
[----:B------:R-:W0:Y:S04]  /*2b310*/  LDSM.16.MT88.4 R24, [R0+0x11080] ;  /* 0x011080000018783b */ /* 0x000e280000004200 */
[----:B------:R-:W3:Y:S04]  /*2b320*/  LDL.LU R15, [R1+0x4c] ;  /* 0x00004c00010f7983 */ /* 0x000ee80000300800 */
[----:B0-----:R5:W-:Y:S04]  /*2b330*/  STL.64 [R1+0x33d8], R26 ;  /* 0x0033d81a01007387 */ /* 0x001be80000100a00 */
[----:B------:R0:W-:Y:S01]  /*2b340*/  STL.64 [R1+0x33d0], R24 ;  /* 0x0033d01801007387 */ /* 0x0001e20000100a00 */
[----:B-----5:R-:W-:-:S03]  /*2b350*/  MOV R27, R2 ;  /* 0x00000002001b7202 */ /* 0x020fc60000000f00 */
[----:B0-----:R-:W5:Y:S04]  /*2b360*/  LDL.LU R24, [R1+0x20] ;  /* 0x0000200001187983 */ /* 0x001f680000300800 */
[----:B------:R-:W5:Y:S04]  /*2b370*/  LDL.LU R25, [R1+0x24] ;  /* 0x0000240001197983 */ /* 0x000f680000300800 */
[----:B------:R-:W5:Y:S04]  /*2b380*/  LDL.LU R26, [R1+0x28] ;  /* 0x00002800011a7983 */ /* 0x000f680000300800 */
[----:B------:R-:W4:Y:S04]  /*2b390*/  LDL.LU R2, [R1+0x3410] ;  /* 0x0034100001027983 */ /* 0x000f280000300800 */
[----:B------:R-:W-:Y:S01]  /*2b3a0*/  STL [R1+0x33b0], R0 ;  /* 0x0033b00001007387 */ /* 0x000fe20000100800 */
[-C--:B---3--:R-:W-:Y:S03]  /*2b3b0*/  HMMA.16816.F32 R8, R8, R6.reuse, R12 ;  /* 0x000000060808723c */ /* 0x088fe6000000180c */
[----:B------:R-:W0:Y:S05]  /*2b3c0*/  LDSM.16.MT88.4 R12, [R3+0x12000] ;  /* 0x01200000030c783b */ /* 0x000e2a0000004200 */
[----:B--2---:R-:W-:Y:S01]  /*2b3d0*/  HMMA.16816.F32 R16, R16, R6, R20 ;  /* 0x000000061010723c */ /* 0x004fe20000001814 */
[----:B0-----:R-:W-:Y:S11]  /*2b3e0*/  STL.64 [R1+0x33c8], R14 ;  /* 0x0033c80e01007387 */ /* 0x001ff60000100a00 */
[----:B------:R-:W-:Y:S03]  /*2b3f0*/  @!UPT UIADD3 URZ, URZ, URZ, URZ ;  /* 0x0000003f3f3ff290 */ /* 0x000fe6000fffe03f */
[----:B------:R-:W-:Y:S04]  /*2b400*/  STL.64 [R1+0xa0], R8 ;  /* 0x0000a00801007387 */ /* 0x000fe80000100a00 */
[----:B------:R-:W-:Y:S04]  /*2b410*/  STL.64 [R1+0xa8], R10 ;  /* 0x0000a80a01007387 */ /* 0x000fe80000100a00 */
[----:B----4-:R0:W1:Y:S04]  /*2b420*/  LDSM.16.M88.4 R8, [R2+0x20200] ;  /* 0x020200000208783b */ /* 0x0100680000000200 */
[----:B------:R2:W-:Y:S01]  /*2b430*/  STL.64 [R1+0x33c0], R12 ;  /* 0x0033c00c01007387 */ /* 0x0005e20000100a00 */
[----:B0-----:R-:W-:-:S03]  /*2b440*/  MOV R2, R19 ;  /* 0x0000001300027202 */ /* 0x001fc60000000f00 */
[----:B--2---:R-:W2:Y:S04]  /*2b450*/  LDL.LU R12, [R1] ;  /* 0x00000000010c7983 */ /* 0x004ea80000300800 */
[----:B------:R-:W2:Y:S04]  /*2b460*/  LDL.LU R13, [R1+0x4] ;  /* 0x00000400010d7983 */ /* 0x000ea80000300800 */
[----:B-1----:R0:W-:Y:S04]  /*2b470*/  STL [R1+0x330c], R10 ;  /* 0x00330c0a01007387 */ /* 0x0021e80000100800 */
[----:B------:R1:W-:Y:S04]  /*2b480*/  STL [R1+0x3308], R11 ;  /* 0x0033080b01007387 */ /* 0x0003e80000100800 */
[----:B------:R-:W3:Y:S01]  /*2b490*/  LDL.LU.64 R22, [R1+0x3408] ;  /* 0x0034080001167983 */ /* 0x000ee20000300a00 */
[----:B0-----:R-:W-:-:S03]  /*2b4a0*/  MOV R10, R18 ;  /* 0x00000012000a7202 */ /* 0x001fc60000000f00 */
[----:B------:R-:W3:Y:S01]  /*2b4b0*/  LDL.LU.64 R20, [R1+0x3400] ;  /* 0x0034000001147983 */ /* 0x000ee20000300a00 */
[----:B-1----:R-:W-:-:S03]  /*2b4c0*/  IMAD.MOV.U32 R11, RZ, RZ, R17 ;  /* 0x000000ffff0b7224 */ /* 0x002fc600078e0011 */
[----:B------:R-:W-:Y:S04]  /*2b4d0*/  STL [R1+0xc0], R16 ;  /* 0x0000c01001007387 */ /* 0x000fe80000100800 */
[----:B------:R-:W0:Y:S04]  /*2b4e0*/  LDSM.16.MT88.4 R16, [R3+0x12080] ;  /* 0x012080000310783b */ /* 0x000e280000004200 */
[----:B------:R-:W-:Y:S04]  /*2b4f0*/  STL [R1+0x33bc], R2 ;  /* 0x0033bc0201007387 */ /* 0x000fe80000100800 */
[----:B------:R-:W-:Y:S04]  /*2b500*/  STL [R1+0x33b8], R10 ;  /* 0x0033b80a01007387 */ /* 0x000fe80000100800 */
[----:B------:R-:W-:Y:S04]  /*2b510*/  STL [R1+0x33b4], R11 ;  /* 0x0033b40b01007387 */ /* 0x000fe80000100800 */
[----:B0-----:R-:W-:Y:S01]  /*2b520*/  STL.64 [R1+0x10], R16 ;  /* 0x0000101001007387 */ /* 0x001fe20000100a00 */
[----:B------:R-:W-:-:S03]  /*2b530*/  MOV R0, R19 ;  /* 0x0000001300007202 */ /* 0x000fc60000000f00 */
[----:B------:R0:W-:Y:S04]  /*2b540*/  STL [R1+0x18], R18 ;  /* 0x0000181201007387 */ /* 0x0001e80000100800 */
[----:B0-----:R-:W3:Y:S04]  /*2b550*/  LDL.LU.64 R18, [R1+0x33f8] ;  /* 0x0033f80001127983 */ /* 0x001ee80000300a00 */
[----:B------:R-:W3:Y:S02]  /*2b560*/  LDL.LU.64 R16, [R1+0x33f0] ;  /* 0x0033f00001107983 */ /* 0x000ee40000300a00 */
[----:B---3--:R-:W-:Y:S02]  /*2b570*/  HMMA.16816.F32 R16, R16, R6, R20 ;  /* 0x000000061010723c */ /* 0x008fe40000001814 */
[----:B------:R-:W0:Y:S11]  /*2b580*/  LDSM.16.MT88.4 R20, [R29+0x12000] ;  /* 0x012000001d14783b */ /* 0x000e360000004200 */
[----:B------:R-:W-:Y:S10]  /*2b590*/  @!UPT UIADD3 URZ, URZ, URZ, URZ ;  /* 0x0000003f3f3ff290 */ /* 0x000ff4000fffe03f */
[----:B------:R1:W-:Y:S01]  /*2b5a0*/  STL [R1+0x90], R16 ;  /* 0x0000901001007387 */ /* 0x0003e20000100800 */
[----:B------:R-:W-:Y:S01]  /*2b5b0*/  MOV R2, R17 ;  /* 0x0000001100027202 */ /* 0x000fe20000000f00 */
[----:B------:R-:W-:Y:S01]  /*2b5c0*/  IMAD.MOV.U32 R10, RZ, RZ, R18 ;  /* 0x000000ffff0a7224 */ /* 0x000fe200078e0012 */
[----:B------:R-:W-:Y:S02]  /*2b5d0*/  MOV R11, R19 ;  /* 0x00000013000b7202 */ /* 0x000fe40000000f00 */
[----:B0-----:R-:W-:Y:S01]  /*2b5e0*/  MOV R17, R22 ;  /* 0x0000001600117202 */ /* 0x001fe20000000f00 */
[----:B-1----:R-:W-:Y:S01]  /*2b5f0*/  IMAD.MOV.U32 R16, RZ, RZ, R23 ;  /* 0x000000ffff107224 */ /* 0x002fe200078e0017 */
[----:B------:R-:W-:Y:S01]  /*2b600*/  MOV R19, R20 ;  /* 0x0000001400137202 */ /* 0x000fe20000000f00 */
[----:B------:R-:W5:Y:S01]  /*2b610*/  LDL.LU.64 R22, [R1+0x33e8] ;  /* 0x0033e80001167983 */ /* 0x000f620000300a00 */
[----:B------:R-:W-:-:S03]  /*2b620*/  MOV R18, R21 ;  /* 0x0000001500127202 */ /* 0x000fc60000000f00 */
[----:B------:R-:W5:Y:S02]  /*2b630*/  LDL.LU.64 R20, [R1+0x33e0] ;  /* 0x0033e00001147983 */ /* 0x000f640000300a00 */
[----:B-----5:R-:W-:Y:S02]  /*2b640*/  HMMA.16816.F32 R20, R20, R6, R24 ;  /* 0x000000061414723c */ /* 0x020fe40000001818 */
[----:B------:R-:W0:Y:S11]  /*2b650*/  LDSM.16.MT88.4 R24, [R29+0x12080] ;  /* 0x012080001d18783b */ /* 0x000e360000004200 */
[----:B------:R-:W-:Y:S10]  /*2b660*/  @!UPT UIADD3 URZ, URZ, URZ, URZ ;  /* 0x0000003f3f3ff290 */ /* 0x000ff4000fffe03f */
[----:B------:R0:W-:Y:S04]  /*2b670*/  STL.64 [R1+0x70], R20 ;  /* 0x0000701401007387 */ /* 0x0001e80000100a00 */
[----:B------:R1:W-:Y:S01]  /*2b680*/  STL.64 [R1+0x78], R22 ;  /* 0x0000781601007387 */ /* 0x0003e20000100a00 */
[----:B0-----:R-:W-:Y:S02]  /*2b690*/  MOV R21, R26 ;  /* 0x0000001a00157202 */ /* 0x001fe40000000f00 */
[----:B------:R-:W-:Y:S02]  /*2b6a0*/  MOV R20, R27 ;  /* 0x0000001b00147202 */ /* 0x000fe40000000f00 */
[----:B-1----:R-:W-:Y:S01]  /*2b6b0*/  MOV R23, R24 ;  /* 0x0000001800177202 */ /* 0x002fe20000000f00 */
[----:B------:R-:W2:Y:S01]  /*2b6c0*/  LDL.LU.64 R26, [R1+0x33d8] ;  /* 0x0033d800011a7983 */ /* 0x000ea20000300a00 */
[----:B------:R-:W-:-:S03]  /*2b6d0*/  MOV R22, R25 ;  /* 0x0000001900167202 */ /* 0x000fc60000000f00 */
[----:B------:R-:W2:Y:S01]  /*2b6e0*/  LDL.LU.64 R24, [R1+0x33d0] ;  /* 0x0033d00001187983 */ /* 0x000ea20000300a00 */
[----:B------:R-:W-:Y:S02]  /*2b6f0*/  MOV R14, R5 ;  /* 0x00000005000e7202 */ /* 0x000fe40000000f00 */
[----:B------:R-:W-:-:S07]  /*2b700*/  MOV R15, R4 ;  /* 0x00000004000f7202 */ /* 0x000fce0000000f00 */
[----:B--2---:R-:W-:Y:S01]  /*2b710*/  HMMA.16816.F32 R4, R24, R6, R12 ;  /* 0x000000061804723c */ /* 0x004fe2000000180c */
[----:B------:R-:W0:Y:S11]  /*2b720*/  LDSM.16.MT88.4 R12, [R28+0x12000] ;  /* 0x012000001c0c783b */ /* 0x000e360000004200 */
[----:B------:R-:W-:Y:S11]  /*2b730*/  @!UPT UIADD3 URZ, URZ, URZ, URZ ;  /* 0x0000003f3f3ff290 */ /* 0x000ff6000fffe03f */
[----:B------:R-:W-:Y:S04]  /*2b740*/  STL.64 [R1+0x3338], R6 ;  /* 0x0033380601007387 */ /* 0x000fe80000100a00 */
[----:B------:R1:W-:Y:S04]  /*2b750*/  STL.64 [R1+0x3330], R4 ;  /* 0x0033300401007387 */ /* 0x0003e80000100a00 */
[----:B-1----:R-:W2:Y:S01]  /*2b760*/  LDL.LU R4, [R1+0x80] ;  /* 0x0000800001047983 */ /* 0x002ea20000300800 */
[----:B0-----:R-:W-:-:S03]  /*2b770*/  MOV R25, R14 ;  /* 0x0000000e00197202 */ /* 0x001fc60000000f00 */
[----:B------:R-:W2:Y:S01]  /*2b780*/  LDL.LU R5, [R1+0x84] ;  /* 0x0000840001057983 */ /* 0x000ea20000300800 */
[----:B------:R-:W-:Y:S01]  /*2b790*/  MOV R24, R15 ;  /* 0x0000000f00187202 */ /* 0x000fe20000000f00 */
[----:B------:R-:W-:Y:S02]  /*2b7a0*/  IMAD.MOV.U32 R27, RZ, RZ, R12 ;  /* 0x000000ffff1b7224 */ /* 0x000fe400078e000c */
[----:B------:R-:W2:Y:S01]  /*2b7b0*/  LDL.LU R6, [R1+0x88] ;  /* 0x0000880001067983 */ /* 0x000ea20000300800 */
[----:B------:R-:W-:-:S03]  /*2b7c0*/  MOV R26, R13 ;  /* 0x0000000d001a7202 */ /* 0x000fc60000000f00 */
[----:B------:R-:W2:Y:S04]  /*2b7d0*/  LDL.LU R7, [R1+0x8c] ;  /* 0x00008c0001077983 */ /* 0x000ea80000300800 */
[----:B------:R-:W2:Y:S04]  /*2b7e0*/  LDL.LU.64 R14, [R1+0x33c8] ;  /* 0x0033c800010e7983 */ /* 0x000ea80000300a00 */
[----:B------:R-:W2:Y:S02]  /*2b7f0*/  LDL.LU.64 R12, [R1+0x33c0] ;  /* 0x0033c000010c7983 */ /* 0x000ea40000300a00 */
[----:B--2---:R-:W-:Y:S02]  /*2b800*/  HMMA.16816.F32 R12, R12, R8, R4 ;  /* 0x000000080c0c723c */ /* 0x004fe40000001804 */
[----:B------:R-:W2:Y:S05]  /*2b810*/  LDL.LU R4, [R1+0x90] ;  /* 0x0000900001047983 */ /* 0x000eaa0000300800 */
[----:B------:R-:W-:Y:S01]  /*2b820*/  IMAD.MOV.U32 R6, RZ, RZ, R10 ;  /* 0x000000ffff067224 */ /* 0x000fe200078e000a */
[----:B------:R-:W-:-:S02]  /*2b830*/  MOV R7, R11 ;  /* 0x0000000b00077202 */ /* 0x000fc40000000f00 */
[----:B------:R-:W-:Y:S02]  /*2b840*/  MOV R5, R2 ;  /* 0x0000000200057202 */ /* 0x000fe40000000f00 */
[----:B------:R-:W3:Y:S04]  /*2b850*/  LDL.LU R2, [R1+0x33bc] ;  /* 0x0033bc0001027983 */ /* 0x000ee80000300800 */
[----:B------:R-:W4:Y:S04]  /*2b860*/  LDL.LU R10, [R1+0x33b8] ;  /* 0x0033b800010a7983 */ /* 0x000f280000300800 */
[----:B------:R-:W5:Y:S04]  /*2b870*/  LDL.LU R11, [R1+0x33b4] ;  /* 0x0033b400010b7983 */ /* 0x000f680000300800 */
[----:B------:R0:W-:Y:S02]  /*2b880*/  STL.64 [R1+0x3348], R6 ;  /* 0x0033480601007387 */ /* 0x0001e40000100a00 */
[----:B0-----:R-:W-:Y:S01]  /*2b890*/  MOV R6, R25 ;  /* 0x0000001900067202 */ /* 0x001fe20000000f00 */
[----:B------:R-:W-:Y:S01]  /*2b8a0*/  IMAD.MOV.U32 R7, RZ, RZ, R24 ;  /* 0x000000ffff077224 */ /* 0x000fe200078e0018 */
[----:B--2---:R0:W-:Y:S04]  /*2b8b0*/  STL.64 [R1+0x3340], R4 ;  /* 0x0033400401007387 */ /* 0x0041e80000100a00 */
[----:B------:R1:W-:Y:S01]  /*2b8c0*/  STL.64 [R1+0x3368], R6 ;  /* 0x0033680601007387 */ /* 0x0003e20000100a00 */
[----:B0-----:R-:W-:-:S02]  /*2b8d0*/  MOV R4, R27 ;  /* 0x0000001b00047202 */ /* 0x001fc40000000f00 */
[----:B------:R-:W-:Y:S02]  /*2b8e0*/  MOV R5, R26 ;  /* 0x0000001a00057202 */ /* 0x000fe40000000f00 */
[----:B-1----:R-:W-:Y:S02]  /*2b8f0*/  MOV R6, R21 ;  /* 0x0000001500067202 */ /* 0x002fe40000000f00 */
[----:B------:R-:W-:Y:S01]  /*2b900*/  MOV R7, R20 ;  /* 0x0000001400077202 */ /* 0x000fe20000000f00 */
[----:B------:R0:W-:Y:S04]  /*2b910*/  STL.64 [R1+0x3360], R4 ;  /* 0x0033600401007387 */ /* 0x0001e80000100a00 */
[----:B------:R1:W-:Y:S01]  /*2b920*/  STL.64 [R1+0x3378], R6 ;  /* 0x0033780601007387 */ /* 0x0003e20000100a00 */
[----:B0-----:R-:W-:-:S02]  /*2b930*/  MOV R4, R23 ;  /* 0x0000001700047202 */ /* 0x001fc40000000f00 */
[----:B------:R-:W-:Y:S02]  /*2b940*/  MOV R5, R22 ;  /* 0x0000001600057202 */ /* 0x000fe40000000f00 */
[----:B-1----:R-:W-:Y:S02]  /*2b950*/  MOV R6, R17 ;  /* 0x0000001100067202 */ /* 0x002fe40000000f00 */
[----:B------:R-:W-:Y:S01]  /*2b960*/  MOV R7, R16 ;  /* 0x0000001000077202 */ /* 0x000fe20000000f00 */
[----:B------:R0:W-:Y:S04]  /*2b970*/  STL.64 [R1+0x3370], R4 ;  /* 0x0033700401007387 */ /* 0x0001e80000100a00 */
[----:B------:R1:W-:Y:S01]  /*2b980*/  STL.64 [R1+0x3398], R6 ;  /* 0x0033980601007387 */ /* 0x0003e20000100a00 */
[----:B0-----:R-:W-:Y:S01]  /*2b990*/  IMAD.MOV.U32 R4, RZ, RZ, R19 ;  /* 0x000000ffff047224 */ /* 0x001fe200078e0013 */
[----:B------:R-:W-:-:S02]  /*2b9a0*/  MOV R5, R18 ;  /* 0x0000001200057202 */ /* 0x000fc40000000f00 */
[----:B------:R-:W0:Y:S01]  /*2b9b0*/  LDSM.16.MT88.4 R16, [R28+0x12080] ;  /* 0x012080001c10783b */ /* 0x000e220000004200 */
[----:B-1----:R-:W-:-:S03]  /*2b9c0*/  MOV R7, R0 ;  /* 0x0000000000077202 */ /* 0x002fc60000000f00 */
[----:B------:R1:W-:Y:S04]  /*2b9d0*/  STL.64 [R1+0x3390], R4 ;  /* 0x0033900401007387 */ /* 0x0003e80000100a00 */
[----:B-1----:R-:W2:Y:S04]  /*2b9e0*/  LDL.LU R4, [R1+0x10] ;  /* 0x0000100001047983 */ /* 0x002ea80000300800 */
[----:B------:R-:W2:Y:S04]  /*2b9f0*/  LDL.LU R5, [R1+0x14] ;  /* 0x0000140001057983 */ /* 0x000ea80000300800 */
[----:B------:R-:W2:Y:S04]  /*2ba00*/  LDL.LU R6, [R1+0x18] ;  /* 0x0000180001067983 */ /* 0x000ea80000300800 */
[----:B------:R-:W2:Y:S04]  /*2ba10*/  LDL.LU R0, [R1+0x33b0] ;  /* 0x0033b00001007983 */ /* 0x000ea80000300800 */
[----:B------:R1:W-:Y:S04]  /*2ba20*/  STL [R1+0x331c], R12 ;  /* 0x00331c0c01007387 */ /* 0x0003e80000100800 */
[----:B------:R0:W-:Y:S04]  /*2ba30*/  STL [R1+0x3318], R13 ;  /* 0x0033180d01007387 */ /* 0x0001e80000100800 */
[----:B------:R0:W-:Y:S04]  /*2ba40*/  STL [R1+0x3314], R14 ;  /* 0x0033140e01007387 */ /* 0x0001e80000100800 */
[----:B------:R3:W-:Y:S04]  /*2ba50*/  STL [R1+0x3310], R15 ;  /* 0x0033100f01007387 */ /* 0x0007e80000100800 */
[----:B-1----:R-:W4:Y:S04]  /*2ba60*/  LDL.LU R12, [R1+0xa0] ;  /* 0x0000a000010c7983 */ /* 0x002f280000300800 */
[----:B0-----:R-:W4:Y:S04]  /*2ba70*/  LDL.LU R13, [R1+0xa4] ;  /* 0x0000a400010d7983 */ /* 0x001f280000300800 */
[----:B------:R-:W4:Y:S04]  /*2ba80*/  LDL.LU R14, [R1+0xa8] ;  /* 0x0000a800010e7983 */ /* 0x000f280000300800 */
[----:B---3--:R-:W4:Y:S04]  /*2ba90*/  LDL.LU R15, [R1+0xac] ;  /* 0x0000ac00010f7983 */ /* 0x008f280000300800 */
[----:B--2---:R-:W-:Y:S04]  /*2baa0*/  LDSM.16.MT88.4 R20, [R0+0x12000] ;  /* 0x012000000014783b */ /* 0x004fe80000004200 */
[----:B------:R-:W-:Y:S04]  /*2bab0*/  LDSM.16.MT88.4 R24, [R0+0x12080] ;  /* 0x012080000018783b */ /* 0x000fe80000004200 */
[----:B----4-:R-:W-:Y:S04]  /*2bac0*/  STL.64 [R1+0x3388], R14 ;  /* 0x0033880e01007387 */ /* 0x010fe80000100a00 */
[----:B------:R0:W-:Y:S04]  /*2bad0*/  STL.64 [R1+0x3380], R12 ;  /* 0x0033800c01007387 */ /* 0x0001e80000100a00 */
[----:B0-----:R-:W2:Y:S04]  /*2bae0*/  LDL.LU R12, [R1+0x60] ;  /* 0x00006000010c7983 */ /* 0x001ea80000300800 */
[----:B------:R-:W2:Y:S04]  /*2baf0*/  LDL.LU R13, [R1+0x64] ;  /* 0x00006400010d7983 */ /* 0x000ea80000300800 */
[----:B------:R-:W3:Y:S04]  /*2bb00*/  LDL.LU R14, [R1+0x68] ;  /* 0x00006800010e7983 */ /* 0x000ee80000300800 */
[----:B------:R-:W3:Y:S04]  /*2bb10*/  LDL.LU R15, [R1+0x6c] ;  /* 0x00006c00010f7983 */ /* 0x000ee80000300800 */
[----:B---3--:R-:W-:Y:S04]  /*2bb20*/  STL.64 [R1+0x33a8], R14 ;  /* 0x0033a80e01007387 */ /* 0x008fe80000100a00 */
[----:B--2---:R0:W-:Y:S04]  /*2bb30*/  STL.64 [R1+0x33a0], R12 ;  /* 0x0033a00c01007387 */ /* 0x0041e80000100a00 */
[----:B0-----:R-:W2:Y:S04]  /*2bb40*/  LDL.LU R12, [R1+0xb0] ;  /* 0x0000b000010c7983 */ /* 0x001ea80000300800 */
[----:B------:R-:W2:Y:S04]  /*2bb50*/  LDL.LU R13, [R1+0xb4] ;  /* 0x0000b400010d7983 */ /* 0x000ea80000300800 */
[----:B------:R-:W2:Y:S04]  /*2bb60*/  LDL.LU R14, [R1+0xb8] ;  /* 0x0000b800010e7983 */ /* 0x000ea80000300800 */
[----:B------:R-:W2:Y:S04]  /*2bb70*/  LDL.LU R15, [R1+0xbc] ;  /* 0x0000bc00010f7983 */ /* 0x000ea80000300800 */
[----:B------:R0:W-:Y:S04]  /*2bb80*/  STL.64 [R1+0x3358], R18 ;  /* 0x0033581201007387 */ /* 0x0001e80000100a00 */
[----:B------:R1:W-:Y:S01]  /*2bb90*/  STL.64 [R1+0x3350], R16 ;  /* 0x0033501001007387 */ /* 0x0003e20000100a00 */
[----:B0-----:R-:W-:-:S03]  /*2bba0*/  MOV R18, R10 ;  /* 0x0000000a00127202 */ /* 0x001fc60000000f00 */
[----:B-1----:R-:W3:Y:S01]  /*2bbb0*/  LDL.LU R16, [R1+0xc0] ;  /* 0x0000c00001107983 */ /* 0x002ee20000300800 */
[----:B-----5:R-:W-:-:S03]  /*2bbc0*/  IMAD.MOV.U32 R17, RZ, RZ, R11 ;  /* 0x000000ffff117224 */ /* 0x020fc600078e000b */
[----:B------:R-:W-:Y:S04]  /*2bbd0*/  STL [R1+0x3320], R28 ;  /* 0x0033201c01007387 */ /* 0x000fe80000100800 */
[----:B------:R-:W-:Y:S01]  /*2bbe0*/  STL [R1+0x3300], R0 ;  /* 0x0033000001007387 */ /* 0x000fe20000100800 */
[----:B--2---:R-:W-:Y:S03]  /*2bbf0*/  HMMA.16816.F32 R4, R4, R8, R12 ;  /* 0x000000080404723c */ /* 0x004fe6000000180c */
[----:B------:R-:W2:Y:S04]  /*2bc00*/  LDL.LU.64 R14, [R1+0x33a8] ;  /* 0x0033a800010e7983 */ /* 0x000ea80000300a00 */
[----:B------:R-:W2:Y:S11]  /*2bc10*/  LDL.LU.64 R12, [R1+0x33a0] ;  /* 0x0033a000010c7983 */ /* 0x000eb60000300a00 */
[----:B------:R-:W-:Y:S05]  /*2bc20*/  @!UPT UIADD3 URZ, URZ, URZ, URZ ;  /* 0x0000003f3f3ff290 */ /* 0x000fea000fffe03f */
[----:B------:R-:W-:Y:S01]  /*2bc30*/  STL.64 [R1+0x20], R4 ;  /* 0x0000200401007387 */ /* 0x000fe20000100a00 */
[----:B------:R-:W-:Y:S02]  /*2bc40*/  MOV R10, R6 ;  /* 0x00000006000a7202 */ /* 0x000fe40000000f00 */
[----:B------:R-:W-:Y:S02]  /*2bc50*/  MOV R11, R7 ;  /* 0x00000007000b7202 */ /* 0x000fe40000000f00 */
[----:B------:R-:W0:Y:S04]  /*2bc60*/  LDSM.16.MT88.4 R4, [R3+0x13000] ;  /* 0x013000000304783b */ /* 0x000e280000004200 */
[----:B------:R-:W-:Y:S04]  /*2bc70*/  STL [R1+0x3328], R11 ;  /* 0x0033280b01007387 */ /* 0x000fe80000100800 */
[----:B------:R-:W-:Y:S04]  /*2bc80*/  STL [R1+0x3324], R10 ;  /* 0x0033240a01007387 */ /* 0x000fe80000100800 */
[----:B0-----:R-:W-:Y:S01]  /*2bc90*/  STL.64 [R1+0x10], R4 ;  /* 0x0000100401007387 */ /* 0x001fe20000100a00 */
[----:B------:R-:W-:-:S03]  /*2bca0*/  IMAD.MOV.U32 R28, RZ, RZ, R7 ;  /* 0x000000ffff1c7224 */ /* 0x000fc600078e0007 */
[----:B------:R0:W-:Y:S04]  /*2bcb0*/  STL [R1+0x18], R6 ;  /* 0x0000180601007387 */ /* 0x0001e80000100800 */
[----:B0-----:R-:W2:Y:S04]  /*2bcc0*/  LDL.LU.64 R6, [R1+0x3398] ;  /* 0x0033980001067983 */ /* 0x001ea80000300a00 */
[----:B------:R-:W2:Y:S04]  /*2bcd0*/  LDL.LU.64 R4, [R1+0x3390] ;  /* 0x0033900001047983 */ /* 0x000ea80000300a00 */
[----:B------:R-:W-:Y:S01]  /*2bce0*/  STL [R1+0x332c], R28 ;  /* 0x00332c1c01007387 */ /* 0x000fe20000100800 */
[----:B--2---:R-:W-:Y:S03]  /*2bcf0*/  HMMA.16816.F32 R4, R4, R8, R12 ;  /* 0x000000080404723c */ /* 0x004fe6000000180c */
[----:B------:R-:W2:Y:S04]  /*2bd00*/  LDL.LU.64 R14, [R1+0x3388] ;  /* 0x00338800010e7983 */ /* 0x000ea80000300a00 */
[----:B------:R-:W2:Y:S11]  /*2bd10*/  LDL.LU.64 R12, [R1+0x3380] ;  /* 0x00338000010c7983 */ /* 0x000eb60000300a00 */
[----:B------:R-:W-:Y:S05]  /*2bd20*/  @!UPT UIADD3 URZ, URZ, URZ, URZ ;  /* 0x0000003f3f3ff290 */ /* 0x000fea000fffe03f */
[----:B------:R-:W-:Y:S04]  /*2bd30*/  STL.64 [R1+0x60], R4 ;  /* 0x0000600401007387 */ /* 0x000fe80000100a00 */
[----:B------:R-:W-:Y:S04]  /*2bd40*/  STL.64 [R1+0x68], R6 ;  /* 0x0000680601007387 */ /* 0x000fe80000100a00 */
[----:B------:R-:W0:Y:S02]  /*2bd50*/  LDSM.16.MT88.4 R4, [R3+0x13080] ;  /* 0x013080000304783b */ /* 0x000e240000004200 */
[----:B0-----:R-:W-:-:S02]  /*2bd60*/  MOV R11, R6 ;  /* 0x00000006000b7202 */ /* 0x001fc40000000f00 */
[----:B------:R0:W-:Y:S01]  /*2bd70*/  STL [R1+0x40], R4 ;  /* 0x0000400401007387 */ /* 0x0001e20000100800 */
[----:B------:R-:W-:Y:S02]  /*2bd80*/  MOV R10, R7 ;  /* 0x00000007000a7202 */ /* 0x000fe40000000f00 */
[----:B------:R-:W-:Y:S01]  /*2bd90*/  MOV R28, R5 ;  /* 0x00000005001c7202 */ /* 0x000fe20000000f00 */
[----:B------:R-:W2:Y:S04]  /*2bda0*/  LDL.LU.64 R6, [R1+0x3378] ;  /* 0x0033780001067983 */ /* 0x000ea80000300a00 */
[----:B0-----:R-:W2:Y:S04]  /*2bdb0*/  LDL.LU.64 R4, [R1+0x3370] ;  /* 0x0033700001047983 */ /* 0x001ea80000300a00 */
[----:B------:R-:W-:Y:S01]  /*2bdc0*/  STL [R1+0x32e8], R3 ;  /* 0x0032e80301007387 */ /* 0x000fe20000100800 */
[----:B--2---:R-:W-:Y:S11]  /*2bdd0*/  HMMA.16816.F32 R4, R4, R8, R12 ;  /* 0x000000080404723c */ /* 0x004ff6000000180c */
[----:B------:R-:W-:Y:S11]  /*2bde0*/  @!UPT UIADD3 URZ, URZ, URZ, URZ ;  /* 0x0000003f3f3ff290 */ /* 0x000ff6000fffe03f */
[----:B------:R-:W-:Y:S01]  /*2bdf0*/  @!UPT UIADD3 URZ, URZ, URZ, URZ ;  /* 0x0000003f3f3ff290 */ /* 0x000fe2000fffe03f */
[----:B------:R-:W-:Y:S01]  /*2be00*/  STL [R1+0x54], R5 ;  /* 0x0000540501007387 */ /* 0x000fe20000100800 */
[----:B------:R-:W-:-:S03]  /*2be10*/  MOV R0, R4 ;  /* 0x0000000400007202 */ /* 0x000fc60000000f00 */
[----:B------:R-:W-:Y:S04]  /*2be20*/  STL.64 [R1+0x58], R6 ;  /* 0x0000580601007387 */ /* 0x000fe80000100a00 */
[----:B------:R-:W0:Y:S04]  /*2be30*/  LDSM.16.MT88.4 R4, [R29+0x13000] ;  /* 0x013000001d04783b */ /* 0x000e280000004200 */
[----:B------:R-:W-:Y:S01]  /*2be40*/  STL [R1+0x3304], R0 ;  /* 0x0033040001007387 */ /* 0x000fe20000100800 */
[----:B0-----:R-:W-:Y:S01]  /*2be50*/  MOV R14, R6 ;  /* 0x00000006000e7202 */ /* 0x001fe20000000f00 */
[----:B------:R-:W-:Y:S01]  /*2be60*/  IMAD.MOV.U32 R12, RZ, RZ, R4 ;  /* 0x000000ffff0c7224 */ /* 0x000fe200078e0004 */
[----:B------:R-:W-:-:S02]  /*2be70*/  MOV R15, R7 ;  /* 0x00000007000f7202 */ /* 0x000fc40000000f00 */
[----:B------:R-:W-:Y:S01]  /*2be80*/  MOV R13, R5 ;  /* 0x00000005000d7202 */ /* 0x000fe20000000f00 */
[----:B------:R-:W3:Y:S04]  /*2be90*/  LDL.LU.64 R6, [R1+0x3368] ;  /* 0x0033680001067983 */ /* 0x000ee80000300a00 */
[----:B------:R-:W3:Y:S01]  /*2bea0*/  LDL.LU.64 R4, [R1+0x3360] ;  /* 0x0033600001047983 */ /* 0x000ee20000300a00 */
[----:B------:R-:W-:-:S07]  /*2beb0*/  MOV R19, R2 ;  /* 0x0000000200137202 */ /* 0x000fce0000000f00 */
[----:B---3--:R-:W-:Y:S01]  /*2bec0*/  HMMA.16816.F32 R4, R4, R8, R16 ;  /* 0x000000080404723c */ /* 0x008fe20000001810 */
[----:B------:R-:W2:Y:S04]  /*2bed0*/  LDL.LU.64 R18, [R1+0x3358] ;  /* 0x0033580001127983 */ /* 0x000ea80000300a00 */
[----:B------:R-:W2:Y:S11]  /*2bee0*/  LDL.LU.64 R16, [R1+0x3350] ;  /* 0x0033500001107983 */ /* 0x000eb60000300a00 */
[----:B------:R-:W-:Y:S07]  /*2bef0*/  @!UPT UIADD3 URZ, URZ, URZ, URZ ;  /* 0x0000003f3f3ff290 */ /* 0x000fee000fffe03f */
[----:B------:R-:W-:Y:S01]  /*2bf00*/  STL.64 [R1+0xd0], R4 ;  /* 0x0000d00401007387 */ /* 0x000fe20000100a00 */
[----:B------:R-:W-:-:S03]  /*2bf10*/  MOV R3, R7 ;  /* 0x0000000700037202 */ /* 0x000fc60000000f00 */
[----:B------:R-:W-:Y:S04]  /*2bf20*/  STL [R1+0xd8], R6 ;  /* 0x0000d80601007387 */ /* 0x000fe80000100800 */
[----:B------:R-:W0:Y:S04]  /*2bf30*/  LDSM.16.MT88.4 R4, [R29+0x13080] ;  /* 0x013080001d04783b */ /* 0x000e280000004200 */
[----:B------:R-:W-:Y:S04]  /*2bf40*/  STL [R1+0x32ec], R3 ;  /* 0x0032ec0301007387 */ /* 0x000fe80000100800 */
[----:B0-----:R-:W-:Y:S01]  /*2bf50*/  STL.64 [R1], R4 ;  /* 0x0000000401007387 */ /* 0x001fe20000100a00 */
[----:B------:R-:W-:-:S03]  /*2bf60*/  IMAD.MOV.U32 R0, RZ, RZ, R7 ;  /* 0x000000ffff007224 */ /* 0x000fc600078e0007 */
[----:B------:R0:W-:Y:S04]  /*2bf70*/  STL [R1+0x8], R6 ;  /* 0x0000080601007387 */ /* 0x0001e80000100800 */
[----:B0-----:R-:W2:Y:S04]  /*2bf80*/  LDL.LU.64 R6, [R1+0x3348] ;  /* 0x0033480001067983 */ /* 0x001ea80000300a00 */
[----:B------:R-:W2:Y:S02]  /*2bf90*/  LDL.LU.64 R4, [R1+0x3340] ;  /* 0x0033400001047983 */ /* 0x000ea40000300a00 */
[-C--:B--2---:R-:W-:Y:S02]  /*2bfa0*/  HMMA.16816.F32 R16, R16, R8.reuse, R4 ;  /* 0x000000081010723c */ /* 0x084fe40000001804 */
[----:B------:R-:W2:Y:S04]  /*2bfb0*/  LDL.LU.64 R6, [R1+0x3338] ;  /* 0x0033380001067983 */ /* 0x000ea80000300a00 */
[----:B------:R-:W2:Y:S11]  /*2bfc0*/  LDL.LU.64 R4, [R1+0x3330] ;  /* 0x0033300001047983 */ /* 0x000eb60000300a00 */
[----:B------:R-:W-:Y:S06]  /*2bfd0*/  @!UPT UIADD3 URZ, URZ, URZ, URZ ;  /* 0x0000003f3f3ff290 */ /* 0x000fec000fffe03f */
[----:B------:R0:W-:Y:S01]  /*2bfe0*/  STL.64 [R1+0xb0], R16 ;  /* 0x0000b01001007387 */ /* 0x0001e20000100a00 */
[----:B------:R-:W-:Y:S02]  /*2bff0*/  MOV R3, R18 ;  /* 0x0000001200037202 */ /* 0x000fe40000000f00 */
[----:B------:R-:W-:Y:S01]  /*2c000*/  MOV R2, R19 ;  /* 0x0000001300027202 */ /* 0x000fe20000000f00 */
[----:B0-----:R-:W3:Y:S04]  /*2c010*/  LDL.LU R16, [R1+0x70] ;  /* 0x0000700001107983 */ /* 0x001ee80000300800 */
[----:B------:R-:W3:Y:S04]  /*2c020*/  LDL.LU R17, [R1+0x74] ;  /* 0x0000740001117983 */ /* 0x000ee80000300800 */
[----:B------:R-:W3:Y:S04]  /*2c030*/  LDL.LU R18, [R1+0x78] ;  /* 0x0000780001127983 */ /* 0x000ee80000300800 */
[----:B------:R-:W3:Y:S02]  /*2c040*/  LDL.LU R19, [R1+0x7c] ;  /* 0x00007c0001137983 */ /* 0x000ee40000300800 */
[-C--:B---3--:R-:W-:Y:S02]  /*2c050*/  HMMA.16816.F32 R16, R20, R8.reuse, R16 ;  /* 0x000000081410723c */ /* 0x088fe40000001810 */
[----:B------:R-:W3:Y:S05]  /*2c060*/  LDL.LU R20, [R1+0x40] ;  /* 0x0000400001147983 */ /* 0x000eea0000300800 */
[----:B------:R-:W-:Y:S11]  /*2c070*/  MOV R21, R28 ;  /* 0x0000001c00157202 */ /* 0x000ff60000000f00 */
[----:B------:R-:W-:Y:S05]  /*2c080*/  @!UPT UIADD3 URZ, URZ, URZ, URZ ;  /* 0x0000003f3f3ff290 */ /* 0x000fea000fffe03f */
[----:B------:R-:W-:Y:S04]  /*2c090*/  STL.64 [R1+0xc0], R16 ;  /* 0x0000c01001007387 */ /* 0x000fe80000100a00 */
[----:B------:R-:W-:Y:S04]  /*2c0a0*/  STL.64 [R1+0xc8], R18 ;  /* 0x0000c81201007387 */ /* 0x000fe80000100a00 */
[----:B------:R-:W4:Y:S01]  /*2c0b0*/  LDL.LU R28, [R1+0x332c] ;  /* 0x00332c00011c7983 */ /* 0x000f220000300800 */
[----:B--2---:R-:W-:Y:S01]  /*2c0c0*/  HMMA.16816.F32 R4, R24, R8, R4 ;  /* 0x000000081804723c */ /* 0x004fe20000001804 */
[----:B------:R-:W-:Y:S01]  /*2c0d0*/  MOV R22, R11 ;  /* 0x0000000b00167202 */ /* 0x000fe20000000f00 */
[----:B------:R-:W-:Y:S01]  /*2c0e0*/  IMAD.MOV.U32 R23, RZ, RZ, R10 ;  /* 0x000000ffff177224 */ /* 0x000fe200078e000a */
[----:B------:R-:W2:Y:S04]  /*2c0f0*/  LDL.LU R11, [R1+0x3328] ;  /* 0x00332800010b7983 */ /* 0x000ea80000300800 */
[----:B------:R-:W5:Y:S04]  /*2c100*/  LDL.LU R10, [R1+0x3324] ;  /* 0x00332400010a7983 */ /* 0x000f680000300800 */
[----:B------:R-:W2:Y:S11]  /*2c110*/  LDL.LU R24, [R1+0x10] ;  /* 0x0000100001187983 */ /* 0x000eb60000300800 */
[----:B------:R-:W-:Y:S01]  /*2c120*/  @!UPT UIADD3 URZ, URZ, URZ, URZ ;  /* 0x0000003f3f3ff290 */ /* 0x000fe2000fffe03f */
[----:B------:R0:W-:Y:S04]  /*2c130*/  STL.64 [R1+0x90], R4 ;  /* 0x0000900401007387 */ /* 0x0001e80000100a00 */
[----:B------:R1:W-:Y:S04]  /*2c140*/  STL.64 [R1+0x98], R6 ;  /* 0x0000980601007387 */ /* 0x0003e80000100a00 */
[----:B------:R-:W2:Y:S04]  /*2c150*/  LDL.LU R25, [R1+0x14] ;  /* 0x0000140001197983 */ /* 0x000ea80000300800 */
[----:B------:R-:W2:Y:S01]  /*2c160*/  LDL.LU R26, [R1+0x18] ;  /* 0x00001800011a7983 */ /* 0x000ea20000300800 */
[----:B----4-:R-:W-:-:S03]  /*2c170*/  MOV R27, R28 ;  /* 0x0000001c001b7202 */ /* 0x010fc60000000f00 */
[----:B------:R-:W4:Y:S01]  /*2c180*/  LDL.LU R28, [R1+0x3320] ;  /* 0x00332000011c7983 */ /* 0x000f220000300800 */
[----:B0-----:R-:W-:Y:S01]  /*2c190*/  MOV R4, R12 ;  /* 0x0000000c00047202 */ /* 0x001fe20000000f00 */
[----:B-1----:R-:W-:Y:S01]  /*2c1a0*/  IMAD.MOV.U32 R7, RZ, RZ, R15 ;  /* 0x000000ffff077224 */ /* 0x002fe200078e000f */
[----:B------:R-:W-:Y:S01]  /*2c1b0*/  MOV R6, R14 ;  /* 0x0000000e00067202 */ /* 0x000fe20000000f00 */
[----:B------:R-:W3:Y:S01]  /*2c1c0*/  LDL.LU R12, [R1+0x331c] ;  /* 0x00331c00010c7983 */ /* 0x000ee20000300800 */
[----:B------:R-:W-:-:S03]  /*2c1d0*/  MOV R5, R13 ;  /* 0x0000000d00057202 */ /* 0x000fc60000000f00 */
[----:B------:R-:W3:Y:S04]  /*2c1e0*/  LDL.LU R13, [R1+0x3318] ;  /* 0x00331800010d7983 */ /* 0x000ee80000300800 */
[----:B------:R-:W3:Y:S04]  /*2c1f0*/  LDL.LU R14, [R1+0x3314] ;  /* 0x00331400010e7983 */ /* 0x000ee80000300800 */
[----:B------:R-:W3:Y:S04]  /*2c200*/  LDL.LU R15, [R1+0x3310] ;  /* 0x00331000010f7983 */ /* 0x000ee80000300800 */
[----:B------:R5:W-:Y:S04]  /*2c210*/  STL.64 [R1+0x32f8], R6 ;  /* 0x0032f80601007387 */ /* 0x000be80000100a00 */
[----:B------:R0:W-:Y:S01]  /*2c220*/  STL.64 [R1+0x32f0], R4 ;  /* 0x0032f00401007387 */ /* 0x0001e20000100a00 */
[----:B-----5:R-:W-:-:S02]  /*2c230*/  MOV R6, R10 ;  /* 0x0000000a00067202 */ /* 0x020fc40000000f00 */
[----:B--2---:R-:W-:Y:S01]  /*2c240*/  MOV R7, R11 ;  /* 0x0000000b00077202 */ /* 0x004fe20000000f00 */
[----:B0-----:R-:W2:Y:S04]  /*2c250*/  LDL.LU R4, [R1+0x20] ;  /* 0x0000200001047983 */ /* 0x001ea80000300800 */
[----:B------:R-:W2:Y:S04]  /*2c260*/  LDL.LU R5, [R1+0x24] ;  /* 0x0000240001057983 */ /* 0x000ea80000300800 */
[----:B------:R-:W3:Y:S04]  /*2c270*/  LDL.LU R10, [R1+0x330c] ;  /* 0x00330c00010a7983 */ /* 0x000ee80000300800 */
[----:B------:R-:W3:Y:S04]  /*2c280*/  LDL.LU R11, [R1+0x3308] ;  /* 0x00330800010b7983 */ /* 0x000ee80000300800 */
[----:B----4-:R-:W0:Y:S04]  /*2c290*/  LDSM.16.MT88.4 R16, [R28+0x13000] ;  /* 0x013000001c10783b */ /* 0x010e280000004200 */
[----:B0-----:R0:W-:Y:S04]  /*2c2a0*/  STL.64 [R1+0x32d0], R18 ;  /* 0x0032d01201007387 */ /* 0x0011e80000100a00 */
[----:B------:R1:W-:Y:S01]  /*2c2b0*/  STL.64 [R1+0x32c8], R16 ;  /* 0x0032c81001007387 */ /* 0x0003e20000100a00 */
[----:B0-----:R-:W-:-:S03]  /*2c2c0*/  MOV R19, R0 ;  /* 0x0000000000137202 */ /* 0x001fc60000000f00 */
[----:B-1----:R-:W4:Y:S04]  /*2c2d0*/  LDL.LU R16, [R1] ;  /* 0x0000000001107983 */ /* 0x002f280000300800 */
[----:B------:R-:W4:Y:S04]  /*2c2e0*/  LDL.LU R17, [R1+0x4] ;  /* 0x0000040001117983 */ /* 0x000f280000300800 */
[----:B------:R-:W4:Y:S04]  /*2c2f0*/  LDL.LU R18, [R1+0x8] ;  /* 0x0000080001127983 */ /* 0x000f280000300800 */
[----:B------:R-:W5:Y:S01]  /*2c300*/  LDL.LU R0, [R1+0x3304] ;  /* 0x0033040001007983 */ /* 0x000f620000300800 */
[----:B---3--:R-:W-:Y:S03]  /*2c310*/  HMMA.16816.F32 R24, R24, R10, R12 ;  /* 0x0000000a1818723c */ /* 0x008fe6000000180c */
[----:B------:R-:W3:Y:S11]  /*2c320*/  LDL.LU R12, [R1+0x60] ;  /* 0x00006000010c7983 */ /* 0x000ef60000300800 */
[----:B------:R-:W-:Y:S09]  /*2c330*/  @!UPT UIADD3 URZ, URZ, URZ, URZ ;  /* 0x0000003f3f3ff290 */ /* 0x000ff2000fffe03f */
[----:B------:R-:W-:Y:S04]  /*2c340*/  STL.64 [R1+0xe0], R24 ;  /* 0x0000e01801007387 */ /* 0x000fe80000100a00 */
[----:B------:R-:W-:Y:S04]  /*2c350*/  STL.64 [R1+0xe8], R26 ;  /* 0x0000e81a01007387 */ /* 0x000fe80000100a00 */
[----:B------:R-:W0:Y:S04]  /*2c360*/  LDSM.16.MT88.4 R24, [R28+0x13080] ;  /* 0x013080001c18783b */ /* 0x000e280000004200 */
[----:B------:R-:W3:Y:S04]  /*2c370*/  LDL.LU R13, [R1+0x64] ;  /* 0x00006400010d7983 */ /* 0x000ee80000300800 */
[----:B------:R-:W3:Y:S04]  /*2c380*/  LDL.LU R14, [R1+0x68] ;  /* 0x00006800010e7983 */ /* 0x000ee80000300800 */
[----:B------:R-:W3:Y:S04]  /*2c390*/  LDL.LU R15, [R1+0x6c] ;  /* 0x00006c00010f7983 */ /* 0x000ee80000300800 */
[----:B0-----:R-:W-:Y:S04]  /*2c3a0*/  STL.64 [R1+0x32e0], R26 ;  /* 0x0032e01a01007387 */ /* 0x001fe80000100a00 */
[----:B------:R5:W-:Y:S02]  /*2c3b0*/  STL.64 [R1+0x32d8], R24 ;  /* 0x0032d81801007387 */ /* 0x000be40000100a00 */
[----:B-----5:R-:W-:-:S02]  /*2c3c0*/  MOV R24, R0 ;  /* 0x0000000000187202 */ /* 0x020fc40000000f00 */
[----:B------:R-:W5:Y:S01]  /*2c3d0*/  LDL.LU R0, [R1+0x3300] ;  /* 0x0033000001007983 */ /* 0x000f620000300800 */
[----:B--2---:R-:W-:Y:S03]  /*2c3e0*/  HMMA.16816.F32 R20, R20, R10, R4 ;  /* 0x0000000a1414723c */ /* 0x004fe60000001804 */
[----:B------:R-:W4:Y:S04]  /*2c3f0*/  LDL.LU R25, [R1+0x54] ;  /* 0x0000540001197983 */ /* 0x000f280000300800 */
[----:B------:R-:W4:Y:S04]  /*2c400*/  LDL.LU R26, [R1+0x58] ;  /* 0x00005800011a7983 */ /* 0x000f280000300800 */
[----:B------:R-:W4:Y:S04]  /*2c410*/  LDL.LU R27, [R1+0x5c] ;  /* 0x00005c00011b7983 */ /* 0x000f280000300800 */
[----:B------:R-:W3:Y:S04]  /*2c420*/  LDL.LU.64 R6, [R1+0x32f8] ;  /* 0x0032f80001067983 */ /* 0x000ee80000300a00 */
[----:B------:R-:W3:Y:S04]  /*2c430*/  LDL.LU.64 R4, [R1+0x32f0] ;  /* 0x0032f00001047983 */ /* 0x000ee80000300a00 */
[----:B------:R-:W-:Y:S04]  /*2c440*/  STL.64 [R1+0xa0], R20 ;  /* 0x0000a01401007387 */ /* 0x000fe80000100a00 */
[----:B------:R-:W-:Y:S04]  /*2c450*/  STL.64 [R1+0xa8], R22 ;  /* 0x0000a81601007387 */ /* 0x000fe80000100a00 */
[----:B-----5:R-:W0:Y:S04]  /*2c460*/  LDSM.16.MT88.4 R20, [R0+0x13000] ;  /* 0x013000000014783b */ /* 0x020e280000004200 */
[----:B0-----:R0:W-:Y:S04]  /*2c470*/  STL.64 [R1+0x32c0], R22 ;  /* 0x0032c01601007387 */ /* 0x0011e80000100a00 */
[----:B------:R1:W-:Y:S01]  /*2c480*/  STL.64 [R1+0x32b8], R20 ;  /* 0x0032b81401007387 */ /* 0x0003e20000100a00 */
[----:B0-----:R-:W-:-:S03]  /*2c490*/  IMAD.MOV.U32 R22, RZ, RZ, R3 ;  /* 0x000000ffff167224 */ /* 0x001fc600078e0003 */
[----:B-1----:R-:W2:Y:S04]  /*2c4a0*/  LDL.LU R20, [R1+0xb0] ;  /* 0x0000b00001147983 */ /* 0x002ea80000300800 */
[----:B------:R-:W2:Y:S04]  /*2c4b0*/  LDL.LU R21, [R1+0xb4] ;  /* 0x0000b40001157983 */ /* 0x000ea80000300800 */
[----:B------:R-:W5:Y:S01]  /*2c4c0*/  LDL.LU R3, [R1+0x32ec] ;  /* 0x0032ec0001037983 */ /* 0x000f620000300800 */
[----:B---3--:R-:W-:Y:S03]  /*2c4d0*/  HMMA.16816.F32 R4, R4, R10, R12 ;  /* 0x0000000a0404723c */ /* 0x008fe6000000180c */
[----:B------:R-:W0:Y:S01]  /*2c4e0*/  LDSM.16.MT88.4 R12, [R0+0x13080] ;  /* 0x01308000000c783b */ /* 0x000e220000004200 */
[----:B------:R-:W-:Y:S11]  /*2c4f0*/  MOV R23, R2 ;  /* 0x0000000200177202 */ /* 0x000ff60000000f00 */
[----:B------:R-:W-:Y:S09]  /*2c500*/  @!UPT UIADD3 URZ, URZ, URZ, URZ ;  /* 0x0000003f3f3ff290 */ /* 0x000ff2000fffe03f */
[----:B------:R-:W-:Y:S01]  /*2c510*/  MOV R2, R7 ;  /* 0x0000000700027202 */ /* 0x000fe20000000f00 */
[----:B------:R-:W-:Y:S04]  /*2c520*/  STL.64 [R1+0x80], R4 ;  /* 0x0000800401007387 */ /* 0x000fe80000100a00 */
[----:B------:R-:W-:Y:S04]  /*2c530*/  STL [R1+0x88], R6 ;  /* 0x0000880601007387 */ /* 0x000fe80000100800 */
[----:B------:R-:W-:Y:S04]  /*2c540*/  STL [R1+0x3278], R2 ;  /* 0x0032780201007387 */ /* 0x000fe80000100800 */
[----:B0-----:R0:W-:Y:S04]  /*2c550*/  STL [R1+0x32a0], R12 ;  /* 0x0032a00c01007387 */ /* 0x0011e80000100800 */
[----:B------:R1:W-:Y:S04]  /*2c560*/  STL [R1+0x329c], R13 ;  /* 0x00329c0d01007387 */ /* 0x0003e80000100800 */
[----:B------:R3:W-:Y:S04]  /*2c570*/  STL [R1+0x3298], R14 ;  /* 0x0032980e01007387 */ /* 0x0007e80000100800 */
[----:B------:R5:W-:Y:S04]  /*2c580*/  STL [R1+0x3294], R15 ;  /* 0x0032940f01007387 */ /* 0x000be80000100800 */
[----:B0-----:R-:W2:Y:S04]  /*2c590*/  LDL.LU R12, [R1+0xd0] ;  /* 0x0000d000010c7983 */ /* 0x001ea80000300800 */
[----:B-1----:R-:W2:Y:S04]  /*2c5a0*/  LDL.LU R13, [R1+0xd4] ;  /* 0x0000d400010d7983 */ /* 0x002ea80000300800 */
[----:B---3--:R-:W2:Y:S01]  /*2c5b0*/  LDL.LU R14, [R1+0xd8] ;  /* 0x0000d800010e7983 */ /* 0x008ea20000300800 */
[----:B-----5:R-:W-:-:S03]  /*2c5c0*/  MOV R15, R3 ;  /* 0x00000003000f7202 */ /* 0x020fc60000000f00 */
[----:B------:R-:W3:Y:S01]  /*2c5d0*/  LDL.LU R3, [R1+0x32e8] ;  /* 0x0032e80001037983 */ /* 0x000ee20000300800 */
[----:B----4-:R-:W-:Y:S03]  /*2c5e0*/  HMMA.16816.F32 R16, R16, R10, R24 ;  /* 0x0000000a1010723c */ /* 0x010fe60000001818 */
[----:B------:R-:W-:Y:S04]  /*2c5f0*/  STL [R1+0x3290], R0 ;  /* 0x0032900001007387 */ /* 0x000fe80000100800 */
[----:B------:R-:W4:Y:S04]  /*2c600*/  LDL.LU.64 R26, [R1+0x32e0] ;  /* 0x0032e000011a7983 */ /* 0x000f280000300a00 */
[----:B------:R-:W4:Y:S11]  /*2c610*/  LDL.LU.64 R24, [R1+0x32d8] ;  /* 0x0032d80001187983 */ /* 0x000f360000300a00 */
[----:B------:R-:W-:Y:S01]  /*2c620*/  @!UPT UIADD3 URZ, URZ, URZ, URZ ;  /* 0x0000003f3f3ff290 */ /* 0x000fe2000fffe03f */
[----:B------:R-:W-:Y:S04]  /*2c630*/  STL.64 [R1+0x40], R16 ;  /* 0x0000401001007387 */ /* 0x000fe80000100a00 */
[----:B------:R-:W-:Y:S04]  /*2c640*/  STL.64 [R1+0x48], R18 ;  /* 0x0000481201007387 */ /* 0x000fe80000100a00 */
[----:B------:R-:W0:Y:S04]  /*2c650*/  S2R R5, SR_TID.X ;  /* 0x0000000000057919 */ /* 0x000e280000002100 */
[----:B---3--:R-:W1:Y:S04]  /*2c660*/  LDSM.16.MT88.4 R16, [R3+0x14000] ;  /* 0x014000000310783b */ /* 0x008e680000004200 */
[----:B-1----:R-:W-:Y:S04]  /*2c670*/  STL.64 [R1+0x30], R16 ;  /* 0x0000301001007387 */ /* 0x002fe80000100a00 */
[----:B------:R1:W-:Y:S04]  /*2c680*/  STL.64 [R1+0x38], R18 ;  /* 0x0000381201007387 */ /* 0x0003e80000100a00 */
[----:B-1----:R-:W2:Y:S04]  /*2c690*/  LDL.LU.64 R18, [R1+0x32d0] ;  /* 0x0032d00001127983 */ /* 0x002ea80000300a00 */
[----:B------:R-:W2:Y:S01]  /*2c6a0*/  LDL.LU.64 R16, [R1+0x32c8] ;  /* 0x0032c80001107983 */ /* 0x000ea20000300a00 */
[----:B0-----:R-:W-:-:S02]  /*2c6b0*/  LOP3.LUT R6, R5, 0x7, RZ, 0xc0, !PT ;  /* 0x0000000705067812 */ /* 0x001fc400078ec0ff */
[----:B------:R-:W-:-:S05]  /*2c6c0*/  LOP3.LUT R7, R5, 0x60, RZ, 0xc0, !PT ;  /* 0x0000006005077812 */ /* 0x000fca00078ec0ff */
[----:B------:R-:W-:Y:S01]  /*2c6d0*/  IMAD R7, R7, 0x10, R6 ;  /* 0x0000001007077824 */ /* 0x000fe200078e0206 */
[----:B------:R-:W-:-:S04]  /*2c6e0*/  SHF.L.U32 R5, R5, 0x1, RZ ;  /* 0x0000000105057819 */ /* 0x000fc800000006ff */
[----:B------:R-:W-:-:S04]  /*2c6f0*/  SHF.L.U32 R7, R7, 0x4, RZ ;  /* 0x0000000407077819 */ /* 0x000fc800000006ff */
[----:B------:R-:W-:-:S04]  /*2c700*/  LOP3.LUT R7, R7, 0x30, R5, 0x78, !PT ;  /* 0x0000003007077812 */ /* 0x000fc800078e7805 */
[----:B------:R-:W-:-:S06]  /*2c710*/  LEA R7, R6, R7, 0xa ;  /* 0x0000000706077211 */ /* 0x000fcc00078e50ff */
[----:B------:R-:W0:Y:S04]  /*2c720*/  LDSM.16.M88.4 R4, [R7+0x20280] ;  /* 0x020280000704783b */ /* 0x000e280000000200 */
[----:B0-----:R-:W-:Y:S04]  /*2c730*/  STL [R1+0x32a8], R4 ;  /* 0x0032a80401007387 */ /* 0x001fe80000100800 */
[----:B------:R-:W-:Y:S04]  /*2c740*/  STL [R1+0x32a4], R5 ;  /* 0x0032a40501007387 */ /* 0x000fe80000100800 */
[----:B------:R-:W-:Y:S04]  /*2c750*/  STL [R1+0x31f0], R6 ;  /* 0x0031f00601007387 */ /* 0x000fe80000100800 */
[----:B------:R-:W-:Y:S04]  /*2c760*/  STL [R1+0x31ec], R7 ;  /* 0x0031ec0701007387 */ /* 0x000fe80000100800 */
[----:B------:R-:W0:Y:S02]  /*2c770*/  LDSM.16.MT88.4 R4, [R3+0x14080] ;  /* 0x014080000304783b */ /* 0x000e240000004200 */
[----:B0-----:R-:W-:-:S02]  /*2c780*/  MOV R0, R5 ;  /* 0x0000000500007202 */ /* 0x001fc40000000f00 */
[----:B------:R-:W-:Y:S01]  /*2c790*/  STL [R1+0x20], R4 ;  /* 0x0000200401007387 */ /* 0x000fe20000100800 */
[----:B------:R-:W-:Y:S01]  /*2c7a0*/  MOV R9, R6 ;  /* 0x0000000600097202 */ /* 0x000fe20000000f00 */
[----:B------:R-:W-:Y:S02]  /*2c7b0*/  IMAD.MOV.U32 R8, RZ, RZ, R7 ;  /* 0x000000ffff087224 */ /* 0x000fe400078e0007 */
[----:B------:R-:W-:Y:S04]  /*2c7c0*/  STL [R1+0x32b0], R0 ;  /* 0x0032b00001007387 */ /* 0x000fe80000100800 */
[----:B------:R-:W-:Y:S01]  /*2c7d0*/  STL [R1+0x32ac], R3 ;  /* 0x0032ac0301007387 */ /* 0x000fe20000100800 */
[----:B--2---:R-:W-:Y:S03]  /*2c7e0*/  HMMA.16816.F32 R12, R16, R10, R12 ;  /* 0x0000000a100c723c */ /* 0x004fe6000000180c */
[----:B------:R-:W0:Y:S11]  /*2c7f0*/  LDSM.16.MT88.4 R16, [R29+0x14000] ;  /* 0x014000001d10783b */ /* 0x000e360000004200 */
[----:B------:R-:W-:Y:S09]  /*2c800*/  @!UPT UIADD3 URZ, URZ, URZ, URZ ;  /* 0x0000003f3f3ff290 */ /* 0x000ff2000fffe03f */
[----:B------:R0:W-:Y:S01]  /*2c810*/  STL [R1+0x70], R12 ;  /* 0x0000700c01007387 */ /* 0x0001e20000100800 */
[----:B------:R-:W-:Y:S02]  /*2c820*/  MOV R2, R13 ;  /* 0x0000000d00027202 */ /* 0x000fe40000000f00 */
[----:B------:R-:W-:Y:S02]  /*2c830*/  MOV R7, R14 ;  /* 0x0000000e00077202 */ /* 0x000fe40000000f00 */
[----:B------:R-:W-:Y:S02]  /*2c840*/  MOV R6, R15 ;  /* 0x0000000f00067202 */ /* 0x000fe40000000f00 */
[----:B0-----:R-:W-:Y:S01]  /*2c850*/  MOV R12, R16 ;  /* 0x00000010000c7202 */ /* 0x001fe20000000f00 */
[----:B------:R-:W-:Y:S01]  /*2c860*/  IMAD.MOV.U32 R13, RZ, RZ, R17 ;  /* 0x000000ffff0d7224 */ /* 0x000fe200078e0011 */
[----:B------:R-:W-:Y:S02]  /*2c870*/  MOV R14, R18 ;  /* 0x00000012000e7202 */ /* 0x000fe40000000f00 */
[----:B------:R-:W-:-:S02]  /*2c880*/  MOV R15, R19 ;  /* 0x00000013000f7202 */ /* 0x000fc40000000f00 */
[----:B----4-:R-:W-:Y:S01]  /*2c890*/  HMMA.16816.F32 R16, R24, R10, R20 ;  /* 0x0000000a1810723c */ /* 0x010fe20000001814 */
[----:B------:R-:W0:Y:S04]  /*2c8a0*/  LDSM.16.MT88.4 R20, [R29+0x14080] ;  /* 0x014080001d14783b */ /* 0x000e280000004200 */
[----:B------:R-:W2:Y:S04]  /*2c8b0*/  LDL.LU R24, [R1+0x90] ;  /* 0x0000900001187983 */ /* 0x000ea80000300800 */
[----:B------:R-:W2:Y:S04]  /*2c8c0*/  LDL.LU R25, [R1+0x94] ;  /* 0x0000940001197983 */ /* 0x000ea80000300800 */
[----:B------:R-:W2:Y:S04]  /*2c8d0*/  LDL.LU R26, [R1+0x98] ;  /* 0x00009800011a7983 */ /* 0x000ea80000300800 */
[----:B------:R-:W2:Y:S06]  /*2c8e0*/  LDL.LU R27, [R1+0x9c] ;  /* 0x00009c00011b7983 */ /* 0x000eac0000300800 */
[----:B------:R-:W-:Y:S04]  /*2c8f0*/  STL.64 [R1+0x3230], R18 ;  /* 0x0032301201007387 */ /* 0x000fe80000100a00 */
[----:B------:R1:W-:Y:S04]  /*2c900*/  STL.64 [R1+0x3228], R16 ;  /* 0x0032281001007387 */ /* 0x0003e80000100a00 */
[----:B-1----:R-:W3:Y:S01]  /*2c910*/  LDL.LU R16, [R1+0xc0] ;  /* 0x0000c00001107983 */ /* 0x002ee20000300800 */
[----:B0-----:R-:W-:-:S03]  /*2c920*/  IMAD.MOV.U32 R4, RZ, RZ, R22 ;  /* 0x000000ffff047224 */ /* 0x001fc600078e0016 */
[----:B------:R-:W3:Y:S01]  /*2c930*/  LDL.LU R17, [R1+0xc4] ;  /* 0x0000c40001117983 */ /* 0x000ee20000300800 */
[----:B------:R-:W-:-:S03]  /*2c940*/  MOV R5, R23 ;  /* 0x0000001700057202 */ /* 0x000fc60000000f00 */
[----:B------:R-:W3:Y:S01]  /*2c950*/  LDL.LU R18, [R1+0xc8] ;  /* 0x0000c80001127983 */ /* 0x000ee20000300800 */
[----:B------:R-:W-:Y:S02]  /*2c960*/  MOV R0, R20 ;  /* 0x0000001400007202 */ /* 0x000fe40000000f00 */
[----:B------:R-:W-:Y:S01]  /*2c970*/  MOV R3, R21 ;  /* 0x0000001500037202 */ /* 0x000fe20000000f00 */
[----:B------:R-:W3:Y:S04]  /*2c980*/  LDL.LU R19, [R1+0xcc] ;  /* 0x0000cc0001137983 */ /* 0x000ee80000300800 */
[----:B------:R-:W3:Y:S04]  /*2c990*/  LDL.LU.64 R22, [R1+0x32c0] ;  /* 0x0032c00001167983 */ /* 0x000ee80000300a00 */
[----:B------:R-:W3:Y:S02]  /*2c9a0*/  LDL.LU.64 R20, [R1+0x32b8] ;  /* 0x0032b80001147983 */ /* 0x000ee40000300a00 */
[----:B---3--:R-:W-:Y:S02]  /*2c9b0*/  HMMA.16816.F32 R20, R20, R10, R16 ;  /* 0x0000000a1414723c */ /* 0x008fe40000001810 */
[----:B------:R-:W3:Y:S11]  /*2c9c0*/  LDL.LU R16, [R1+0x30] ;  /* 0x0000300001107983 */ /* 0x000ef60000300800 */
[----:B------:R-:W-:Y:S10]  /*2c9d0*/  @!UPT UIADD3 URZ, URZ, URZ, URZ ;  /* 0x0000003f3f3ff290 */ /* 0x000ff4000fffe03f */
[----:B------:R-:W-:Y:S04]  /*2c9e0*/  STL.64 [R1+0x60], R20 ;  /* 0x0000601401007387 */ /* 0x000fe80000100a00 */
[----:B------:R-:W-:Y:S04]  /*2c9f0*/  STL.64 [R1+0x68], R22 ;  /* 0x0000681601007387 */ /* 0x000fe80000100a00 */
[----:B------:R-:W0:Y:S04]  /*2ca00*/  LDSM.16.MT88.4 R20, [R28+0x14000] ;  /* 0x014000001c14783b */ /* 0x000e280000004200 */
[----:B------:R-:W3:Y:S04]  /*2ca10*/  LDL.LU R17, [R1+0x34] ;  /* 0x0000340001117983 */ /* 0x000ee80000300800 */
[----:B------:R-:W3:Y:S04]  /*2ca20*/  LDL.LU R18, [R1+0x38] ;  /* 0x0000380001127983 */ /* 0x000ee80000300800 */
[----:B------:R-:W3:Y:S04]  /*2ca30*/  LDL.LU R19, [R1+0x3c] ;  /* 0x00003c0001137983 */ /* 0x000ee80000300800 */
[----:B0-----:R0:W-:Y:S04]  /*2ca40*/  STL.64 [R1+0x3240], R22 ;  /* 0x0032401601007387 */ /* 0x0011e80000100a00 */
[----:B------:R1:W-:Y:S01]  /*2ca50*/  STL.64 [R1+0x3238], R20 ;  /* 0x0032381401007387 */ /* 0x0003e20000100a00 */
[----:B0-----:R-:W-:Y:S01]  /*2ca60*/  MOV R22, R4 ;  /* 0x0000000400167202 */ /* 0x001fe20000000f00 */
[----:B------:R-:W-:Y:S01]  /*2ca70*/  IMAD.MOV.U32 R23, RZ, RZ, R5 ;  /* 0x000000ffff177224 */ /* 0x000fe200078e0005 */
[----:B-1----:R-:W-:-:S02]  /*2ca80*/  MOV R20, R0 ;  /* 0x0000000000147202 */ /* 0x002fc40000000f00 */
[----:B------:R-:W4:Y:S01]  /*2ca90*/  LDL.LU R0, [R1+0x32b0] ;  /* 0x0032b00001007983 */ /* 0x000f220000300800 */
[----:B------:R-:W-:-:S03]  /*2caa0*/  MOV R21, R3 ;  /* 0x0000000300157202 */ /* 0x000fc60000000f00 */
[----:B------:R-:W5:Y:S04]  /*2cab0*/  LDL.LU R3, [R1+0x32ac] ;  /* 0x0032ac0001037983 */ /* 0x000f680000300800 */
[----:B------:R-:W3:Y:S04]  /*2cac0*/  LDL.LU R4, [R1+0x32a8] ;  /* 0x0032a80001047983 */ /* 0x000ee80000300800 */
[----:B------:R-:W3:Y:S04]  /*2cad0*/  LDL.LU R5, [R1+0x32a4] ;  /* 0x0032a40001057983 */ /* 0x000ee80000300800 */
[----:B------:R0:W-:Y:S04]  /*2cae0*/  STL.64 [R1+0x3260], R22 ;  /* 0x0032601601007387 */ /* 0x0001e80000100a00 */
[----:B------:R1:W-:Y:S01]  /*2caf0*/  STL.64 [R1+0x3258], R20 ;  /* 0x0032581401007387 */ /* 0x0003e20000100a00 */
[----:B0-----:R-:W-:-:S02]  /*2cb00*/  MOV R22, R14 ;  /* 0x0000000e00167202 */ /* 0x001fc40000000f00 */
[----:B------:R-:W-:Y:S02]  /*2cb10*/  MOV R23, R15 ;  /* 0x0000000f00177202 */ /* 0x000fe40000000f00 */
[----:B-1----:R-:W-:Y:S02]  /*2cb20*/  MOV R20, R12 ;  /* 0x0000000c00147202 */ /* 0x002fe40000000f00 */
[----:B------:R-:W2:Y:S01]  /*2cb30*/  LDL.LU R12, [R1+0x32a0] ;  /* 0x0032a000010c7983 */ /* 0x000ea20000300800 */
[----:B------:R-:W-:-:S03]  /*2cb40*/  MOV R21, R13 ;  /* 0x0000000d00157202 */ /* 0x000fc60000000f00 */
[----:B------:R-:W2:Y:S04]  /*2cb50*/  LDL.LU R13, [R1+0x329c] ;  /* 0x00329c00010d7983 */ /* 0x000ea80000300800 */
[----:B------:R-:W2:Y:S04]  /*2cb60*/  LDL.LU R14, [R1+0x3298] ;  /* 0x00329800010e7983 */ /* 0x000ea80000300800 */
[----:B------:R-:W2:Y:S04]  /*2cb70*/  LDL.LU R15, [R1+0x3294] ;  /* 0x00329400010f7983 */ /* 0x000ea80000300800 */
[----:B------:R-:W-:Y:S04]  /*2cb80*/  STL.64 [R1+0x3270], R22 ;  /* 0x0032701601007387 */ /* 0x000fe80000100a00 */
[----:B------:R0:W-:Y:S04]  /*2cb90*/  STL.64 [R1+0x3268], R20 ;  /* 0x0032681401007387 */ /* 0x0001e80000100a00 */
[----:B0-----:R-:W2:Y:S04]  /*2cba0*/  LDL.LU R20, [R1+0xa0] ;  /* 0x0000a00001147983 */ /* 0x001ea80000300800 */
[----:B------:R-:W2:Y:S04]  /*2cbb0*/  LDL.LU R21, [R1+0xa4] ;  /* 0x0000a40001157983 */ /* 0x000ea80000300800 */
[----:B------:R-:W2:Y:S04]  /*2cbc0*/  LDL.LU R22, [R1+0xa8] ;  /* 0x0000a80001167983 */ /* 0x000ea80000300800 */
[----:B------:R-:W2:Y:S04]  /*2cbd0*/  LDL.LU R23, [R1+0xac] ;  /* 0x0000ac0001177983 */ /* 0x000ea80000300800 */
[----:B--2---:R-:W-:Y:S04]  /*2cbe0*/  STL.64 [R1+0x3288], R22 ;  /* 0x0032881601007387 */ /* 0x004fe80000100a00 */
[----:B------:R0:W-:Y:S04]  /*2cbf0*/  STL.64 [R1+0x3280], R20 ;  /* 0x0032801401007387 */ /* 0x0001e80000100a00 */
[----:B0-----:R-:W3:Y:S04]  /*2cc00*/  LDL.LU R20, [R1+0xe0] ;  /* 0x0000e00001147983 */ /* 0x001ee80000300800 */
[----:B------:R-:W3:Y:S04]  /*2cc10*/  LDL.LU R21, [R1+0xe4] ;  /* 0x0000e40001157983 */ /* 0x000ee80000300800 */
[----:B------:R-:W3:Y:S04]  /*2cc20*/  LDL.LU R22, [R1+0xe8] ;  /* 0x0000e80001167983 */ /* 0x000ee80000300800 */
[----:B------:R-:W3:Y:S01]  /*2cc30*/  LDL.LU R23, [R1+0xec] ;  /* 0x0000ec0001177983 */ /* 0x000ee20000300800 */
[----:B------:R-:W-:Y:S03]  /*2cc40*/  HMMA.16816.F32 R24, R12, R10, R24 ;  /* 0x0000000a0c18723c */ /* 0x000fe60000001818 */
[----:B------:R-:W2:Y:S04]  /*2cc50*/  LDL.LU R12, [R1+0x20] ;  /* 0x00002000010c7983 */ /* 0x000ea80000300800 */
[----:B------:R-:W-:-:S02]  /*2cc60*/  MOV R14, R9 ;  /* 0x00000009000e7202 */ /* 0x000fc40000000f00 */
[----:B------:R-:W-:Y:S02]  /*2cc70*/  MOV R15, R8 ;  /* 0x00000008000f7202 */ /* 0x000fe40000000f00 */
[----:B------:R-:W0:Y:S01]  /*2cc80*/  LDSM.16.MT88.4 R8, [R28+0x14080] ;  /* 0x014080001c08783b */ /* 0x000e220000004200 */
[----:B----4-:R-:W-:-:S11]  /*2cc90*/  IMAD.MOV.U32 R13, RZ, RZ, R0 ;  /* 0x000000ffff0d7224 */ /* 0x010fd600078e0000 */
[----:B------:R-:W-:Y:S04]  /*2cca0*/  STL.64 [R1+0x90], R24 ;  /* 0x0000901801007387 */ /* 0x000fe80000100a00 */
[----:B------:R-:W-:Y:S04]  /*2ccb0*/  STL.64 [R1+0x98], R26 ;  /* 0x0000981a01007387 */ /* 0x000fe80000100a00 */
[----:B------:R-:W4:Y:S04]  /*2ccc0*/  LDL.LU R0, [R1+0x3290] ;  /* 0x0032900001007983 */ /* 0x000f280000300800 */
[----:B0-----:R-:W-:Y:S04]  /*2ccd0*/  STL.64 [R1+0x3250], R10 ;  /* 0x0032500a01007387 */ /* 0x001fe80000100a00 */
[----:B------:R0:W-:Y:S04]  /*2cce0*/  STL.64 [R1+0x3248], R8 ;  /* 0x0032480801007387 */ /* 0x0001e80000100a00 */
[----:B0-----:R-:W2:Y:S04]  /*2ccf0*/  LDL.LU R8, [R1+0x40] ;  /* 0x0000400001087983 */ /* 0x001ea80000300800 */
[----:B------:R-:W2:Y:S04]  /*2cd00*/  LDL.LU R9, [R1+0x44] ;  /* 0x0000440001097983 */ /* 0x000ea80000300800 */
[----:B------:R-:W2:Y:S04]  /*2cd10*/  LDL.LU R10, [R1+0x48] ;  /* 0x00004800010a7983 */ /* 0x000ea80000300800 */
[----:B------:R-:W2:Y:S04]  /*2cd20*/  LDL.LU R11, [R1+0x4c] ;  /* 0x00004c00010b7983 */ /* 0x000ea80000300800 */
[----:B------:R-:W-:Y:S01]  /*2cd30*/  STL [R1+0x3210], R28 ;  /* 0x0032101c01007387 */ /* 0x000fe20000100800 */
[----:B---3--:R-:W-:Y:S03]  /*2cd40*/  HMMA.16816.F32 R16, R16, R4, R20 ;  /* 0x000000041010723c */ /* 0x008fe60000001814 */
[----:B------:R-:W2:Y:S04]  /*2cd50*/  LDL.LU.64 R22, [R1+0x3288] ;  /* 0x0032880001167983 */ /* 0x000ea80000300a00 */
[----:B------:R-:W2:Y:S11]  /*2cd60*/  LDL.LU.64 R20, [R1+0x3280] ;  /* 0x0032800001147983 */ /* 0x000eb60000300a00 */
[----:B------:R-:W-:Y:S05]  /*2cd70*/  @!UPT UIADD3 URZ, URZ, URZ, URZ ;  /* 0x0000003f3f3ff290 */ /* 0x000fea000fffe03f */
[----:B------:R0:W-:Y:S04]  /*2cd80*/  STL.64 [R1+0xc0], R16 ;  /* 0x0000c01001007387 */ /* 0x0001e80000100a00 */
[----:B------:R-:W-:Y:S04]  /*2cd90*/  STL.64 [R1+0xc8], R18 ;  /* 0x0000c81201007387 */ /* 0x000fe80000100a00 */
[----:B----4-:R-:W-:Y:S01]  /*2cda0*/  LDSM.16.MT88.4 R24, [R0+0x14000] ;  /* 0x014000000018783b */ /* 0x010fe20000004200 */
[----:B0-----:R-:W-:-:S03]  /*2cdb0*/  MOV R17, R2 ;  /* 0x0000000200117202 */ /* 0x001fc60000000f00 */
[----:B------:R-:W3:Y:S04]  /*2cdc0*/  LDL.LU R16, [R1+0x70] ;  /* 0x0000700001107983 */ /* 0x000ee80000300800 */
[----:B------:R-:W4:Y:S01]  /*2cdd0*/  LDL.LU R2, [R1+0x3278] ;  /* 0x0032780001027983 */ /* 0x000f220000300800 */
[----:B--2---:R-:W-:Y:S03]  /*2cde0*/  HMMA.16816.F32 R12, R12, R4, R20 ;  /* 0x000000040c0c723c */ /* 0x004fe60000001814 */
[----:B------:R-:W2:Y:S04]  /*2cdf0*/  LDL.LU.64 R22, [R1+0x3270] ;  /* 0x0032700001167983 */ /* 0x000ea80000300a00 */
[----:B------:R-:W2:Y:S11]  /*2ce00*/  LDL.LU.64 R20, [R1+0x3268] ;  /* 0x0032680001147983 */ /* 0x000eb60000300a00 */
[----:B------:R-:W-:Y:S05]  /*2ce10*/  @!UPT UIADD3 URZ, URZ, URZ, URZ ;  /* 0x0000003f3f3ff290 */ /* 0x000fea000fffe03f */
[----:B------:R-:W-:Y:S01]  /*2ce20*/  STL.64 [R1+0xa0], R12 ;  /* 0x0000a00c01007387 */ /* 0x000fe20000100a00 */
[----:B------:R-:W-:-:S03]  /*2ce30*/  MOV R28, R15 ;  /* 0x0000000f001c7202 */ /* 0x000fc60000000f00 */
[----:B------:R-:W-:Y:S04]  /*2ce40*/  STL [R1+0xa8], R14 ;  /* 0x0000a80e01007387 */ /* 0x000fe80000100800 */
[----:B------:R-:W0:Y:S04]  /*2ce50*/  LDSM.16.MT88.4 R12, [R0+0x14080] ;  /* 0x01408000000c783b */ /* 0x000e280000004200 */
[----:B------:R-:W-:Y:S04]  /*2ce60*/  STL [R1+0x3218], R28 ;  /* 0x0032181c01007387 */ /* 0x000fe80000100800 */
[----:B0-----:R0:W-:Y:S04]  /*2ce70*/  STL [R1+0x320c], R12 ;  /* 0x00320c0c01007387 */ /* 0x0011e80000100800 */
[----:B------:R1:W-:Y:S04]  /*2ce80*/  STL [R1+0x3208], R13 ;  /* 0x0032080d01007387 */ /* 0x0003e80000100800 */
[----:B------:R1:W-:Y:S04]  /*2ce90*/  STL [R1+0x3204], R14 ;  /* 0x0032040e01007387 */ /* 0x0003e80000100800 */
[----:B------:R4:W-:Y:S04]  /*2cea0*/  STL [R1+0x3200], R15 ;  /* 0x0032000f01007387 */ /* 0x0009e80000100800 */
[----:B0-----:R-:W2:Y:S04]  /*2ceb0*/  LDL.LU R12, [R1+0x80] ;  /* 0x00008000010c7983 */ /* 0x001ea80000300800 */
[----:B-1----:R-:W2:Y:S04]  /*2cec0*/  LDL.LU R13, [R1+0x84] ;  /* 0x00008400010d7983 */ /* 0x002ea80000300800 */
[----:B------:R-:W2:Y:S01]  /*2ced0*/  LDL.LU R14, [R1+0x88] ;  /* 0x00008800010e7983 */ /* 0x000ea20000300800 */
[----:B----4-:R-:W-:-:S03]  /*2cee0*/  MOV R15, R2 ;  /* 0x00000002000f7202 */ /* 0x010fc60000000f00 */
[----:B------:R-:W-:Y:S04]  /*2cef0*/  STL [R1+0x31e8], R0 ;  /* 0x0031e80001007387 */ /* 0x000fe80000100800 */
[----:B--2---:R-:W-:Y:S01]  /*2cf00*/  HMMA.16816.F32 R12, R20, R4, R12 ;  /* 0x00000004140c723c */ /* 0x004fe2000000180c */
[----:B-----5:R-:W0:Y:S11]  /*2cf10*/  LDSM.16.MT88.4 R20, [R3+0x15000] ;  /* 0x015000000314783b */ /* 0x020e360000004200 */
[----:B------:R-:W-:Y:S11]  /*2cf20*/  @!UPT UIADD3 URZ, URZ, URZ, URZ ;  /* 0x0000003f3f3ff290 */ /* 0x000ff6000fffe03f */
        /* <DEDUP_REMOVED lines=8> */
[----:B------:R-:W-:Y:S01]  /*2cfb0*/  MOV R18, R7 ;  /* 0x0000000700127202 */ /* 0x000fe20000000f00 */
[----:B------:R-:W-:Y:S02]  /*2cfc0*/  IMAD.MOV.U32 R19, RZ, RZ, R6 ;  /* 0x000000ffff137224 */ /* 0x000fe400078e0006 */
[----:B------:R-:W-:Y:S04]  /*2cfd0*/  STL [R1+0x3220], R13 ;  /* 0x0032200d01007387 */ /* 0x000fe80000100800 */
[----:B------:R-:W-:Y:S04]  /*2cfe0*/  STL [R1+0x321c], R14 ;  /* 0x00321c0e01007387 */ /* 0x000fe80000100800 */
[----:B------:R-:W-:Y:S01]  /*2cff0*/  STL [R1+0x3214], R15 ;  /* 0x0032140f01007387 */ /* 0x000fe20000100800 */
[----:B--2---:R-:W-:Y:S03]  /*2d000*/  HMMA.16816.F32 R20, R20, R4, R8 ;  /* 0x000000041414723c */ /* 0x004fe60000001808 */
[----:B------:R-:W2:Y:S04]  /*2d010*/  LDL.LU.64 R10, [R1+0x3250] ;  /* 0x00325000010a7983 */ /* 0x000ea80000300a00 */
[----:B------:R-:W2:Y:S11]  /*2d020*/  LDL.LU.64 R8, [R1+0x3248] ;  /* 0x0032480001087983 */ /* 0x000eb60000300a00 */
[----:B------:R-:W-:Y:S06]  /*2d030*/  @!UPT UIADD3 URZ, URZ, URZ, URZ ;  /* 0x0000003f3f3ff290 */ /* 0x000fec000fffe03f */
[----:B------:R-:W-:Y:S01]  /*2d040*/  MOV R6, R20 ;  /* 0x0000001400067202 */ /* 0x000fe20000000f00 */
[----:B------:R-:W-:Y:S01]  /*2d050*/  IMAD.MOV.U32 R2, RZ, RZ, R23 ;  /* 0x000000ffff027224 */ /* 0x000fe200078e0017 */
[----:B------:R-:W-:Y:S02]  /*2d060*/  MOV R7, R21 ;  /* 0x0000001500077202 */ /* 0x000fe40000000f00 */
[----:B------:R-:W-:Y:S02]  /*2d070*/  MOV R0, R22 ;  /* 0x0000001600007202 */ /* 0x000fe40000000f00 */
[----:B------:R-:W0:Y:S04]  /*2d080*/  LDSM.16.MT88.4 R20, [R3+0x15080] ;  /* 0x015080000314783b */ /* 0x000e280000004200 */
[----:B------:R1:W-:Y:S04]  /*2d090*/  STL [R1+0x31fc], R7 ;  /* 0x0031fc0701007387 */ /* 0x0003e80000100800 */
[----:B------:R4:W-:Y:S04]  /*2d0a0*/  STL [R1+0x31f8], R0 ;  /* 0x0031f80001007387 */ /* 0x0009e80000100800 */
[----:B------:R5:W-:Y:S01]  /*2d0b0*/  STL [R1+0x31f4], R2 ;  /* 0x0031f40201007387 */ /* 0x000be20000100800 */
[----:B0-----:R-:W-:-:S02]  /*2d0c0*/  MOV R28, R22 ;  /* 0x00000016001c7202 */ /* 0x001fc40000000f00 */
[----:B------:R-:W-:Y:S02]  /*2d0d0*/  MOV R15, R23 ;  /* 0x00000017000f7202 */ /* 0x000fe40000000f00 */
[----:B------:R-:W-:Y:S01]  /*2d0e0*/  MOV R13, R20 ;  /* 0x00000014000d7202 */ /* 0x000fe20000000f00 */
[----:B------:R-:W3:Y:S01]  /*2d0f0*/  LDL.LU.64 R22, [R1+0x3240] ;  /* 0x0032400001167983 */ /* 0x000ee20000300a00 */
[----:B------:R-:W-:-:S03]  /*2d100*/  MOV R14, R21 ;  /* 0x00000015000e7202 */ /* 0x000fc60000000f00 */
[----:B------:R-:W3:Y:S02]  /*2d110*/  LDL.LU.64 R20, [R1+0x3238] ;  /* 0x0032380001147983 */ /* 0x000ee40000300a00 */
[----:B---3--:R-:W-:Y:S11]  /*2d120*/  HMMA.16816.F32 R16, R20, R4, R16 ;  /* 0x000000041410723c */ /* 0x008ff60000001810 */
[----:B------:R-:W-:Y:S11]  /*2d130*/  @!UPT UIADD3 URZ, URZ, URZ, URZ ;  /* 0x0000003f3f3ff290 */ /* 0x000ff6000fffe03f */
[----:B------:R-:W-:Y:S01]  /*2d140*/  @!UPT UIADD3 URZ, URZ, URZ, URZ ;  /* 0x0000003f3f3ff290 */ /* 0x000fe2000fffe03f */
[----:B------:R-:W-:Y:S01]  /*2d150*/  STL [R1+0x7c], R19 ;  /* 0x00007c1301007387 */ /* 0x000fe20000100800 */
[----:B-1----:R-:W-:Y:S01]  /*2d160*/  IMAD.MOV.U32 R7, RZ, RZ, R16 ;  /* 0x000000ffff077224 */ /* 0x002fe200078e0010 */
[----:B----4-:R-:W-:Y:S02]  /*2d170*/  MOV R0, R17 ;  /* 0x0000001100007202 */ /* 0x010fe40000000f00 */
[----:B-----5:R-:W-:Y:S02]  /*2d180*/  MOV R2, R18 ;  /* 0x0000001200027202 */ /* 0x020fe40000000f00 */
[----:B------:R-:W0:Y:S02]  /*2d190*/  LDSM.16.MT88.4 R16, [R29+0x15000] ;  /* 0x015000001d10783b */ /* 0x000e240000004200 */
[----:B0-----:R-:W-:Y:S01]  /*2d1a0*/  IMAD.MOV.U32 R21, RZ, RZ, R18 ;  /* 0x000000ffff157224 */ /* 0x001fe200078e0012 */
[----:B------:R-:W-:Y:S02]  /*2d1b0*/  MOV R20, R19 ;  /* 0x0000001300147202 */ /* 0x000fe40000000f00 */
[----:B------:R-:W-:Y:S01]  /*2d1c0*/  MOV R23, R16 ;  /* 0x0000001000177202 */ /* 0x000fe20000000f00 */
[----:B------:R-:W2:Y:S01]  /*2d1d0*/  LDL.LU.64 R18, [R1+0x3230] ;  /* 0x0032300001127983 */ /* 0x000ea20000300a00 */
[----:B------:R-:W-:-:S03]  /*2d1e0*/  MOV R22, R17 ;  /* 0x0000001100167202 */ /* 0x000fc60000000f00 */
[----:B------:R-:W2:Y:S02]  /*2d1f0*/  LDL.LU.64 R16, [R1+0x3228] ;  /* 0x0032280001107983 */ /* 0x000ea40000300a00 */
[-C--:B--2---:R-:W-:Y:S11]  /*2d200*/  HMMA.16816.F32 R8, R8, R4.reuse, R16 ;  /* 0x000000040808723c */ /* 0x084ff60000001810 */
[----:B------:R-:W-:Y:S11]  /*2d210*/  @!UPT UIADD3 URZ, URZ, URZ, URZ ;  /* 0x0000003f3f3ff290 */ /* 0x000ff6000fffe03f */
[----:B------:R-:W-:Y:S02]  /*2d220*/  @!UPT UIADD3 URZ, URZ, URZ, URZ ;  /* 0x0000003f3f3ff290 */ /* 0x000fe4000fffe03f */
[----:B------:R-:W-:Y:S02]  /*2d230*/  MOV R19, R8 ;  /* 0x0000000800137202 */ /* 0x000fe40000000f00 */
[----:B------:R-:W-:Y:S01]  /*2d240*/  MOV R18, R9 ;  /* 0x0000000900127202 */ /* 0x000fe20000000f00 */
[----:B------:R-:W2:Y:S01]  /*2d250*/  LDL.LU R8, [R1+0x60] ;  /* 0x0000600001087983 */ /* 0x000ea20000300800 */
[----:B------:R-:W-:Y:S01]  /*2d260*/  MOV R17, R10 ;  /* 0x0000000a00117202 */ /* 0x000fe20000000f00 */
[----:B------:R-:W-:Y:S02]  /*2d270*/  IMAD.MOV.U32 R16, RZ, RZ, R11 ;  /* 0x000000ffff107224 */ /* 0x000fe400078e000b */
[----:B------:R-:W2:Y:S04]  /*2d280*/  LDL.LU R9, [R1+0x64] ;  /* 0x0000640001097983 */ /* 0x000ea80000300800 */
[----:B------:R-:W2:Y:S04]  /*2d290*/  LDL.LU R10, [R1+0x68] ;  /* 0x00006800010a7983 */ /* 0x000ea80000300800 */
[----:B------:R-:W2:Y:S02]  /*2d2a0*/  LDL.LU R11, [R1+0x6c] ;  /* 0x00006c00010b7983 */ /* 0x000ea40000300800 */
[----:B--2---:R-:W-:Y:S11]  /*2d2b0*/  HMMA.16816.F32 R8, R24, R4, R8 ;  /* 0x000000041808723c */ /* 0x004ff60000001808 */
[----:B------:R-:W-:Y:S11]  /*2d2c0*/  @!UPT UIADD3 URZ, URZ, URZ, URZ ;  /* 0x0000003f3f3ff290 */ /* 0x000ff6000fffe03f */
[----:B------:R-:W-:Y:S01]  /*2d2d0*/  @!UPT UIADD3 URZ, URZ, URZ, URZ ;  /* 0x0000003f3f3ff290 */ /* 0x000fe2000fffe03f */
[----:B------:R-:W-:Y:S04]  /*2d2e0*/  STL.64 [R1+0x3158], R10 ;  /* 0x0031580a01007387 */ /* 0x000fe80000100a00 */
[----:B------:R-:W-:Y:S04]  /*2d2f0*/  STL.64 [R1+0x3150], R8 ;  /* 0x0031500801007387 */ /* 0x000fe80000100a00 */
[----:B------:R-:W2:Y:S01]  /*2d300*/  LDL R27, [R1+0x1408] ;  /* 0x00140800011b7983 */ /* 0x000ea20000100800 */
[----:B------:R-:W-:Y:S01]  /*2d310*/  MOV R26, R21 ;  /* 0x00000015001a7202 */ /* 0x000fe20000000f00 */
[----:B------:R-:W-:Y:S01]  /*2d320*/  IMAD.MOV.U32 R24, RZ, RZ, R23 ;  /* 0x000000ffff187224 */ /* 0x000fe200078e0017 */
[----:B------:R-:W-:Y:S01]  /*2d330*/  MOV R25, R22 ;  /* 0x0000001600197202 */ /* 0x000fe20000000f00 */
[----:B------:R-:W-:Y:S01]  /*2d340*/  IMAD.MOV.U32 R21, RZ, RZ, R14 ;  /* 0x000000ffff157224 */ /* 0x000fe200078e000e */
[----:B------:R-:W-:-:S02]  /*2d350*/  MOV R22, R28 ;  /* 0x0000001c00167202 */ /* 0x000fc40000000f00 */
[----:B------:R-:W-:Y:S01]  /*2d360*/  MOV R23, R15 ;  /* 0x0000000f00177202 */ /* 0x000fe20000000f00 */
[----:B--2---:R0:W-:Y:S02]  /*2d370*/  STL [R1+0x31a0], R27 ;  /* 0x0031a01b01007387 */ /* 0x0041e40000100800 */
[----:B0-----:R-:W-:Y:S02]  /*2d380*/  MOV R27, R20 ;  /* 0x00000014001b7202 */ /* 0x001fe40000000f00 */
[----:B------:R-:W-:-:S03]  /*2d390*/  MOV R20, R13 ;  /* 0x0000000d00147202 */ /* 0x000fc60000000f00 */
[----:B------:R-:W-:Y:S04]  /*2d3a0*/  STL.64 [R1+0x31c0], R26 ;  /* 0x0031c01a01007387 */ /* 0x000fe80000100a00 */
[----:B------:R0:W-:Y:S04]  /*2d3b0*/  STL.64 [R1+0x31b8], R24 ;  /* 0x0031b81801007387 */ /* 0x0001e80000100a00 */
[----:B------:R-:W2:Y:S04]  /*2d3c0*/  LDL.LU R13, [R1+0x3220] ;  /* 0x00322000010d7983 */ /* 0x000ea80000300800 */
[----:B------:R-:W3:Y:S04]  /*2d3d0*/  LDL.LU R14, [R1+0x321c] ;  /* 0x00321c00010e7983 */ /* 0x000ee80000300800 */
[----:B------:R-:W4:Y:S04]  /*2d3e0*/  LDL.LU R28, [R1+0x3218] ;  /* 0x00321800011c7983 */ /* 0x000f280000300800 */
[----:B------:R-:W5:Y:S04]  /*2d3f0*/  LDL.LU R15, [R1+0x3214] ;  /* 0x00321400010f7983 */ /* 0x000f680000300800 */
[----:B------:R-:W-:Y:S04]  /*2d400*/  STL.64 [R1+0x31d0], R22 ;  /* 0x0031d01601007387 */ /* 0x000fe80000100a00 */
[----:B------:R-:W-:Y:S04]  /*2d410*/  STL.64 [R1+0x31c8], R20 ;  /* 0x0031c81401007387 */ /* 0x000fe80000100a00 */
[----:B0-----:R-:W2:Y:S04]  /*2d420*/  LDL.LU R24, [R1+0xa0] ;  /* 0x0000a00001187983 */ /* 0x001ea80000300800 */
[----:B------:R-:W2:Y:S04]  /*2d430*/  LDL.LU R25, [R1+0xa4] ;  /* 0x0000a40001197983 */ /* 0x000ea80000300800 */
[----:B------:R-:W2:Y:S01]  /*2d440*/  LDL.LU R26, [R1+0xa8] ;  /* 0x0000a800011a7983 */ /* 0x000ea20000300800 */
[----:B------:R-:W-:-:S02]  /*2d450*/  MOV R10, R17 ;  /* 0x00000011000a7202 */ /* 0x000fc40000000f00 */
[----:B------:R-:W-:Y:S02]  /*2d460*/  MOV R11, R16 ;  /* 0x00000010000b7202 */ /* 0x000fe40000000f00 */
[----:B------:R-:W-:Y:S02]  /*2d470*/  MOV R8, R19 ;  /* 0x0000001300087202 */ /* 0x000fe40000000f00 */
[----:B------:R-:W-:Y:S02]  /*2d480*/  MOV R9, R18 ;  /* 0x0000001200097202 */ /* 0x000fe40000000f00 */
[----:B----4-:R-:W-:Y:S02]  /*2d490*/  MOV R27, R28 ;  /* 0x0000001c001b7202 */ /* 0x010fe40000000f00 */
[----:B------:R-:W4:Y:S04]  /*2d4a0*/  LDL.LU R28, [R1+0x3210] ;  /* 0x00321000011c7983 */ /* 0x000f280000300800 */
[----:B--2---:R-:W-:Y:S04]  /*2d4b0*/  STL.64 [R1+0x31e0], R26 ;  /* 0x0031e01a01007387 */ /* 0x004fe80000100a00 */
[----:B------:R0:W-:Y:S04]  /*2d4c0*/  STL.64 [R1+0x31d8], R24 ;  /* 0x0031d81801007387 */ /* 0x0001e80000100a00 */
        /* <DEDUP_REMOVED lines=8> */
[----:B------:R-:W-:Y:S04]  /*2d550*/  STL.64 [R1+0x3168], R10 ;  /* 0x0031680a01007387 */ /* 0x000fe80000100a00 */
[----:B------:R-:W-:Y:S04]  /*2d560*/  STL.64 [R1+0x3160], R8 ;  /* 0x0031600801007387 */ /* 0x000fe80000100a00 */
[----:B------:R-:W0:Y:S01]  /*2d570*/  LDSM.16.MT88.4 R8, [R29+0x15080] ;  /* 0x015080001d08783b */ /* 0x000e220000004200 */
[----:B-----5:R-:W-:Y:S01]  /*2d580*/  MOV R16, R15 ;  /* 0x0000000f00107202 */ /* 0x020fe20000000f00 */
[----:B---3--:R-:W-:Y:S01]  /*2d590*/  IMAD.MOV.U32 R17, RZ, RZ, R14 ;  /* 0x000000ffff117224 */ /* 0x008fe200078e000e */
[----:B------:R-:W-:-:S02]  /*2d5a0*/  MOV R18, R13 ;  /* 0x0000000d00127202 */ /* 0x000fc40000000f00 */
[----:B------:R-:W-:Y:S02]  /*2d5b0*/  MOV R19, R12 ;  /* 0x0000000c00137202 */ /* 0x000fe40000000f00 */
[----:B0-----:R-:W-:Y:S01]  /*2d5c0*/  MOV R12, R8 ;  /* 0x00000008000c7202 */ /* 0x001fe20000000f00 */
[----:B------:R-:W-:Y:S01]  /*2d5d0*/  IMAD.MOV.U32 R14, RZ, RZ, R10 ;  /* 0x000000ffff0e7224 */ /* 0x000fe200078e000a */
[----:B------:R-:W-:Y:S02]  /*2d5e0*/  MOV R13, R9 ;  /* 0x00000009000d7202 */ /* 0x000fe40000000f00 */
[----:B------:R-:W-:Y:S02]  /*2d5f0*/  MOV R15, R11 ;  /* 0x0000000b000f7202 */ /* 0x000fe40000000f00 */
[----:B----4-:R-:W0:Y:S04]  /*2d600*/  LDSM.16.MT88.4 R8, [R28+0x15000] ;  /* 0x015000001c08783b */ /* 0x010e280000004200 */
[----:B0-----:R0:W-:Y:S04]  /*2d610*/  STL.64 [R1+0x3188], R10 ;  /* 0x0031880a01007387 */ /* 0x0011e80000100a00 */
[----:B------:R1:W-:Y:S01]  /*2d620*/  STL.64 [R1+0x3180], R8 ;  /* 0x0031800801007387 */ /* 0x0003e20000100a00 */
[----:B0-----:R-:W-:Y:S01]  /*2d630*/  MOV R10, R14 ;  /* 0x0000000e000a7202 */ /* 0x001fe20000000f00 */
[----:B------:R-:W-:Y:S01]  /*2d640*/  IMAD.MOV.U32 R11, RZ, RZ, R15 ;  /* 0x000000ffff0b7224 */ /* 0x000fe200078e000f */
[----:B-1----:R-:W-:-:S02]  /*2d650*/  MOV R8, R12 ;  /* 0x0000000c00087202 */ /* 0x002fc40000000f00 */
[----:B------:R-:W2:Y:S01]  /*2d660*/  LDL.LU R12, [R1+0x320c] ;  /* 0x00320c00010c7983 */ /* 0x000ea20000300800 */
[----:B------:R-:W-:-:S03]  /*2d670*/  MOV R9, R13 ;  /* 0x0000000d00097202 */ /* 0x000fc60000000f00 */
[----:B------:R-:W2:Y:S04]  /*2d680*/  LDL.LU R13, [R1+0x3208] ;  /* 0x00320800010d7983 */ /* 0x000ea80000300800 */
[----:B------:R-:W2:Y:S04]  /*2d690*/  LDL.LU R14, [R1+0x3204] ;  /* 0x00320400010e7983 */ /* 0x000ea80000300800 */
[----:B------:R-:W2:Y:S04]  /*2d6a0*/  LDL.LU R15, [R1+0x3200] ;  /* 0x00320000010f7983 */ /* 0x000ea80000300800 */
[----:B------:R-:W-:Y:S04]  /*2d6b0*/  STL.64 [R1+0x31b0], R10 ;  /* 0x0031b00a01007387 */ /* 0x000fe80000100a00 */
        /* <DEDUP_REMOVED lines=10> */
[----:B-1----:R-:W-:Y:S02]  /*2d760*/  MOV R14, R2 ;  /* 0x00000002000e7202 */ /* 0x002fe40000000f00 */
[----:B--2---:R-:W-:Y:S02]  /*2d770*/  MOV R12, R7 ;  /* 0x00000007000c7202 */ /* 0x004fe40000000f00 */
[----:B------:R-:W2:Y:S01]  /*2d780*/  LDL.LU R7, [R1+0x31fc] ;  /* 0x0031fc0001077983 */ /* 0x000ea20000300800 */
[----:B------:R-:W-:-:S03]  /*2d790*/  MOV R13, R0 ;  /* 0x00000000000d7202 */ /* 0x000fc60000000f00 */
[----:B------:R-:W4:Y:S04]  /*2d7a0*/  LDL.LU R0, [R1+0x31f8] ;  /* 0x0031f80001007983 */ /* 0x000f280000300800 */
[----:B------:R-:W5:Y:S04]  /*2d7b0*/  LDL.LU R2, [R1+0x31f4] ;  /* 0x0031f40001027983 */ /* 0x000f680000300800 */
[----:B------:R-:W2:Y:S04]  /*2d7c0*/  LDL.LU R15, [R1+0x7c] ;  /* 0x00007c00010f7983 */ /* 0x000ea80000300800 */
[----:B--2---:R-:W-:Y:S04]  /*2d7d0*/  STL.64 [R1+0x3198], R14 ;  /* 0x0031980e01007387 */ /* 0x004fe80000100a00 */
[----:B------:R1:W-:Y:S02]  /*2d7e0*/  STL.64 [R1+0x3190], R12 ;  /* 0x0031900c01007387 */ /* 0x0003e40000100a00 */
[----:B-1----:R-:W-:Y:S01]  /*2d7f0*/  MOV R12, R6 ;  /* 0x00000006000c7202 */ /* 0x002fe20000000f00 */
[----:B------:R-:W-:Y:S01]  /*2d800*/  IMAD.MOV.U32 R13, RZ, RZ, R7 ;  /* 0x000000ffff0d7224 */ /* 0x000fe200078e0007 */
[----:B------:R-:W2:Y:S04]  /*2d810*/  LDL.LU R6, [R1+0x31f0] ;  /* 0x0031f00001067983 */ /* 0x000ea80000300800 */
[----:B------:R-:W2:Y:S01]  /*2d820*/  LDL.LU R7, [R1+0x31ec] ;  /* 0x0031ec0001077983 */ /* 0x000ea20000300800 */
[----:B----4-:R-:W-:-:S02]  /*2d830*/  MOV R14, R0 ;  /* 0x00000000000e7202 */ /* 0x010fc40000000f00 */
[----:B-----5:R-:W-:Y:S01]  /*2d840*/  MOV R15, R2 ;  /* 0x00000002000f7202 */ /* 0x020fe20000000f00 */
[----:B------:R-:W4:Y:S01]  /*2d850*/  LDL.LU R0, [R1+0x31e8] ;  /* 0x0031e80001007983 */ /* 0x000f220000300800 */
[----:B0-----:R-:W-:-:S03]  /*2d860*/  MOV R2, R27 ;  /* 0x0000001b00027202 */ /* 0x001fc60000000f00 */
[----:B------:R-:W-:Y:S04]  /*2d870*/  STL.64 [R1], R24 ;  /* 0x0000001801007387 */ /* 0x000fe80000100a00 */
[----:B------:R0:W-:Y:S04]  /*2d880*/  STL [R1+0x8], R26 ;  /* 0x0000081a01007387 */ /* 0x0001e80000100800 */
[----:B0-----:R-:W5:Y:S04]  /*2d890*/  LDL.LU.64 R26, [R1+0x31e0] ;  /* 0x0031e000011a7983 */ /* 0x001f680000300a00 */
[----:B------:R-:W5:Y:S04]  /*2d8a0*/  LDL.LU.64 R24, [R1+0x31d8] ;  /* 0x0031d80001187983 */ /* 0x000f680000300a00 */
        /* <DEDUP_REMOVED lines=8> */
[-C--:B-----5:R-:W-:Y:S03]  /*2d930*/  HMMA.16816.F32 R20, R20, R6.reuse, R24 ;  /* 0x000000061414723c */ /* 0x0a0fe60000001818 */
[----:B------:R-:W3:Y:S04]  /*2d940*/  LDL.LU.64 R26, [R1+0x31c0] ;  /* 0x0031c000011a7983 */ /* 0x000ee80000300a00 */
[----:B------:R-:W3:Y:S11]  /*2d950*/  LDL.LU.64 R24, [R1+0x31b8] ;  /* 0x0031b80001187983 */ /* 0x000ef60000300a00 */
[----:B------:R-:W-:Y:S05]  /*2d960*/  @!UPT UIADD3 URZ, URZ, URZ, URZ ;  /* 0x0000003f3f3ff290 */ /* 0x000fea000fffe03f */
[----:B------:R-:W-:Y:S04]  /*2d970*/  STL.64 [R1+0x80], R20 ;  /* 0x0000801401007387 */ /* 0x000fe80000100a00 */
[----:B------:R-:W-:Y:S04]  /*2d980*/  STL.64 [R1+0x88], R22 ;  /* 0x0000881601007387 */ /* 0x000fe80000100a00 */
[----:B------:R-:W-:Y:S04]  /*2d990*/  STL [R1+0x3130], R0 ;  /* 0x0031300001007387 */ /* 0x000fe80000100800 */
[----:B------:R-:W-:Y:S01]  /*2d9a0*/  LDSM.16.MT88.4 R20, [R0+0x15080] ;  /* 0x015080000014783b */ /* 0x000fe20000004200 */
[----:B---3--:R-:W-:Y:S03]  /*2d9b0*/  HMMA.16816.F32 R24, R24, R6, R8 ;  /* 0x000000061818723c */ /* 0x008fe60000001808 */
[----:B------:R-:W2:Y:S04]  /*2d9c0*/  LDL.LU.64 R10, [R1+0x31b0] ;  /* 0x0031b000010a7983 */ /* 0x000ea80000300a00 */
[----:B------:R-:W2:Y:S11]  /*2d9d0*/  LDL.LU.64 R8, [R1+0x31a8] ;  /* 0x0031a80001087983 */ /* 0x000eb60000300a00 */
[----:B------:R-:W-:Y:S05]  /*2d9e0*/  @!UPT UIADD3 URZ, URZ, URZ, URZ ;  /* 0x0000003f3f3ff290 */ /* 0x000fea000fffe03f */
[----:B------:R-:W-:Y:S04]  /*2d9f0*/  STL.64 [R1+0x90], R24 ;  /* 0x0000901801007387 */ /* 0x000fe80000100a00 */
[----:B------:R-:W-:Y:S04]  /*2da00*/  STL.64 [R1+0x98], R26 ;  /* 0x0000981a01007387 */ /* 0x000fe80000100a00 */
[----:B------:R-:W0:Y:S04]  /*2da10*/  LDSM.16.MT88.4 R24, [R3+0x16000] ;  /* 0x016000000318783b */ /* 0x000e280000004200 */
[----:B0-----:R-:W-:Y:S01]  /*2da20*/  STL.64 [R1+0x40], R24 ;  /* 0x0000401801007387 */ /* 0x001fe20000100a00 */
[----:B------:R-:W-:-:S03]  /*2da30*/  IMAD.MOV.U32 R4, RZ, RZ, R27 ;  /* 0x000000ffff047224 */ /* 0x000fc600078e001b */
[----:B------:R-:W3:Y:S01]  /*2da40*/  LDL.LU R27, [R1+0x31a0] ;  /* 0x0031a000011b7983 */ /* 0x000ee20000300800 */
[----:B------:R-:W-:Y:S01]  /*2da50*/  MOV R5, R26 ;  /* 0x0000001a00057202 */ /* 0x000fe20000000f00 */
[-C--:B--2---:R-:W-:Y:S02]  /*2da60*/  HMMA.16816.F32 R8, R8, R6.reuse, R12 ;  /* 0x000000060808723c */ /* 0x084fe4000000180c */
[----:B---3--:R-:W0:Y:S04]  /*2da70*/  LDSM.16.M88.4 R24, [R27+0x20280] ;  /* 0x020280001b18783b */ /* 0x008e280000000200 */
[----:B0-----:R0:W-:Y:S04]  /*2da80*/  STL [R1+0x3138], R24 ;  /* 0x0031381801007387 */ /* 0x0011e80000100800 */
[----:B------:R1:W-:Y:S04]  /*2da90*/  STL [R1+0x3134], R25 ;  /* 0x0031341901007387 */ /* 0x0003e80000100800 */
[----:B------:R2:W-:Y:S04]  /*2daa0*/  STL [R1+0x30b8], R26 ;  /* 0x0030b81a01007387 */ /* 0x0005e80000100800 */
[----:B------:R-:W-:Y:S04]  /*2dab0*/  STL [R1+0x30b4], R27 ;  /* 0x0030b41b01007387 */ /* 0x000fe80000100800 */
[----:B0-----:R-:W3:Y:S04]  /*2dac0*/  LDL.LU R24, [R1] ;  /* 0x0000000001187983 */ /* 0x001ee80000300800 */
[----:B-1----:R-:W3:Y:S04]  /*2dad0*/  LDL.LU R25, [R1+0x4] ;  /* 0x0000040001197983 */ /* 0x002ee80000300800 */
[----:B--2---:R-:W3:Y:S04]  /*2dae0*/  LDL.LU R26, [R1+0x8] ;  /* 0x00000800011a7983 */ /* 0x004ee80000300800 */
[----:B------:R-:W2:Y:S04]  /*2daf0*/  LDL.LU.64 R14, [R1+0x3198] ;  /* 0x00319800010e7983 */ /* 0x000ea80000300a00 */
[----:B------:R-:W2:Y:S04]  /*2db00*/  LDL.LU.64 R12, [R1+0x3190] ;  /* 0x00319000010c7983 */ /* 0x000ea80000300a00 */
[----:B------:R-:W-:Y:S04]  /*2db10*/  STL.64 [R1+0xa0], R8 ;  /* 0x0000a00801007387 */ /* 0x000fe80000100a00 */
[----:B------:R0:W-:Y:S04]  /*2db20*/  STL.64 [R1+0xa8], R10 ;  /* 0x0000a80a01007387 */ /* 0x0001e80000100a00 */
[----:B0-----:R-:W2:Y:S04]  /*2db30*/  LDL.LU.64 R10, [R1+0x3188] ;  /* 0x00318800010a7983 */ /* 0x001ea80000300a00 */
[----:B------:R-:W2:Y:S02]  /*2db40*/  LDL.LU.64 R8, [R1+0x3180] ;  /* 0x0031800001087983 */ /* 0x000ea40000300a00 */
[----:B--2---:R-:W-:Y:S02]  /*2db50*/  HMMA.16816.F32 R8, R8, R6, R12 ;  /* 0x000000060808723c */ /* 0x004fe4000000180c */
[----:B------:R-:W2:Y:S04]  /*2db60*/  LDL.LU.64 R14, [R1+0x3178] ;  /* 0x00317800010e7983 */ /* 0x000ea80000300a00 */
[----:B------:R-:W2:Y:S11]  /*2db70*/  LDL.LU.64 R12, [R1+0x3170] ;  /* 0x00317000010c7983 */ /* 0x000eb60000300a00 */
[----:B------:R-:W-:Y:S06]  /*2db80*/  @!UPT UIADD3 URZ, URZ, URZ, URZ ;  /* 0x0000003f3f3ff290 */ /* 0x000fec000fffe03f */
[----:B------:R-:W-:Y:S01]  /*2db90*/  STL.64 [R1+0xb0], R8 ;  /* 0x0000b00801007387 */ /* 0x000fe20000100a00 */
[----:B------:R-:W-:-:S03]  /*2dba0*/  MOV R0, R11 ;  /* 0x0000000b00007202 */ /* 0x000fc60000000f00 */
[----:B------:R-:W-:Y:S04]  /*2dbb0*/  STL [R1+0xb8], R10 ;  /* 0x0000b80a01007387 */ /* 0x000fe80000100800 */
[----:B------:R-:W0:Y:S04]  /*2dbc0*/  LDSM.16.MT88.4 R8, [R3+0x16080] ;  /* 0x016080000308783b */ /* 0x000e280000004200 */
[----:B------:R-:W-:Y:S04]  /*2dbd0*/  STL [R1+0x3140], R0 ;  /* 0x0031400001007387 */ /* 0x000fe80000100800 */
[----:B0-----:R-:W-:Y:S01]  /*2dbe0*/  STL.64 [R1+0x50], R8 ;  /* 0x0000500801007387 */ /* 0x001fe20000100a00 */
[----:B------:R-:W-:-:S03]  /*2dbf0*/  MOV R28, R10 ;  /* 0x0000000a001c7202 */ /* 0x000fc60000000f00 */
[----:B------:R0:W-:Y:S04]  /*2dc00*/  STL [R1+0x5c], R11 ;  /* 0x00005c0b01007387 */ /* 0x0001e80000100800 */
[----:B0-----:R-:W3:Y:S04]  /*2dc10*/  LDL.LU.64 R10, [R1+0x3168] ;  /* 0x00316800010a7983 */ /* 0x001ee80000300a00 */
[----:B------:R-:W3:Y:S01]  /*2dc20*/  LDL.LU.64 R8, [R1+0x3160] ;  /* 0x0031600001087983 */ /* 0x000ee20000300a00 */
[----:B------:R-:W-:-:S03]  /*2dc30*/  MOV R27, R2 ;  /* 0x00000002001b7202 */ /* 0x000fc60000000f00 */
[----:B------:R-:W-:Y:S04]  /*2dc40*/  STL [R1+0x3148], R28 ;  /* 0x0031481c01007387 */ /* 0x000fe80000100800 */
[----:B------:R-:W-:Y:S01]  /*2dc50*/  STL [R1+0x3144], R3 ;  /* 0x0031440301007387 */ /* 0x000fe20000100800 */
[----:B---3--:R-:W-:Y:S03]  /*2dc60*/  HMMA.16816.F32 R24, R24, R6, R8 ;  /* 0x000000061818723c */ /* 0x008fe60000001808 */
[----:B------:R-:W3:Y:S04]  /*2dc70*/  LDL.LU.64 R10, [R1+0x3158] ;  /* 0x00315800010a7983 */ /* 0x000ee80000300a00 */
[----:B------:R-:W3:Y:S11]  /*2dc80*/  LDL.LU.64 R8, [R1+0x3150] ;  /* 0x0031500001087983 */ /* 0x000ef60000300a00 */
[----:B------:R-:W-:Y:S05]  /*2dc90*/  @!UPT UIADD3 URZ, URZ, URZ, URZ ;  /* 0x0000003f3f3ff290 */ /* 0x000fea000fffe03f */
[----:B------:R-:W-:Y:S01]  /*2dca0*/  STL.64 [R1+0x70], R24 ;  /* 0x0000701801007387 */ /* 0x000fe20000100a00 */
[----:B------:R-:W-:-:S03]  /*2dcb0*/  MOV R2, R27 ;  /* 0x0000001b00027202 */ /* 0x000fc60000000f00 */
[----:B------:R-:W-:Y:S04]  /*2dcc0*/  STL [R1+0x78], R26 ;  /* 0x0000781a01007387 */ /* 0x000fe80000100800 */
[----:B------:R-:W0:Y:S04]  /*2dcd0*/  LDSM.16.MT88.4 R24, [R29+0x16000] ;  /* 0x016000001d18783b */ /* 0x000e280000004200 */
[----:B0-----:R-:W-:Y:S01]  /*2dce0*/  STL [R1+0x30], R24 ;  /* 0x0000301801007387 */ /* 0x001fe20000100800 */
[----:B------:R-:W-:Y:S01]  /*2dcf0*/  IMAD.MOV.U32 R28, RZ, RZ, R25 ;  /* 0x000000ffff1c7224 */ /* 0x000fe200078e0019 */
[----:B---3--:R-:W-:Y:S02]  /*2dd00*/  HMMA.16816.F32 R8, R16, R6, R8 ;  /* 0x000000061008723c */ /* 0x008fe40000001808 */
[----:B------:R-:W3:Y:S05]  /*2dd10*/  LDL.LU R16, [R1+0x40] ;  /* 0x0000400001107983 */ /* 0x000eea0000300800 */
[----:B------:R-:W-:-:S02]  /*2dd20*/  MOV R18, R5 ;  /* 0x0000000500127202 */ /* 0x000fc40000000f00 */
[----:B------:R-:W-:Y:S02]  /*2dd30*/  MOV R19, R4 ;  /* 0x0000000400137202 */ /* 0x000fe40000000f00 */
[----:B--2---:R-:W-:Y:S11]  /*2dd40*/  HMMA.16816.F32 R4, R20, R6, R12 ;  /* 0x000000061404723c */ /* 0x004ff6000000180c */
[----:B------:R-:W-:Y:S01]  /*2dd50*/  @!UPT UIADD3 URZ, URZ, URZ, URZ ;  /* 0x0000003f3f3ff290 */ /* 0x000fe2000fffe03f */
[----:B------:R-:W-:Y:S04]  /*2dd60*/  STL.64 [R1], R8 ;  /* 0x0000000801007387 */ /* 0x000fe80000100a00 */
[----:B------:R-:W-:Y:S04]  /*2dd70*/  STL.64 [R1+0x8], R10 ;  /* 0x0000080a01007387 */ /* 0x000fe80000100a00 */
[----:B------:R-:W3:Y:S04]  /*2dd80*/  LDL.LU R17, [R1+0x44] ;  /* 0x0000440001117983 */ /* 0x000ee80000300800 */
[----:B------:R-:W3:Y:S04]  /*2dd90*/  LDL.LU R12, [R1+0x60] ;  /* 0x00006000010c7983 */ /* 0x000ee80000300800 */
[----:B------:R-:W3:Y:S04]  /*2dda0*/  LDL.LU R13, [R1+0x64] ;  /* 0x00006400010d7983 */ /* 0x000ee80000300800 */
[----:B------:R-:W3:Y:S04]  /*2ddb0*/  LDL.LU R14, [R1+0x68] ;  /* 0x00006800010e7983 */ /* 0x000ee80000300800 */
[----:B------:R-:W3:Y:S04]  /*2ddc0*/  LDL.LU R15, [R1+0x6c] ;  /* 0x00006c00010f7983 */ /* 0x000ee80000300800 */
[----:B------:R-:W-:Y:S04]  /*2ddd0*/  STL [R1+0x30c8], R4 ;  /* 0x0030c80401007387 */ /* 0x000fe80000100800 */
[----:B------:R0:W-:Y:S04]  /*2dde0*/  STL [R1+0x30c4], R5 ;  /* 0x0030c40501007387 */ /* 0x0001e80000100800 */
[----:B------:R1:W-:Y:S04]  /*2ddf0*/  STL [R1+0x30c0], R6 ;  /* 0x0030c00601007387 */ /* 0x0003e80000100800 */
[----:B------:R2:W-:Y:S01]  /*2de00*/  STL [R1+0x30bc], R7 ;  /* 0x0030bc0701007387 */ /* 0x0005e20000100800 */
[----:B0-----:R-:W-:-:S03]  /*2de10*/  MOV R5, R28 ;  /* 0x0000001c00057202 */ /* 0x001fc60000000f00 */
[----:B------:R-:W4:Y:S04]  /*2de20*/  LDL.LU R4, [R1+0x30] ;  /* 0x0000300001047983 */ /* 0x000f280000300800 */
[----:B------:R-:W5:Y:S01]  /*2de30*/  LDL.LU R28, [R1+0x3148] ;  /* 0x00314800011c7983 */ /* 0x000f620000300800 */
[----:B------:R-:W-:Y:S02]  /*2de40*/  MOV R3, R26 ;  /* 0x0000001a00037202 */ /* 0x000fe40000000f00 */
[----:B------:R-:W-:Y:S01]  /*2de50*/  MOV R0, R27 ;  /* 0x0000001b00007202 */ /* 0x000fe20000000f00 */
[----:B------:R-:W0:Y:S02]  /*2de60*/  LDSM.16.MT88.4 R8, [R29+0x16080] ;  /* 0x016080001d08783b */ /* 0x000e240000004200 */
[----:B-1----:R-:W-:Y:S01]  /*2de70*/  IMAD.MOV.U32 R6, RZ, RZ, R3 ;  /* 0x000000ffff067224 */ /* 0x002fe200078e0003 */
[----:B--2---:R-:W-:Y:S01]  /*2de80*/  MOV R7, R0 ;  /* 0x0000000000077202 */ /* 0x004fe20000000f00 */
[----:B------:R-:W2:Y:S04]  /*2de90*/  LDL.LU R3, [R1+0x3144] ;  /* 0x0031440001037983 */ /* 0x000ea80000300800 */
[----:B------:R-:W2:Y:S04]  /*2dea0*/  LDL.LU R0, [R1+0x3140] ;  /* 0x0031400001007983 */ /* 0x000ea80000300800 */
[----:B------:R-:W-:Y:S04]  /*2deb0*/  STL.64 [R1+0x3128], R6 ;  /* 0x0031280601007387 */ /* 0x000fe80000100a00 */
[----:B----4-:R1:W-:Y:S04]  /*2dec0*/  STL.64 [R1+0x3120], R4 ;  /* 0x0031200401007387 */ /* 0x0103e80000100a00 */
[----:B------:R-:W4:Y:S01]  /*2ded0*/  LDL.LU R20, [R1+0x50] ;  /* 0x0000500001147983 */ /* 0x000f220000300800 */
[----:B-----5:R-:W-:-:S03]  /*2dee0*/  MOV R22, R28 ;  /* 0x0000001c00167202 */ /* 0x020fc60000000f00 */
[----:B------:R-:W4:Y:S04]  /*2def0*/  LDL.LU R21, [R1+0x54] ;  /* 0x0000540001157983 */ /* 0x000f280000300800 */
[----:B------:R-:W5:Y:S01]  /*2df00*/  LDL.LU R28, [R1+0x313c] ;  /* 0x00313c00011c7983 */ /* 0x000f620000300800 */
[----:B0-----:R-:W-:Y:S01]  /*2df10*/  IMAD.MOV.U32 R24, RZ, RZ, R8 ;  /* 0x000000ffff187224 */ /* 0x001fe200078e0008 */
[----:B------:R-:W-:Y:S02]  /*2df20*/  MOV R25, R9 ;  /* 0x0000000900197202 */ /* 0x000fe40000000f00 */
[----:B------:R-:W-:Y:S01]  /*2df30*/  MOV R27, R10 ;  /* 0x0000000a001b7202 */ /* 0x000fe20000000f00 */
[----:B------:R-:W4:Y:S01]  /*2df40*/  LDL.LU R23, [R1+0x5c] ;  /* 0x00005c0001177983 */ /* 0x000f220000300800 */
[----:B------:R-:W-:-:S03]  /*2df50*/  MOV R26, R11 ;  /* 0x0000000b001a7202 */ /* 0x000fc60000000f00 */
[----:B-1----:R-:W4:Y:S04]  /*2df60*/  LDL.LU R4, [R1+0x80] ;  /* 0x0000800001047983 */ /* 0x002f280000300800 */
[----:B------:R-:W4:Y:S04]  /*2df70*/  LDL.LU R5, [R1+0x84] ;  /* 0x0000840001057983 */ /* 0x000f280000300800 */
[----:B------:R-:W4:Y:S04]  /*2df80*/  LDL.LU R6, [R1+0x88] ;  /* 0x0000880001067983 */ /* 0x000f280000300800 */
[----:B------:R-:W4:Y:S04]  /*2df90*/  LDL.LU R7, [R1+0x8c] ;  /* 0x00008c0001077983 */ /* 0x000f280000300800 */
[----:B-----5:R-:W0:Y:S04]  /*2dfa0*/  LDSM.16.MT88.4 R8, [R28+0x16000] ;  /* 0x016000001c08783b */ /* 0x020e280000004200 */
[----:B0-----:R-:W-:Y:S04]  /*2dfb0*/  STL.64 [R1+0x30f8], R10 ;  /* 0x0030f80a01007387 */ /* 0x001fe80000100a00 */
[----:B------:R0:W-:Y:S02]  /*2dfc0*/  STL.64 [R1+0x30f0], R8 ;  /* 0x0030f00801007387 */ /* 0x0001e40000100a00 */
[----:B0-----:R-:W-:-:S02]  /*2dfd0*/  MOV R8, R24 ;  /* 0x0000001800087202 */ /* 0x001fc40000000f00 */
[----:B------:R-:W3:Y:S01]  /*2dfe0*/  LDL.LU R24, [R1+0x3138] ;  /* 0x0031380001187983 */ /* 0x000ee20000300800 */
[----:B------:R-:W-:-:S03]  /*2dff0*/  MOV R9, R25 ;  /* 0x0000001900097202 */ /* 0x000fc60000000f00 */
[----:B------:R-:W3:Y:S01]  /*2e000*/  LDL.LU R25, [R1+0x3134] ;  /* 0x0031340001197983 */ /* 0x000ee20000300800 */
[----:B------:R-:W-:Y:S01]  /*2e010*/  IMAD.MOV.U32 R10, RZ, RZ, R27 ;  /* 0x000000ffff0a7224 */ /* 0x000fe200078e001b */
[----:B------:R-:W-:-:S05]  /*2e020*/  MOV R11, R26 ;  /* 0x0000001a000b7202 */ /* 0x000fca0000000f00 */
[----:B------:R-:W-:Y:S04]  /*2e030*/  STL.64 [R1+0x3118], R10 ;  /* 0x0031180a01007387 */ /* 0x000fe80000100a00 */
[----:B------:R0:W-:Y:S04]  /*2e040*/  STL.64 [R1+0x3110], R8 ;  /* 0x0031100801007387 */ /* 0x0001e80000100a00 */
[----:B0-----:R-:W5:Y:S04]  /*2e050*/  LDL.LU R8, [R1+0x90] ;  /* 0x0000900001087983 */ /* 0x001f680000300800 */
[----:B------:R-:W5:Y:S04]  /*2e060*/  LDL.LU R9, [R1+0x94] ;  /* 0x0000940001097983 */ /* 0x000f680000300800 */
[----:B------:R-:W5:Y:S04]  /*2e070*/  LDL.LU R10, [R1+0x98] ;  /* 0x00009800010a7983 */ /* 0x000f680000300800 */
[----:B------:R-:W5:Y:S01]  /*2e080*/  LDL.LU R11, [R1+0x9c] ;  /* 0x00009c00010b7983 */ /* 0x000f620000300800 */
[----:B---3--:R-:W-:Y:S11]  /*2e090*/  HMMA.16816.F32 R12, R16, R24, R12 ;  /* 0x00000018100c723c */ /* 0x008ff6000000180c */
[----:B------:R-:W-:Y:S11]  /*2e0a0*/  @!UPT UIADD3 URZ, URZ, URZ, URZ ;  /* 0x0000003f3f3ff290 */ /* 0x000ff6000fffe03f */
[----:B------:R-:W-:Y:S01]  /*2e0b0*/  @!UPT UIADD3 URZ, URZ, URZ, URZ ;  /* 0x0000003f3f3ff290 */ /* 0x000fe2000fffe03f */
[----:B------:R-:W-:Y:S01]  /*2e0c0*/  STL.64 [R1+0x10], R12 ;  /* 0x0000100c01007387 */ /* 0x000fe20000100a00 */
[----:B------:R-:W-:Y:S02]  /*2e0d0*/  MOV R26, R14 ;  /* 0x0000000e001a7202 */ /* 0x000fe40000000f00 */
[----:B------:R-:W-:Y:S02]  /*2e0e0*/  MOV R27, R15 ;  /* 0x0000000f001b7202 */ /* 0x000fe40000000f00 */
[----:B------:R-:W0:Y:S04]  /*2e0f0*/  LDSM.16.MT88.4 R12, [R28+0x16080] ;  /* 0x016080001c0c783b */ /* 0x000e280000004200 */
[----:B0-----:R2:W-:Y:S04]  /*2e100*/  STL.64 [R1+0x30e8], R14 ;  /* 0x0030e80e01007387 */ /* 0x0015e80000100a00 */
[----:B------:R0:W-:Y:S01]  /*2e110*/  STL.64 [R1+0x30e0], R12 ;  /* 0x0030e00c01007387 */ /* 0x0001e20000100a00 */
[----:B--2---:R-:W-:-:S03]  /*2e120*/  MOV R15, R0 ;  /* 0x00000000000f7202 */ /* 0x004fc60000000f00 */
[----:B0-----:R-:W2:Y:S04]  /*2e130*/  LDL.LU R12, [R1+0xb0] ;  /* 0x0000b000010c7983 */ /* 0x001ea80000300800 */
[----:B------:R-:W2:Y:S04]  /*2e140*/  LDL.LU R13, [R1+0xb4] ;  /* 0x0000b400010d7983 */ /* 0x000ea80000300800 */
[----:B------:R-:W3:Y:S04]  /*2e150*/  LDL.LU R14, [R1+0xb8] ;  /* 0x0000b800010e7983 */ /* 0x000ee80000300800 */
[----:B------:R-:W2:Y:S01]  /*2e160*/  LDL.LU R0, [R1+0x3130] ;  /* 0x0031300001007983 */ /* 0x000ea20000300800 */
[-C--:B----4-:R-:W-:Y:S03]  /*2e170*/  HMMA.16816.F32 R20, R20, R24.reuse, R4 ;  /* 0x000000181414723c */ /* 0x090fe60000001804 */
[----:B--2---:R-:W0:Y:S04]  /*2e180*/  LDSM.16.MT88.4 R16, [R0+0x16000] ;  /* 0x016000000010783b */ /* 0x004e280000004200 */
[----:B---3--:R-:W-:Y:S04]  /*2e190*/  STL.64 [R1+0x3108], R14 ;  /* 0x0031080e01007387 */ /* 0x008fe80000100a00 */
[----:B------:R1:W-:Y:S04]  /*2e1a0*/  STL.64 [R1+0x3100], R12 ;  /* 0x0031000c01007387 */ /* 0x0003e80000100a00 */
        /* <DEDUP_REMOVED lines=9> */
[----:B------:R-:W5:Y:S04]  /*2e240*/  LDL.LU.64 R6, [R1+0x3128] ;  /* 0x0031280001067983 */ /* 0x000f680000300a00 */
[----:B------:R-:W5:Y:S04]  /*2e250*/  LDL.LU.64 R4, [R1+0x3120] ;  /* 0x0031200001047983 */ /* 0x000f680000300a00 */
[----:B------:R-:W-:Y:S04]  /*2e260*/  STL.64 [R1+0x60], R20 ;  /* 0x0000601401007387 */ /* 0x000fe80000100a00 */
[----:B------:R-:W-:Y:S04]  /*2e270*/  STL.64 [R1+0x68], R22 ;  /* 0x0000681601007387 */ /* 0x000fe80000100a00 */
[----:B------:R-:W-:Y:S04]  /*2e280*/  STL [R1+0x30b0], R0 ;  /* 0x0030b00001007387 */ /* 0x000fe80000100800 */
[----:B------:R-:W-:Y:S01]  /*2e290*/  LDSM.16.MT88.4 R20, [R0+0x16080] ;  /* 0x016080000014783b */ /* 0x000fe20000004200 */
[----:B-----5:R-:W-:Y:S03]  /*2e2a0*/  HMMA.16816.F32 R4, R4, R24, R8 ;  /* 0x000000180404723c */ /* 0x020fe60000001808 */
[----:B------:R-:W0:Y:S11]  /*2e2b0*/  LDSM.16.MT88.4 R8, [R3+0x17000] ;  /* 0x017000000308783b */ /* 0x000e360000004200 */
[----:B------:R-:W-:Y:S09]  /*2e2c0*/  @!UPT UIADD3 URZ, URZ, URZ, URZ ;  /* 0x0000003f3f3ff290 */ /* 0x000ff2000fffe03f */
[----:B------:R-:W-:Y:S04]  /*2e2d0*/  STL.64 [R1+0x80], R4 ;  /* 0x0000800401007387 */ /* 0x000fe80000100a00 */
[----:B------:R0:W-:Y:S02]  /*2e2e0*/  STL.64 [R1+0x88], R6 ;  /* 0x0000880601007387 */ /* 0x0001e40000100a00 */
[----:B0-----:R-:W-:Y:S02]  /*2e2f0*/  MOV R6, R10 ;  /* 0x0000000a00067202 */ /* 0x001fe40000000f00 */
[----:B------:R-:W-:Y:S02]  /*2e300*/  MOV R7, R11 ;  /* 0x0000000b00077202 */ /* 0x000fe40000000f00 */
[----:B------:R-:W-:Y:S01]  /*2e310*/  MOV R4, R8 ;  /* 0x0000000800047202 */ /* 0x000fe20000000f00 */
[----:B------:R-:W2:Y:S01]  /*2e320*/  LDL.LU.64 R10, [R1+0x3118] ;  /* 0x00311800010a7983 */ /* 0x000ea20000300a00 */
[----:B------:R-:W-:-:S03]  /*2e330*/  MOV R5, R9 ;  /* 0x0000000900057202 */ /* 0x000fc60000000f00 */
[----:B------:R-:W2:Y:S02]  /*2e340*/  LDL.LU.64 R8, [R1+0x3110] ;  /* 0x0031100001087983 */ /* 0x000ea40000300a00 */
[----:B--2---:R-:W-:Y:S02]  /*2e350*/  HMMA.16816.F32 R8, R8, R24, R12 ;  /* 0x000000180808723c */ /* 0x004fe4000000180c */
[----:B------:R-:W2:Y:S04]  /*2e360*/  LDL.LU.64 R14, [R1+0x3108] ;  /* 0x00310800010e7983 */ /* 0x000ea80000300a00 */
[----:B------:R-:W2:Y:S11]  /*2e370*/  LDL.LU.64 R12, [R1+0x3100] ;  /* 0x00310000010c7983 */ /* 0x000eb60000300a00 */
[----:B------:R-:W-:Y:S06]  /*2e380*/  @!UPT UIADD3 URZ, URZ, URZ, URZ ;  /* 0x0000003f3f3ff290 */ /* 0x000fec000fffe03f */
[----:B------:R-:W-:Y:S04]  /*2e390*/  STL.64 [R1+0x90], R8 ;  /* 0x0000900801007387 */ /* 0x000fe80000100a00 */
[----:B------:R-:W-:Y:S04]  /*2e3a0*/  STL.64 [R1+0x98], R10 ;  /* 0x0000980a01007387 */ /* 0x000fe80000100a00 */
[----:B------:R-:W0:Y:S04]  /*2e3b0*/  LDSM.16.MT88.4 R8, [R3+0x17080] ;  /* 0x017080000308783b */ /* 0x000e280000004200 */
[----:B0-----:R-:W-:Y:S01]  /*2e3c0*/  STL.64 [R1+0x20], R8 ;  /* 0x0000200801007387 */ /* 0x001fe20000100a00 */
[----:B------:R-:W-:-:S03]  /*2e3d0*/  IMAD.MOV.U32 R0, RZ, RZ, R11 ;  /* 0x000000ffff007224 */ /* 0x000fc600078e000b */
[----:B------:R0:W-:Y:S04]  /*2e3e0*/  STL [R1+0x28], R10 ;  /* 0x0000280a01007387 */ /* 0x0001e80000100800 */
[----:B0-----:R-:W2:Y:S04]  /*2e3f0*/  LDL.LU.64 R10, [R1+0x30f8] ;  /* 0x0030f800010a7983 */ /* 0x001ea80000300a00 */
[----:B------:R-:W2:Y:S01]  /*2e400*/  LDL.LU.64 R8, [R1+0x30f0] ;  /* 0x0030f00001087983 */ /* 0x000ea20000300a00 */
[----:B------:R-:W-:-:S03]  /*2e410*/  IMAD.MOV.U32 R19, RZ, RZ, R2 ;  /* 0x000000ffff137224 */ /* 0x000fc600078e0002 */
[----:B------:R-:W-:Y:S01]  /*2e420*/  STL [R1+0x3098], R3 ;  /* 0x0030980301007387 */ /* 0x000fe20000100800 */
[----:B--2---:R-:W-:Y:S03]  /*2e430*/  HMMA.16816.F32 R8, R8, R24, R12 ;  /* 0x000000180808723c */ /* 0x004fe6000000180c */
[----:B------:R-:W0:Y:S11]  /*2e440*/  LDSM.16.MT88.4 R12, [R29+0x17000] ;  /* 0x017000001d0c783b */ /* 0x000e360000004200 */
[----:B------:R-:W-:Y:S09]  /*2e450*/  @!UPT UIADD3 URZ, URZ, URZ, URZ ;  /* 0x0000003f3f3ff290 */ /* 0x000ff2000fffe03f */
[----:B------:R1:W-:Y:S01]  /*2e460*/  STL.64 [R1+0xb0], R8 ;  /* 0x0000b00801007387 */ /* 0x0003e20000100a00 */
[----:B------:R-:W-:-:S03]  /*2e470*/  MOV R2, R11 ;  /* 0x0000000b00027202 */ /* 0x000fc60000000f00 */
[----:B------:R2:W-:Y:S04]  /*2e480*/  STL [R1+0xb8], R10 ;  /* 0x0000b80a01007387 */ /* 0x0005e80000100800 */
[----:B-1----:R-:W4:Y:S04]  /*2e490*/  LDL.LU R8, [R1] ;  /* 0x0000000001087983 */ /* 0x002f280000300800 */
[----:B------:R-:W4:Y:S04]  /*2e4a0*/  LDL.LU R9, [R1+0x4] ;  /* 0x0000040001097983 */ /* 0x000f280000300800 */
[----:B--2---:R-:W4:Y:S04]  /*2e4b0*/  LDL.LU R10, [R1+0x8] ;  /* 0x00000800010a7983 */ /* 0x004f280000300800 */
[----:B------:R-:W4:Y:S04]  /*2e4c0*/  LDL.LU R11, [R1+0xc] ;  /* 0x00000c00010b7983 */ /* 0x000f280000300800 */
[----:B------:R-:W-:Y:S04]  /*2e4d0*/  STL [R1+0x309c], R2 ;  /* 0x00309c0201007387 */ /* 0x000fe80000100800 */
[----:B0-----:R-:W-:Y:S04]  /*2e4e0*/  STL.64 [R1+0x50], R12 ;  /* 0x0000500c01007387 */ /* 0x001fe80000100a00 */
[----:B------:R0:W-:Y:S04]  /*2e4f0*/  STL.64 [R1+0x58], R14 ;  /* 0x0000580e01007387 */ /* 0x0001e80000100a00 */
[----:B0-----:R-:W3:Y:S04]  /*2e500*/  LDL.LU.64 R14, [R1+0x30e8] ;  /* 0x0030e800010e7983 */ /* 0x001ee80000300a00 */
[----:B------:R-:W3:Y:S02]  /*2e510*/  LDL.LU.64 R12, [R1+0x30e0] ;  /* 0x0030e000010c7983 */ /* 0x000ee40000300a00 */
[-C--:B---3--:R-:W-:Y:S02]  /*2e520*/  HMMA.16816.F32 R12, R12, R24.reuse, R16 ;  /* 0x000000180c0c723c */ /* 0x088fe40000001810 */
[----:B------:R-:W4:Y:S04]  /*2e530*/  LDL.LU.64 R18, [R1+0x30d8] ;  /* 0x0030d80001127983 */ /* 0x000f280000300a00 */
[----:B------:R-:W4:Y:S11]  /*2e540*/  LDL.LU.64 R16, [R1+0x30d0] ;  /* 0x0030d00001107983 */ /* 0x000f360000300a00 */
[----:B------:R-:W-:Y:S06]  /*2e550*/  @!UPT UIADD3 URZ, URZ, URZ, URZ ;  /* 0x0000003f3f3ff290 */ /* 0x000fec000fffe03f */
[----:B------:R0:W-:Y:S01]  /*2e560*/  STL.64 [R1+0xa0], R12 ;  /* 0x0000a00c01007387 */ /* 0x0001e20000100a00 */
[----:B------:R-:W-:Y:S02]  /*2e570*/  MOV R2, R14 ;  /* 0x0000000e00027202 */ /* 0x000fe40000000f00 */
[----:B------:R-:W-:Y:S02]  /*2e580*/  MOV R3, R15 ;  /* 0x0000000f00037202 */ /* 0x000fe40000000f00 */
[----:B------:R-:W-:Y:S02]  /*2e590*/  MOV R14, R6 ;  /* 0x00000006000e7202 */ /* 0x000fe40000000f00 */
[----:B------:R-:W-:Y:S02]  /*2e5a0*/  MOV R15, R7 ;  /* 0x00000007000f7202 */ /* 0x000fe40000000f00 */
[----:B0-----:R-:W-:Y:S01]  /*2e5b0*/  MOV R12, R4 ;  /* 0x00000004000c7202 */ /* 0x001fe20000000f00 */
[----:B------:R-:W-:Y:S01]  /*2e5c0*/  IMAD.MOV.U32 R13, RZ, RZ, R5 ;  /* 0x000000ffff0d7224 */ /* 0x000fe200078e0005 */
[----:B------:R-:W2:Y:S04]  /*2e5d0*/  LDL.LU R4, [R1+0x30c8] ;  /* 0x0030c80001047983 */ /* 0x000ea80000300800 */
[----:B------:R-:W2:Y:S04]  /*2e5e0*/  LDL.LU R5, [R1+0x30c4] ;  /* 0x0030c40001057983 */ /* 0x000ea80000300800 */
[----:B------:R-:W2:Y:S04]  /*2e5f0*/  LDL.LU R6, [R1+0x30c0] ;  /* 0x0030c00001067983 */ /* 0x000ea80000300800 */
[----:B------:R-:W2:Y:S01]  /*2e600*/  LDL.LU R7, [R1+0x30bc] ;  /* 0x0030bc0001077983 */ /* 0x000ea20000300800 */
[----:B----4-:R-:W-:Y:S03]  /*2e610*/  HMMA.16816.F32 R16, R16, R24, R8 ;  /* 0x000000181010723c */ /* 0x010fe60000001808 */
[----:B------:R-:W0:Y:S11]  /*2e620*/  LDSM.16.MT88.4 R8, [R29+0x17080] ;  /* 0x017080001d08783b */ /* 0x000e360000004200 */
[----:B------:R-:W-:Y:S09]  /*2e630*/  @!UPT UIADD3 URZ, URZ, URZ, URZ ;  /* 0x0000003f3f3ff290 */ /* 0x000ff2000fffe03f */
[----:B------:R-:W-:Y:S04]  /*2e640*/  STL.64 [R1+0x70], R16 ;  /* 0x0000701001007387 */ /* 0x000fe80000100a00 */
[----:B------:R0:W-:Y:S02]  /*2e650*/  STL.64 [R1+0x78], R18 ;  /* 0x0000781201007387 */ /* 0x0001e40000100a00 */
[----:B0-----:R-:W-:Y:S01]  /*2e660*/  MOV R19, R8 ;  /* 0x0000000800137202 */ /* 0x001fe20000000f00 */
[----:B------:R-:W-:Y:S01]  /*2e670*/  IMAD.MOV.U32 R17, RZ, RZ, R10 ;  /* 0x000000ffff117224 */ /* 0x000fe200078e000a */
[----:B------:R-:W-:Y:S02]  /*2e680*/  MOV R18, R9 ;  /* 0x0000000900127202 */ /* 0x000fe40000000f00 */
[----:B------:R-:W-:-:S02]  /*2e690*/  MOV R16, R11 ;  /* 0x0000000b00107202 */ /* 0x000fc40000000f00 */
[----:B------:R-:W0:Y:S01]  /*2e6a0*/  LDSM.16.MT88.4 R8, [R28+0x17000] ;  /* 0x017000001c08783b */ /* 0x000e220000004200 */
[----:B--2---:R-:W-:Y:S03]  /*2e6b0*/  HMMA.16816.F32 R4, R20, R24, R4 ;  /* 0x000000181404723c */ /* 0x004fe60000001804 */
[----:B------:R1:W-:Y:S04]  /*2e6c0*/  STL.64 [R1+0x30a8], R18 ;  /* 0x0030a81201007387 */ /* 0x0003e80000100a00 */
[----:B------:R2:W-:Y:S01]  /*2e6d0*/  STL.64 [R1+0x30a0], R16 ;  /* 0x0030a01001007387 */ /* 0x0005e20000100a00 */
[----:B-1----:R-:W-:Y:S02]  /*2e6e0*/  MOV R18, R26 ;  /* 0x0000001a00127202 */ /* 0x002fe40000000f00 */
[----:B------:R-:W-:Y:S01]  /*2e6f0*/  MOV R19, R27 ;  /* 0x0000001b00137202 */ /* 0x000fe20000000f00 */
[----:B--2---:R-:W2:Y:S04]  /*2e700*/  LDL.LU R16, [R1+0x10] ;  /* 0x0000100001107983 */ /* 0x004ea80000300800 */
[----:B------:R-:W2:Y:S04]  /*2e710*/  LDL.LU R17, [R1+0x14] ;  /* 0x0000140001117983 */ /* 0x000ea80000300800 */
[----:B------:R-:W2:Y:S04]  /*2e720*/  LDL.LU R26, [R1+0x30b8] ;  /* 0x0030b800011a7983 */ /* 0x000ea80000300800 */
[----:B------:R-:W2:Y:S01]  /*2e730*/  LDL.LU R27, [R1+0x30b4] ;  /* 0x0030b400011b7983 */ /* 0x000ea20000300800 */
[----:B0-----:R-:W-:Y:S01]  /*2e740*/  MOV R23, R8 ;  /* 0x0000000800177202 */ /* 0x001fe20000000f00 */
[----:B------:R-:W-:Y:S01]  /*2e750*/  IMAD.MOV.U32 R22, RZ, RZ, R9 ;  /* 0x000000ffff167224 */ /* 0x000fe200078e0009 */
[----:B------:R-:W-:-:S02]  /*2e760*/  MOV R21, R10 ;  /* 0x0000000a00157202 */ /* 0x000fc40000000f00 */
[----:B------:R-:W-:Y:S02]  /*2e770*/  MOV R20, R11 ;  /* 0x0000000b00147202 */ /* 0x000fe40000000f00 */
[----:B------:R-:W0:Y:S04]  /*2e780*/  LDSM.16.MT88.4 R8, [R28+0x17080] ;  /* 0x017080001c08783b */ /* 0x000e280000004200 */
[----:B------:R-:W-:Y:S04]  /*2e790*/  STL [R1+0x3038], R5 ;  /* 0x0030380501007387 */ /* 0x000fe80000100800 */
[----:B------:R-:W-:Y:S04]  /*2e7a0*/  STL [R1+0x3034], R6 ;  /* 0x0030340601007387 */ /* 0x000fe80000100800 */
[----:B------:R-:W-:Y:S04]  /*2e7b0*/  STL [R1+0x3030], R7 ;  /* 0x0030300701007387 */ /* 0x000fe80000100800 */
        /* <DEDUP_REMOVED lines=8> */
[----:B--2---:R-:W-:Y:S03]  /*2e840*/  HMMA.16816.F32 R12, R12, R26, R16 ;  /* 0x0000001a0c0c723c */ /* 0x004fe60000001810 */
[----:B------:R-:W2:Y:S04]  /*2e850*/  LDL.LU.64 R18, [R1+0x30a8] ;  /* 0x0030a80001127983 */ /* 0x000ea80000300a00 */
[----:B------:R-:W5:Y:S11]  /*2e860*/  LDL.LU.64 R16, [R1+0x30a0] ;  /* 0x0030a00001107983 */ /* 0x000f760000300a00 */
[----:B------:R-:W-:Y:S05]  /*2e870*/  @!UPT UIADD3 URZ, URZ, URZ, URZ ;  /* 0x0000003f3f3ff290 */ /* 0x000fea000fffe03f */
[----:B------:R-:W-:Y:S01]  /*2e880*/  STL [R1+0x14], R13 ;  /* 0x0000140d01007387 */ /* 0x000fe20000100800 */
[----:B------:R-:W-:-:S03]  /*2e890*/  MOV R7, R12 ;  /* 0x0000000c00077202 */ /* 0x000fc60000000f00 */
[----:B------:R-:W-:Y:S04]  /*2e8a0*/  STL.64 [R1+0x18], R14 ;  /* 0x0000180e01007387 */ /* 0x000fe80000100a00 */
[----:B------:R-:W-:Y:S04]  /*2e8b0*/  STL [R1+0x3084], R7 ;  /* 0x0030840701007387 */ /* 0x000fe80000100800 */
[----:B------:R0:W-:Y:S04]  /*2e8c0*/  STL [R1+0x3080], R4 ;  /* 0x0030800401007387 */ /* 0x0001e80000100800 */
[----:B0-----:R-:W2:Y:S04]  /*2e8d0*/  LDL.LU R4, [R1+0x50] ;  /* 0x0000500001047983 */ /* 0x001ea80000300800 */
[----:B------:R-:W2:Y:S04]  /*2e8e0*/  LDL.LU R5, [R1+0x54] ;  /* 0x0000540001057983 */ /* 0x000ea80000300800 */
[----:B------:R-:W2:Y:S04]  /*2e8f0*/  LDL.LU R6, [R1+0x58] ;  /* 0x0000580001067983 */ /* 0x000ea80000300800 */
[----:B------:R-:W2:Y:S04]  /*2e900*/  LDL.LU R7, [R1+0x5c] ;  /* 0x00005c0001077983 */ /* 0x000ea80000300800 */
[----:B----4-:R-:W0:Y:S04]  /*2e910*/  LDSM.16.MT88.4 R12, [R0+0x17000] ;  /* 0x01700000000c783b */ /* 0x010e280000004200 */
[----:B0-----:R-:W-:Y:S04]  /*2e920*/  STL.64 [R1+0x3048], R14 ;  /* 0x0030480e01007387 */ /* 0x001fe80000100a00 */
[----:B------:R0:W-:Y:S04]  /*2e930*/  STL.64 [R1+0x3040], R12 ;  /* 0x0030400c01007387 */ /* 0x0001e80000100a00 */
[----:B0-----:R-:W3:Y:S04]  /*2e940*/  LDL.LU R12, [R1+0x60] ;  /* 0x00006000010c7983 */ /* 0x001ee80000300800 */
[----:B------:R-:W3:Y:S04]  /*2e950*/  LDL.LU R13, [R1+0x64] ;  /* 0x00006400010d7983 */ /* 0x000ee80000300800 */
[----:B------:R-:W3:Y:S04]  /*2e960*/  LDL.LU R14, [R1+0x68] ;  /* 0x00006800010e7983 */ /* 0x000ee80000300800 */
[----:B------:R-:W3:Y:S02]  /*2e970*/  LDL.LU R15, [R1+0x6c] ;  /* 0x00006c00010f7983 */ /* 0x000ee40000300800 */
[----:B---3--:R-:W-:Y:S07]  /*2e980*/  HMMA.16816.F32 R12, R8, R26, R12 ;  /* 0x0000001a080c723c */ /* 0x008fee000000180c */
[----:B------:R-:W-:Y:S01]  /*2e990*/  MOV R10, R21 ;  /* 0x00000015000a7202 */ /* 0x000fe20000000f00 */
[----:B------:R-:W-:Y:S01]  /*2e9a0*/  IMAD.MOV.U32 R8, RZ, RZ, R23 ;  /* 0x000000ffff087224 */ /* 0x000fe200078e0017 */
[----:B------:R-:W-:-:S02]  /*2e9b0*/  MOV R11, R20 ;  /* 0x00000014000b7202 */ /* 0x000fc40000000f00 */
[----:B------:R-:W-:Y:S11]  /*2e9c0*/  MOV R9, R22 ;  /* 0x0000001600097202 */ /* 0x000ff60000000f00 */
[----:B------:R-:W-:Y:S01]  /*2e9d0*/  @!UPT UIADD3 URZ, URZ, URZ, URZ ;  /* 0x0000003f3f3ff290 */ /* 0x000fe2000fffe03f */
[----:B------:R-:W-:Y:S04]  /*2e9e0*/  STL.64 [R1+0x30], R12 ;  /* 0x0000300c01007387 */ /* 0x000fe80000100a00 */
[----:B------:R-:W-:Y:S04]  /*2e9f0*/  STL.64 [R1+0x38], R14 ;  /* 0x0000380e01007387 */ /* 0x000fe80000100a00 */
[----:B------:R5:W-:Y:S04]  /*2ea00*/  STL.64 [R1+0x3078], R10 ;  /* 0x0030780a01007387 */ /* 0x000be80000100a00 */
[----:B------:R2:W-:Y:S01]  /*2ea10*/  STL.64 [R1+0x3070], R8 ;  /* 0x0030700801007387 */ /* 0x0005e20000100a00 */
[----:B-----5:R-:W-:-:S02]  /*2ea20*/  MOV R10, R17 ;  /* 0x00000011000a7202 */ /* 0x020fc40000000f00 */
[----:B------:R-:W-:Y:S02]  /*2ea30*/  MOV R11, R16 ;  /* 0x00000010000b7202 */ /* 0x000fe40000000f00 */
[----:B--2---:R-:W-:Y:S01]  /*2ea40*/  MOV R8, R19 ;  /* 0x0000001300087202 */ /* 0x004fe20000000f00 */
[----:B------:R-:W-:Y:S02]  /*2ea50*/  IMAD.MOV.U32 R9, RZ, RZ, R18 ;  /* 0x000000ffff097224 */ /* 0x000fe400078e0012 */
[----:B------:R-:W-:Y:S04]  /*2ea60*/  STL.64 [R1+0x3090], R10 ;  /* 0x0030900a01007387 */ /* 0x000fe80000100a00 */
[----:B------:R0:W-:Y:S01]  /*2ea70*/  STL.64 [R1+0x3088], R8 ;  /* 0x0030880801007387 */ /* 0x0001e20000100a00 */
[----:B------:R-:W-:-:S02]  /*2ea80*/  MOV R14, R2 ;  /* 0x00000002000e7202 */ /* 0x000fc40000000f00 */
[----:B------:R-:W-:Y:S01]  /*2ea90*/  MOV R15, R3 ;  /* 0x00000003000f7202 */ /* 0x000fe20000000f00 */
[----:B------:R-:W1:Y:S04]  /*2eaa0*/  S2R R21, SR_TID.X ;  /* 0x0000000000157919 */ /* 0x000e680000002100 */
[----:B------:R-:W-:Y:S04]  /*2eab0*/  LDSM.16.MT88.4 R16, [R0+0x17080] ;  /* 0x017080000010783b */ /* 0x000fe80000004200 */
[----:B0-----:R-:W2:Y:S04]  /*2eac0*/  LDL.LU R8, [R1+0x80] ;  /* 0x0000800001087983 */ /* 0x001ea80000300800 */
[----:B------:R-:W2:Y:S04]  /*2ead0*/  LDL.LU R9, [R1+0x84] ;  /* 0x0000840001097983 */ /* 0x000ea80000300800 */
[----:B------:R-:W2:Y:S04]  /*2eae0*/  LDL.LU R10, [R1+0x88] ;  /* 0x00008800010a7983 */ /* 0x000ea80000300800 */
[----:B------:R-:W2:Y:S04]  /*2eaf0*/  LDL.LU R11, [R1+0x8c] ;  /* 0x00008c00010b7983 */ /* 0x000ea80000300800 */
[----:B------:R-:W3:Y:S04]  /*2eb00*/  LDL.LU R12, [R1+0xa0] ;  /* 0x0000a000010c7983 */ /* 0x000ee80000300800 */
[----:B------:R-:W3:Y:S04]  /*2eb10*/  LDL.LU R13, [R1+0xa4] ;  /* 0x0000a400010d7983 */ /* 0x000ee80000300800 */
[----:B------:R-:W4:Y:S04]  /*2eb20*/  LDL.LU R2, [R1+0x309c] ;  /* 0x00309c0001027983 */ /* 0x000f280000300800 */
[----:B------:R-:W5:Y:S01]  /*2eb30*/  LDL.LU R3, [R1+0x3098] ;  /* 0x0030980001037983 */ /* 0x000f620000300800 */
[----:B-1----:R-:W-:-:S02]  /*2eb40*/  LOP3.LUT R22, R21, 0x7, RZ, 0xc0, !PT ;  /* 0x0000000715167812 */ /* 0x002fc400078ec0ff */
[----:B------:R-:W-:-:S05]  /*2eb50*/  LOP3.LUT R23, R21, 0x60, RZ, 0xc0, !PT ;  /* 0x0000006015177812 */ /* 0x000fca00078ec0ff */
[----:B------:R-:W-:Y:S01]  /*2eb60*/  IMAD R23, R23, 0x10, R22 ;  /* 0x0000001017177824 */ /* 0x000fe200078e0216 */
[----:B------:R-:W-:Y:S01]  /*2eb70*/  SHF.L.U32 R21, R21, 0x1, RZ ;  /* 0x0000000115157819 */ /* 0x000fe200000006ff */
[----:B------:R4:W-:Y:S03]  /*2eb80*/  STL.64 [R1+0x3068], R14 ;  /* 0x0030680e01007387 */ /* 0x0009e60000100a00 */
[----:B------:R-:W-:-:S04]  /*2eb90*/  SHF.L.U32 R23, R23, 0x4, RZ ;  /* 0x0000000417177819 */ /* 0x000fc800000006ff */
[----:B------:R-:W-:-:S04]  /*2eba0*/  LOP3.LUT R23, R23, 0x30, R21, 0x78, !PT ;  /* 0x0000003017177812 */ /* 0x000fc800078e7815 */
[----:B------:R-:W-:-:S06]  /*2ebb0*/  LEA R23, R22, R23, 0xa ;  /* 0x0000001716177211 */ /* 0x000fcc00078e50ff */
[----:B------:R-:W-:Y:S01]  /*2ebc0*/  LDSM.16.M88.4 R20, [R23+0x20300] ;  /* 0x020300001714783b */ /* 0x000fe20000000200 */
[----:B--2---:R-:W-:Y:S03]  /*2ebd0*/  HMMA.16816.F32 R4, R4, R26, R8 ;  /* 0x0000001a0404723c */ /* 0x004fe60000001808 */
[----:B---3--:R0:W-:Y:S01]  /*2ebe0*/  STL.64 [R1+0x3060], R12 ;  /* 0x0030600c01007387 */ /* 0x0081e20000100a00 */
[----:B----4-:R-:W-:-:S03]  /*2ebf0*/  IMAD.MOV.U32 R15, RZ, RZ, R2 ;  /* 0x000000ffff0f7224 */ /* 0x010fc600078e0002 */
[----:B0-----:R-:W2:Y:S04]  /*2ec00*/  LDL.LU R12, [R1+0xb0] ;  /* 0x0000b000010c7983 */ /* 0x001ea80000300800 */
[----:B------:R-:W2:Y:S04]  /*2ec10*/  LDL.LU R13, [R1+0xb4] ;  /* 0x0000b400010d7983 */ /* 0x000ea80000300800 */
[----:B------:R-:W2:Y:S09]  /*2ec20*/  LDL.LU R14, [R1+0xb8] ;  /* 0x0000b800010e7983 */ /* 0x000eb20000300800 */
[----:B------:R-:W-:Y:S01]  /*2ec30*/  MOV R25, R5 ;  /* 0x0000000500197202 */ /* 0x000fe20000000f00 */
[----:B------:R-:W-:Y:S01]  /*2ec40*/  STL [R1+0x2ff0], R0 ;  /* 0x002ff00001007387 */ /* 0x000fe20000100800 */
[----:B------:R-:W-:-:S03]  /*2ec50*/  MOV R24, R6 ;  /* 0x0000000600187202 */ /* 0x000fc60000000f00 */
[----:B------:R-:W3:Y:S01]  /*2ec60*/  LDL.LU.64 R10, [R1+0x3090] ;  /* 0x00309000010a7983 */ /* 0x000ee20000300a00 */
[----:B------:R-:W-:-:S03]  /*2ec70*/  MOV R2, R7 ;  /* 0x0000000700027202 */ /* 0x000fc60000000f00 */
[----:B------:R-:W3:Y:S04]  /*2ec80*/  LDL.LU.64 R8, [R1+0x3088] ;  /* 0x0030880001087983 */ /* 0x000ee80000300a00 */
[----:B------:R-:W-:Y:S04]  /*2ec90*/  STL [R1+0x60], R4 ;  /* 0x0000600401007387 */ /* 0x000fe80000100800 */
[----:B-----5:R-:W0:Y:S04]  /*2eca0*/  LDSM.16.MT88.4 R4, [R3+0x18000] ;  /* 0x018000000304783b */ /* 0x020e280000004200 */
[----:B------:R-:W-:Y:S04]  /*2ecb0*/  STL [R1+0x2ff4], R2 ;  /* 0x002ff40201007387 */ /* 0x000fe80000100800 */
[----:B------:R-:W-:Y:S04]  /*2ecc0*/  STL [R1+0x2fec], R25 ;  /* 0x002fec1901007387 */ /* 0x000fe80000100800 */
[----:B------:R-:W-:Y:S04]  /*2ecd0*/  STL [R1+0x2fe8], R24 ;  /* 0x002fe81801007387 */ /* 0x000fe80000100800 */
[----:B0-----:R-:W-:Y:S04]  /*2ece0*/  STL.64 [R1+0x20], R4 ;  /* 0x0000200401007387 */ /* 0x001fe80000100a00 */
[----:B------:R0:W-:Y:S04]  /*2ecf0*/  STL [R1+0x2c], R7 ;  /* 0x00002c0701007387 */ /* 0x0001e80000100800 */
[----:B0-----:R-:W4:Y:S04]  /*2ed00*/  LDL.LU R7, [R1+0x3084] ;  /* 0x0030840001077983 */ /* 0x001f280000300800 */
[----:B------:R-:W5:Y:S04]  /*2ed10*/  LDL.LU R4, [R1+0x3080] ;  /* 0x0030800001047983 */ /* 0x000f680000300800 */
[----:B------:R0:W-:Y:S04]  /*2ed20*/  STL [R1+0x3020], R20 ;  /* 0x0030201401007387 */ /* 0x0001e80000100800 */
[----:B------:R1:W-:Y:S04]  /*2ed30*/  STL [R1+0x301c], R21 ;  /* 0x00301c1501007387 */ /* 0x0003e80000100800 */
[----:B------:R1:W-:Y:S04]  /*2ed40*/  STL [R1+0x2f8c], R22 ;  /* 0x002f8c1601007387 */ /* 0x0003e80000100800 */
[----:B------:R1:W-:Y:S04]  /*2ed50*/  STL [R1+0x2f88], R23 ;  /* 0x002f881701007387 */ /* 0x0003e80000100800 */
[----:B0-----:R-:W3:Y:S04]  /*2ed60*/  LDL.LU R20, [R1+0x90] ;  /* 0x0000900001147983 */ /* 0x001ee80000300800 */
[----:B-1----:R-:W3:Y:S04]  /*2ed70*/  LDL.LU R21, [R1+0x94] ;  /* 0x0000940001157983 */ /* 0x002ee80000300800 */
[----:B------:R-:W3:Y:S04]  /*2ed80*/  LDL.LU R22, [R1+0x98] ;  /* 0x0000980001167983 */ /* 0x000ee80000300800 */
[----:B------:R-:W3:Y:S01]  /*2ed90*/  LDL.LU R23, [R1+0x9c] ;  /* 0x00009c0001177983 */ /* 0x000ee20000300800 */
[----:B------:R-:W-:Y:S01]  /*2eda0*/  MOV R28, R6 ;  /* 0x00000006001c7202 */ /* 0x000fe20000000f00 */
[----:B---3--:R-:W-:Y:S11]  /*2edb0*/  HMMA.16816.F32 R8, R8, R26, R20 ;  /* 0x0000001a0808723c */ /* 0x008ff60000001814 */
[----:B------:R-:W-:Y:S11]  /*2edc0*/  @!UPT UIADD3 URZ, URZ, URZ, URZ ;  /* 0x0000003f3f3ff290 */ /* 0x000ff6000fffe03f */
[----:B------:R-:W-:Y:S01]  /*2edd0*/  @!UPT UIADD3 URZ, URZ, URZ, URZ ;  /* 0x0000003f3f3ff290 */ /* 0x000fe2000fffe03f */
[----:B------:R-:W-:Y:S01]  /*2ede0*/  STL.64 [R1+0x90], R8 ;  /* 0x0000900801007387 */ /* 0x000fe20000100a00 */
[----:B------:R-:W-:Y:S01]  /*2edf0*/  MOV R2, R10 ;  /* 0x0000000a00027202 */ /* 0x000fe20000000f00 */
[----:B------:R-:W-:Y:S02]  /*2ee00*/  IMAD.MOV.U32 R0, RZ, RZ, R11 ;  /* 0x000000ffff007224 */ /* 0x000fe400078e000b */
[----:B------:R-:W0:Y:S04]  /*2ee10*/  LDSM.16.MT88.4 R8, [R3+0x18080] ;  /* 0x018080000308783b */ /* 0x000e280000004200 */
[----:B------:R-:W-:Y:S04]  /*2ee20*/  STL [R1+0x2ffc], R2 ;  /* 0x002ffc0201007387 */ /* 0x000fe80000100800 */
[----:B------:R1:W-:Y:S01]  /*2ee30*/  STL [R1+0x2ff8], R0 ;  /* 0x002ff80001007387 */ /* 0x0003e20000100800 */
[----:B0-----:R-:W-:-:S02]  /*2ee40*/  MOV R21, R10 ;  /* 0x0000000a00157202 */ /* 0x001fc40000000f00 */
[----:B------:R-:W-:Y:S02]  /*2ee50*/  MOV R20, R11 ;  /* 0x0000000b00147202 */ /* 0x000fe40000000f00 */
[----:B------:R-:W-:Y:S01]  /*2ee60*/  MOV R5, R8 ;  /* 0x0000000800057202 */ /* 0x000fe20000000f00 */
[----:B------:R-:W2:Y:S01]  /*2ee70*/  LDL.LU.64 R10, [R1+0x3078] ;  /* 0x00307800010a7983 */ /* 0x000ea20000300a00 */
[----:B------:R-:W-:-:S03]  /*2ee80*/  MOV R6, R9 ;  /* 0x0000000900067202 */ /* 0x000fc60000000f00 */
[----:B------:R-:W2:Y:S04]  /*2ee90*/  LDL.LU.64 R8, [R1+0x3070] ;  /* 0x0030700001087983 */ /* 0x000ea80000300a00 */
[----:B------:R-:W-:Y:S01]  /*2eea0*/  STL [R1+0x3010], R3 ;  /* 0x0030100301007387 */ /* 0x000fe20000100800 */
[-C--:B--2---:R-:W-:Y:S03]  /*2eeb0*/  HMMA.16816.F32 R8, R8, R26.reuse, R12 ;  /* 0x0000001a0808723c */ /* 0x084fe6000000180c */
[----:B------:R-:W2:Y:S04]  /*2eec0*/  LDL.LU.64 R14, [R1+0x3068] ;  /* 0x00306800010e7983 */ /* 0x000ea80000300a00 */
[----:B------:R-:W2:Y:S11]  /*2eed0*/  LDL.LU.64 R12, [R1+0x3060] ;  /* 0x00306000010c7983 */ /* 0x000eb60000300a00 */
[----:B------:R-:W-:Y:S05]  /*2eee0*/  @!UPT UIADD3 URZ, URZ, URZ, URZ ;  /* 0x0000003f3f3ff290 */ /* 0x000fea000fffe03f */
[----:B------:R-:W-:Y:S01]  /*2eef0*/  STL [R1+0xc0], R8 ;  /* 0x0000c00801007387 */ /* 0x000fe20000100800 */
[----:B-1----:R-:W-:Y:S01]  /*2ef00*/  MOV R0, R10 ;  /* 0x0000000a00007202 */ /* 0x002fe20000000f00 */
[----:B------:R-:W-:Y:S02]  /*2ef10*/  IMAD.MOV.U32 R2, RZ, RZ, R9 ;  /* 0x000000ffff027224 */ /* 0x000fe400078e0009 */
[----:B------:R0:W-:Y:S04]  /*2ef20*/  STL [R1+0xcc], R11 ;  /* 0x0000cc0b01007387 */ /* 0x0001e80000100800 */
[----:B0-----:R-:W2:Y:S04]  /*2ef30*/  LDL.LU.64 R10, [R1+0x3058] ;  /* 0x00305800010a7983 */ /* 0x001ea80000300a00 */
[----:B------:R-:W2:Y:S04]  /*2ef40*/  LDL.LU.64 R8, [R1+0x3050] ;  /* 0x0030500001087983 */ /* 0x000ea80000300a00 */
[----:B------:R-:W-:Y:S04]  /*2ef50*/  STL [R1+0x3018], R0 ;  /* 0x0030180001007387 */ /* 0x000fe80000100800 */
[----:B------:R-:W-:Y:S01]  /*2ef60*/  STL [R1+0x3014], R2 ;  /* 0x0030140201007387 */ /* 0x000fe20000100800 */
[----:B--2---:R-:W-:Y:S03]  /*2ef70*/  HMMA.16816.F32 R8, R8, R26, R12 ;  /* 0x0000001a0808723c */ /* 0x004fe6000000180c */
[----:B------:R-:W0:Y:S11]  /*2ef80*/  LDSM.16.MT88.4 R12, [R29+0x18000] ;  /* 0x018000001d0c783b */ /* 0x000e360000004200 */
[----:B------:R-:W-:Y:S10]  /*2ef90*/  @!UPT UIADD3 URZ, URZ, URZ, URZ ;  /* 0x0000003f3f3ff290 */ /* 0x000ff4000fffe03f */
[----:B------:R-:W-:Y:S02]  /*2efa0*/  MOV R25, R8 ;  /* 0x0000000800197202 */ /* 0x000fe40000000f00 */
[----:B------:R-:W-:Y:S01]  /*2efb0*/  MOV R24, R9 ;  /* 0x0000000900187202 */ /* 0x000fe20000000f00 */
[----:B------:R-:W2:Y:S01]  /*2efc0*/  LDL.LU R8, [R1+0x70] ;  /* 0x0000700001087983 */ /* 0x000ea20000300800 */
[----:B------:R-:W-:Y:S01]  /*2efd0*/  MOV R23, R10 ;  /* 0x0000000a00177202 */ /* 0x000fe20000000f00 */
[----:B------:R-:W-:Y:S02]  /*2efe0*/  IMAD.MOV.U32 R22, RZ, RZ, R11 ;  /* 0x000000ffff167224 */ /* 0x000fe400078e000b */
[----:B------:R-:W2:Y:S04]  /*2eff0*/  LDL.LU R9, [R1+0x74] ;  /* 0x0000740001097983 */ /* 0x000ea80000300800 */
[----:B------:R-:W2:Y:S04]  /*2f000*/  LDL.LU R10, [R1+0x78] ;  /* 0x00007800010a7983 */ /* 0x000ea80000300800 */
[----:B------:R-:W2:Y:S01]  /*2f010*/  LDL.LU R11, [R1+0x7c] ;  /* 0x00007c00010b7983 */ /* 0x000ea20000300800 */
[----:B0-----:R-:W-:-:S03]  /*2f020*/  MOV R2, R14 ;  /* 0x0000000e00027202 */ /* 0x001fc60000000f00 */
[----:B------:R-:W-:Y:S01]  /*2f030*/  STL [R1+0x3028], R24 ;  /* 0x0030281801007387 */ /* 0x000fe20000100800 */
[----:B------:R-:W-:-:S03]  /*2f040*/  MOV R3, R15 ;  /* 0x0000000f00037202 */ /* 0x000fc60000000f00 */
[----:B------:R-:W-:Y:S01]  /*2f050*/  STL [R1+0x3024], R25 ;  /* 0x0030241901007387 */ /* 0x000fe20000100800 */
[----:B------:R-:W-:-:S03]  /*2f060*/  MOV R0, R13 ;  /* 0x0000000d00007202 */ /* 0x000fc60000000f00 */
[----:B------:R0:W-:Y:S04]  /*2f070*/  STL [R1], R12 ;  /* 0x0000000c01007387 */ /* 0x0001e80000100800 */
[----:B------:R-:W2:Y:S04]  /*2f080*/  LDL.LU.64 R14, [R1+0x3048] ;  /* 0x00304800010e7983 */ /* 0x000ea80000300a00 */
[----:B0-----:R-:W2:Y:S02]  /*2f090*/  LDL.LU.64 R12, [R1+0x3040] ;  /* 0x00304000010c7983 */ /* 0x001ea40000300a00 */
[----:B--2---:R-:W-:Y:S07]  /*2f0a0*/  HMMA.16816.F32 R8, R12, R26, R8 ;  /* 0x0000001a0c08723c */ /* 0x004fee0000001808 */
[----:B------:R-:W-:Y:S01]  /*2f0b0*/  MOV R12, R5 ;  /* 0x00000005000c7202 */ /* 0x000fe20000000f00 */
[----:B------:R-:W-:Y:S01]  /*2f0c0*/  IMAD.MOV.U32 R13, RZ, RZ, R6 ;  /* 0x000000ffff0d7224 */ /* 0x000fe200078e0006 */
[----:B------:R-:W-:Y:S01]  /*2f0d0*/  MOV R14, R21 ;  /* 0x00000015000e7202 */ /* 0x000fe20000000f00 */
[----:B------:R-:W5:Y:S01]  /*2f0e0*/  LDL.LU R5, [R1+0x3038] ;  /* 0x0030380001057983 */ /* 0x000f620000300800 */
[----:B------:R-:W-:Y:S11]  /*2f0f0*/  MOV R15, R20 ;  /* 0x00000014000f7202 */ /* 0x000ff60000000f00 */
[----:B------:R-:W-:Y:S01]  /*2f100*/  @!UPT UIADD3 URZ, URZ, URZ, URZ ;  /* 0x0000003f3f3ff290 */ /* 0x000fe2000fffe03f */
[----:B------:R-:W-:Y:S04]  /*2f110*/  STL.64 [R1+0xb0], R8 ;  /* 0x0000b00801007387 */ /* 0x000fe80000100a00 */
[----:B------:R-:W-:Y:S04]  /*2f120*/  STL.64 [R1+0xb8], R10 ;  /* 0x0000b80a01007387 */ /* 0x000fe80000100a00 */
[----:B------:R-:W5:Y:S04]  /*2f130*/  LDL.LU R6, [R1+0x3034] ;  /* 0x0030340001067983 */ /* 0x000f680000300800 */
[----:B------:R-:W-:Y:S04]  /*2f140*/  STL.64 [R1+0x3008], R14 ;  /* 0x0030080e01007387 */ /* 0x000fe80000100a00 */
[----:B------:R4:W-:Y:S04]  /*2f150*/  STL.64 [R1+0x3000], R12 ;  /* 0x0030000c01007387 */ /* 0x0009e80000100a00 */
[----:B------:R-:W0:Y:S01]  /*2f160*/  LDSM.16.MT88.4 R8, [R29+0x18080] ;  /* 0x018080001d08783b */ /* 0x000e220000004200 */
[----:B----4-:R-:W-:-:S03]  /*2f170*/  MOV R12, R7 ;  /* 0x00000007000c7202 */ /* 0x010fc60000000f00 */
[----:B------:R-:W5:Y:S04]  /*2f180*/  LDL.LU R7, [R1+0x3030] ;  /* 0x0030300001077983 */ /* 0x000f680000300800 */
[----:B------:R-:W2:Y:S04]  /*2f190*/  LDL.LU R13, [R1+0x14] ;  /* 0x00001400010d7983 */ /* 0x000ea80000300800 */
[----:B------:R-:W2:Y:S04]  /*2f1a0*/  LDL.LU R14, [R1+0x18] ;  /* 0x00001800010e7983 */ /* 0x000ea80000300800 */
[----:B------:R-:W2:Y:S01]  /*2f1b0*/  LDL.LU R15, [R1+0x1c] ;  /* 0x00001c00010f7983 */ /* 0x000ea20000300800 */
[----:B-----5:R-:W-:Y:S03]  /*2f1c0*/  HMMA.16816.F32 R4, R16, R26, R4 ;  /* 0x0000001a1004723c */ /* 0x020fe60000001804 */
[----:B------:R-:W2:Y:S04]  /*2f1d0*/  LDL.LU R16, [R1+0x20] ;  /* 0x0000200001107983 */ /* 0x000ea80000300800 */
[----:B------:R-:W-:Y:S11]  /*2f1e0*/  MOV R18, R28 ;  /* 0x0000001c00127202 */ /* 0x000ff60000000f00 */
[----:B------:R-:W-:Y:S05]  /*2f1f0*/  @!UPT UIADD3 URZ, URZ, URZ, URZ ;  /* 0x0000003f3f3ff290 */ /* 0x000fea000fffe03f */
[----:B------:R1:W-:Y:S04]  /*2f200*/  STL.64 [R1+0x80], R4 ;  /* 0x0000800401007387 */ /* 0x0003e80000100a00 */
[----:B------:R3:W-:Y:S04]  /*2f210*/  STL.64 [R1+0x88], R6 ;  /* 0x0000880601007387 */ /* 0x0007e80000100a00 */
[----:B------:R-:W2:Y:S04]  /*2f220*/  LDL.LU R17, [R1+0x24] ;  /* 0x0000240001117983 */ /* 0x000ea80000300800 */
[----:B------:R-:W4:Y:S01]  /*2f230*/  LDL.LU R28, [R1+0x302c] ;  /* 0x00302c00011c7983 */ /* 0x000f220000300800 */
[----:B0-----:R-:W-:Y:S01]  /*2f240*/  MOV R24, R8 ;  /* 0x0000000800187202 */ /* 0x001fe20000000f00 */
[----:B------:R-:W-:Y:S01]  /*2f250*/  IMAD.MOV.U32 R25, RZ, RZ, R9 ;  /* 0x000000ffff197224 */ /* 0x000fe200078e0009 */
[----:B------:R-:W-:Y:S01]  /*2f260*/  MOV R20, R10 ;  /* 0x0000000a00147202 */ /* 0x000fe20000000f00 */
[----:B------:R-:W2:Y:S01]  /*2f270*/  LDL.LU R19, [R1+0x2c] ;  /* 0x00002c0001137983 */ /* 0x000ea20000300800 */
[----:B------:R-:W-:-:S03]  /*2f280*/  MOV R21, R11 ;  /* 0x0000000b00157202 */ /* 0x000fc60000000f00 */
[----:B-1----:R-:W5:Y:S04]  /*2f290*/  LDL.LU R4, [R1+0x30] ;  /* 0x0000300001047983 */ /* 0x002f680000300800 */
[----:B------:R-:W5:Y:S04]  /*2f2a0*/  LDL.LU R5, [R1+0x34] ;  /* 0x0000340001057983 */ /* 0x000f680000300800 */
[----:B---3--:R-:W5:Y:S04]  /*2f2b0*/  LDL.LU R6, [R1+0x38] ;  /* 0x0000380001067983 */ /* 0x008f680000300800 */
[----:B------:R-:W5:Y:S04]  /*2f2c0*/  LDL.LU R7, [R1+0x3c] ;  /* 0x00003c0001077983 */ /* 0x000f680000300800 */
[----:B----4-:R-:W0:Y:S04]  /*2f2d0*/  LDSM.16.MT88.4 R8, [R28+0x18000] ;  /* 0x018000001c08783b */ /* 0x010e280000004200 */
[----:B0-----:R0:W-:Y:S04]  /*2f2e0*/  STL.64 [R1+0x2fc0], R10 ;  /* 0x002fc00a01007387 */ /* 0x0011e80000100a00 */
[----:B------:R1:W-:Y:S01]  /*2f2f0*/  STL.64 [R1+0x2fb8], R8 ;  /* 0x002fb80801007387 */ /* 0x0003e20000100a00 */
[----:B0-----:R-:W-:-:S02]  /*2f300*/  MOV R10, R20 ;  /* 0x00000014000a7202 */ /* 0x001fc40000000f00 */
[----:B-1----:R-:W-:Y:S01]  /*2f310*/  MOV R8, R24 ;  /* 0x0000001800087202 */ /* 0x002fe20000000f00 */
[----:B------:R-:W-:Y:S01]  /*2f320*/  IMAD.MOV.U32 R9, RZ, RZ, R25 ;  /* 0x000000ffff097224 */ /* 0x000fe200078e0019 */
[----:B------:R-:W3:Y:S01]  /*2f330*/  LDL.LU R24, [R1+0x3028] ;  /* 0x0030280001187983 */ /* 0x000ee20000300800 */
[----:B------:R-:W-:-:S03]  /*2f340*/  MOV R11, R21 ;  /* 0x00000015000b7202 */ /* 0x000fc60000000f00 */
[----:B------:R-:W4:Y:S04]  /*2f350*/  LDL.LU R25, [R1+0x3024] ;  /* 0x0030240001197983 */ /* 0x000f280000300800 */
[----:B------:R-:W2:Y:S04]  /*2f360*/  LDL.LU R20, [R1+0x3020] ;  /* 0x0030200001147983 */ /* 0x000ea80000300800 */
[----:B------:R-:W2:Y:S04]  /*2f370*/  LDL.LU R21, [R1+0x301c] ;  /* 0x00301c0001157983 */ /* 0x000ea80000300800 */
[----:B------:R0:W-:Y:S04]  /*2f380*/  STL.64 [R1+0x2fe0], R10 ;  /* 0x002fe00a01007387 */ /* 0x0001e80000100a00 */
[----:B------:R1:W-:Y:S01]  /*2f390*/  STL.64 [R1+0x2fd8], R8 ;  /* 0x002fd80801007387 */ /* 0x0003e20000100a00 */
[----:B0-----:R-:W-:-:S03]  /*2f3a0*/  MOV R10, R2 ;  /* 0x00000002000a7202 */ /* 0x001fc60000000f00 */
[----:B-1----:R-:W3:Y:S01]  /*2f3b0*/  LDL.LU R8, [R1] ;  /* 0x0000000001087983 */ /* 0x002ee20000300800 */
[----:B------:R-:W-:-:S03]  /*2f3c0*/  MOV R9, R0 ;  /* 0x0000000000097202 */ /* 0x000fc60000000f00 */
[----:B------:R-:W3:Y:S04]  /*2f3d0*/  LDL.LU R0, [R1+0x3018] ;  /* 0x0030180001007983 */ /* 0x000ee80000300800 */
[----:B------:R-:W3:Y:S01]  /*2f3e0*/  LDL.LU R2, [R1+0x3014] ;  /* 0x0030140001027983 */ /* 0x000ee20000300800 */
[----:B------:R-:W-:-:S03]  /*2f3f0*/  IMAD.MOV.U32 R11, RZ, RZ, R3 ;  /* 0x000000ffff0b7224 */ /* 0x000fc600078e0003 */
[----:B------:R-:W3:Y:S01]  /*2f400*/  LDL.LU R3, [R1+0x3010] ;  /* 0x0030100001037983 */ /* 0x000ee20000300800 */
[----:B--2---:R-:W-:Y:S03]  /*2f410*/  HMMA.16816.F32 R16, R16, R20, R12 ;  /* 0x000000141010723c */ /* 0x004fe6000000180c */
[----:B------:R-:W5:Y:S04]  /*2f420*/  LDL.LU.64 R14, [R1+0x3008] ;  /* 0x00300800010e7983 */ /* 0x000f680000300a00 */
[----:B------:R-:W5:Y:S11]  /*2f430*/  LDL.LU.64 R12, [R1+0x3000] ;  /* 0x00300000010c7983 */ /* 0x000f760000300a00 */
[----:B------:R-:W-:Y:S05]  /*2f440*/  @!UPT UIADD3 URZ, URZ, URZ, URZ ;  /* 0x0000003f3f3ff290 */ /* 0x000fea000fffe03f */
[----:B------:R-:W-:Y:S04]  /*2f450*/  STL.64 [R1+0x70], R16 ;  /* 0x0000701001007387 */ /* 0x000fe80000100a00 */
[----:B------:R-:W-:Y:S04]  /*2f460*/  STL.64 [R1+0x78], R18 ;  /* 0x0000781201007387 */ /* 0x000fe80000100a00 */
[----:B------:R-:W0:Y:S04]  /*2f470*/  LDSM.16.MT88.4 R16, [R28+0x18080] ;  /* 0x018080001c10783b */ /* 0x000e280000004200 */
[----:B0-----:R3:W-:Y:S04]  /*2f480*/  STL.64 [R1+0x2fb0], R18 ;  /* 0x002fb01201007387 */ /* 0x0017e80000100a00 */
[----:B------:R0:W-:Y:S01]  /*2f490*/  STL.64 [R1+0x2fa8], R16 ;  /* 0x002fa81001007387 */ /* 0x0001e20000100a00 */
[----:B---3--:R-:W-:-:S03]  /*2f4a0*/  MOV R18, R0 ;  /* 0x0000000000127202 */ /* 0x008fc60000000f00 */
[----:B0-----:R-:W2:Y:S01]  /*2f4b0*/  LDL.LU R16, [R1+0xc0] ;  /* 0x0000c00001107983 */ /* 0x001ea20000300800 */
[----:B------:R-:W-:-:S03]  /*2f4c0*/  MOV R17, R2 ;  /* 0x0000000200117202 */ /* 0x000fc60000000f00 */
[----:B------:R-:W3:Y:S04]  /*2f4d0*/  LDL.LU R2, [R1+0x2ffc] ;  /* 0x002ffc0001027983 */ /* 0x000ee80000300800 */
[----:B------:R-:W2:Y:S04]  /*2f4e0*/  LDL.LU R0, [R1+0x2ff8] ;  /* 0x002ff80001007983 */ /* 0x000ea80000300800 */
[----:B------:R-:W2:Y:S04]  /*2f4f0*/  LDL.LU R19, [R1+0xcc] ;  /* 0x0000cc0001137983 */ /* 0x000ea80000300800 */
[----:B--2---:R3:W-:Y:S04]  /*2f500*/  STL.64 [R1+0x2fd0], R18 ;  /* 0x002fd01201007387 */ /* 0x0047e80000100a00 */
[----:B------:R0:W-:Y:S01]  /*2f510*/  STL.64 [R1+0x2fc8], R16 ;  /* 0x002fc81001007387 */ /* 0x0001e20000100a00 */
[----:B---3--:R-:W-:-:S02]  /*2f520*/  MOV R18, R2 ;  /* 0x0000000200127202 */ /* 0x008fc40000000f00 */
[----:B------:R-:W-:Y:S01]  /*2f530*/  MOV R19, R0 ;  /* 0x0000000000137202 */ /* 0x000fe20000000f00 */
[----:B0-----:R-:W2:Y:S04]  /*2f540*/  LDL.LU R16, [R1+0x90] ;  /* 0x0000900001107983 */ /* 0x001ea80000300800 */
[----:B------:R-:W2:Y:S04]  /*2f550*/  LDL.LU R17, [R1+0x94] ;  /* 0x0000940001117983 */ /* 0x000ea80000300800 */
[----:B------:R-:W3:Y:S04]  /*2f560*/  LDL.LU R2, [R1+0x2ff4] ;  /* 0x002ff40001027983 */ /* 0x000ee80000300800 */
[----:B------:R-:W2:Y:S01]  /*2f570*/  LDL.LU R0, [R1+0x2ff0] ;  /* 0x002ff00001007983 */ /* 0x000ea20000300800 */
[-C--:B-----5:R-:W-:Y:S03]  /*2f580*/  HMMA.16816.F32 R12, R12, R20.reuse, R4 ;  /* 0x000000140c0c723c */ /* 0x0a0fe60000001804 */
[----:B------:R-:W-:Y:S11]  /*2f590*/  STL [R1+0x2f90], R28 ;  /* 0x002f901c01007387 */ /* 0x000ff60000100800 */
[----:B------:R-:W-:Y:S09]  /*2f5a0*/  @!UPT UIADD3 URZ, URZ, URZ, URZ ;  /* 0x0000003f3f3ff290 */ /* 0x000ff2000fffe03f */
[----:B------:R-:W-:Y:S04]  /*2f5b0*/  STL.64 [R1+0x2f80], R14 ;  /* 0x002f800e01007387 */ /* 0x000fe80000100a00 */
[----:B------:R4:W-:Y:S02]  /*2f5c0*/  STL.64 [R1+0x2f78], R12 ;  /* 0x002f780c01007387 */ /* 0x0009e40000100a00 */
[----:B----4-:R-:W-:Y:S01]  /*2f5d0*/  IMAD.MOV.U32 R12, RZ, RZ, R25 ;  /* 0x000000ffff0c7224 */ /* 0x010fe200078e0019 */
[----:B------:R-:W-:Y:S01]  /*2f5e0*/  MOV R13, R24 ;  /* 0x00000018000d7202 */ /* 0x000fe20000000f00 */
[----:B------:R-:W4:Y:S04]  /*2f5f0*/  LDL.LU R25, [R1+0x2fec] ;  /* 0x002fec0001197983 */ /* 0x000f280000300800 */
[----:B------:R-:W5:Y:S04]  /*2f600*/  LDL.LU R24, [R1+0x2fe8] ;  /* 0x002fe80001187983 */ /* 0x000f680000300800 */
[----:B--2---:R-:W0:Y:S04]  /*2f610*/  LDSM.16.MT88.4 R4, [R0+0x18000] ;  /* 0x018000000004783b */ /* 0x004e280000004200 */
[----:B0-----:R0:W-:Y:S04]  /*2f620*/  STL [R1+0x2fa0], R4 ;  /* 0x002fa00401007387 */ /* 0x0011e80000100800 */
[----:B------:R4:W-:Y:S04]  /*2f630*/  STL [R1+0x2f9c], R5 ;  /* 0x002f9c0501007387 */ /* 0x0009e80000100800 */
[----:B------:R5:W-:Y:S04]  /*2f640*/  STL [R1+0x2f98], R6 ;  /* 0x002f980601007387 */ /* 0x000be80000100800 */
[----:B------:R3:W-:Y:S04]  /*2f650*/  STL [R1+0x2f94], R7 ;  /* 0x002f940701007387 */ /* 0x0007e80000100800 */
[----:B0-----:R-:W2:Y:S01]  /*2f660*/  LDL.LU R4, [R1+0x60] ;  /* 0x0000600001047983 */ /* 0x001ea20000300800 */
[----:B----4-:R-:W-:Y:S01]  /*2f670*/  MOV R5, R25 ;  /* 0x0000001900057202 */ /* 0x010fe20000000f00 */
[----:B-----5:R-:W-:Y:S01]  /*2f680*/  IMAD.MOV.U32 R6, RZ, RZ, R24 ;  /* 0x000000ffff067224 */ /* 0x020fe200078e0018 */
[----:B---3--:R-:W-:Y:S01]  /*2f690*/  MOV R7, R2 ;  /* 0x0000000200077202 */ /* 0x008fe20000000f00 */
[----:B------:R-:W-:Y:S04]  /*2f6a0*/  STL [R1+0x2f70], R0 ;  /* 0x002f700001007387 */ /* 0x000fe80000100800 */
[----:B------:R-:W-:Y:S02]  /*2f6b0*/  LDSM.16.MT88.4 R24, [R0+0x18080] ;  /* 0x018080000018783b */ /* 0x000fe40000004200 */
[----:B--2---:R-:W-:Y:S02]  /*2f6c0*/  HMMA.16816.F32 R4, R8, R20, R4 ;  /* 0x000000140804723c */ /* 0x004fe40000001804 */
[----:B------:R-:W0:Y:S11]  /*2f6d0*/  LDSM.16.MT88.4 R8, [R3+0x19000] ;  /* 0x019000000308783b */ /* 0x000e360000004200 */
[----:B------:R-:W-:Y:S10]  /*2f6e0*/  @!UPT UIADD3 URZ, URZ, URZ, URZ ;  /* 0x0000003f3f3ff290 */ /* 0x000ff4000fffe03f */
[----:B------:R-:W-:Y:S04]  /*2f6f0*/  STL.64 [R1+0x30], R4 ;  /* 0x0000300401007387 */ /* 0x000fe80000100a00 */
[----:B------:R0:W-:Y:S02]  /*2f700*/  STL.64 [R1+0x38], R6 ;  /* 0x0000380601007387 */ /* 0x0001e40000100a00 */
[----:B0-----:R-:W-:Y:S01]  /*2f710*/  MOV R6, R10 ;  /* 0x0000000a00067202 */ /* 0x001fe20000000f00 */
[----:B------:R-:W-:Y:S01]  /*2f720*/  IMAD.MOV.U32 R7, RZ, RZ, R11 ;  /* 0x000000ffff077224 */ /* 0x000fe200078e000b */
        /* <DEDUP_REMOVED lines=12> */
[----:B------:R-:W-:-:S03]  /*2f7f0*/  MOV R28, R11 ;  /* 0x0000000b001c7202 */ /* 0x000fc60000000f00 */
[----:B------:R0:W-:Y:S04]  /*2f800*/  STL [R1+0x28], R10 ;  /* 0x0000280a01007387 */ /* 0x0001e80000100800 */
[----:B0-----:R-:W2:Y:S04]  /*2f810*/  LDL.LU.64 R10, [R1+0x2fc0] ;  /* 0x002fc000010a7983 */ /* 0x001ea80000300a00 */
[----:B------:R-:W2:Y:S01]  /*2f820*/  LDL.LU.64 R8, [R1+0x2fb8] ;  /* 0x002fb80001087983 */ /* 0x000ea20000300a00 */
[----:B------:R-:W-:Y:S02]  /*2f830*/  MOV R14, R23 ;  /* 0x00000017000e7202 */ /* 0x000fe40000000f00 */
[----:B------:R-:W-:Y:S01]  /*2f840*/  MOV R15, R22 ;  /* 0x00000016000f7202 */ /* 0x000fe20000000f00 */
[----:B--2---:R-:W-:Y:S01]  /*2f850*/  HMMA.16816.F32 R8, R8, R20, R16 ;  /* 0x000000140808723c */ /* 0x004fe20000001810 */
[----:B------:R-:W2:Y:S04]  /*2f860*/  LDL.LU.64 R18, [R1+0x2fb0] ;  /* 0x002fb00001127983 */ /* 0x000ea80000300a00 */
[----:B------:R-:W2:Y:S11]  /*2f870*/  LDL.LU.64 R16, [R1+0x2fa8] ;  /* 0x002fa80001107983 */ /* 0x000eb60000300a00 */
[----:B------:R-:W-:Y:S07]  /*2f880*/  @!UPT UIADD3 URZ, URZ, URZ, URZ ;  /* 0x0000003f3f3ff290 */ /* 0x000fee000fffe03f */
[----:B------:R-:W-:Y:S01]  /*2f890*/  STL [R1+0x60], R8 ;  /* 0x0000600801007387 */ /* 0x000fe20000100800 */
[----:B------:R-:W-:-:S03]  /*2f8a0*/  MOV R0, R9 ;  /* 0x0000000900007202 */ /* 0x000fc60000000f00 */
[----:B------:R-:W-:Y:S04]  /*2f8b0*/  STL.64 [R1+0x68], R10 ;  /* 0x0000680a01007387 */ /* 0x000fe80000100a00 */
[----:B------:R-:W0:Y:S02]  /*2f8c0*/  LDSM.16.MT88.4 R8, [R29+0x19000] ;  /* 0x019000001d08783b */ /* 0x000e240000004200 */
[----:B0-----:R-:W-:Y:S02]  /*2f8d0*/  MOV R22, R10 ;  /* 0x0000000a00167202 */ /* 0x001fe40000000f00 */
[----:B------:R2:W-:Y:S01]  /*2f8e0*/  STL.64 [R1+0x10], R8 ;  /* 0x0000100801007387 */ /* 0x0005e20000100a00 */
[----:B------:R-:W-:Y:S02]  /*2f8f0*/  MOV R23, R11 ;  /* 0x0000000b00177202 */ /* 0x000fe40000000f00 */
[----:B--2---:R-:W-:Y:S11]  /*2f900*/  HMMA.16816.F32 R8, R16, R20, R12 ;  /* 0x000000141008723c */ /* 0x004ff6000000180c */
[----:B------:R-:W-:Y:S11]  /*2f910*/  @!UPT UIADD3 URZ, URZ, URZ, URZ ;  /* 0x0000003f3f3ff290 */ /* 0x000ff6000fffe03f */
[----:B------:R-:W-:Y:S01]  /*2f920*/  @!UPT UIADD3 URZ, URZ, URZ, URZ ;  /* 0x0000003f3f3ff290 */ /* 0x000fe2000fffe03f */
[----:B------:R-:W-:Y:S01]  /*2f930*/  STL.64 [R1+0x50], R8 ;  /* 0x0000500801007387 */ /* 0x000fe20000100a00 */
[----:B------:R-:W-:Y:S01]  /*2f940*/  IMAD.MOV.U32 R3, RZ, RZ, R10 ;  /* 0x000000ffff037224 */ /* 0x000fe200078e000a */
[----:B------:R-:W-:Y:S02]  /*2f950*/  MOV R2, R11 ;  /* 0x0000000b00027202 */ /* 0x000fe40000000f00 */
[----:B------:R-:W0:Y:S01]  /*2f960*/  LDSM.16.MT88.4 R8, [R29+0x19080] ;  /* 0x019080001d08783b */ /* 0x000e220000004200 */
[----:B------:R-:W-:-:S03]  /*2f970*/  MOV R16, R4 ;  /* 0x0000000400107202 */ /* 0x000fc60000000f00 */
[----:B------:R-:W2:Y:S01]  /*2f980*/  LDL.LU R12, [R1+0x70] ;  /* 0x00007000010c7983 */ /* 0x000ea20000300800 */
[----:B------:R-:W-:-:S03]  /*2f990*/  MOV R17, R5 ;  /* 0x0000000500117202 */ /* 0x000fc60000000f00 */
[----:B------:R-:W2:Y:S01]  /*2f9a0*/  LDL.LU R13, [R1+0x74] ;  /* 0x00007400010d7983 */ /* 0x000ea20000300800 */
[----:B------:R-:W-:-:S03]  /*2f9b0*/  MOV R18, R6 ;  /* 0x0000000600127202 */ /* 0x000fc60000000f00 */
[----:B------:R-:W2:Y:S01]  /*2f9c0*/  LDL.LU R14, [R1+0x78] ;  /* 0x00007800010e7983 */ /* 0x000ea20000300800 */
[----:B------:R-:W-:-:S03]  /*2f9d0*/  IMAD.MOV.U32 R19, RZ, RZ, R7 ;  /* 0x000000ffff137224 */ /* 0x000fc600078e0007 */
[----:B------:R-:W2:Y:S04]  /*2f9e0*/  LDL.LU R15, [R1+0x7c] ;  /* 0x00007c00010f7983 */ /* 0x000ea80000300800 */
[----:B------:R-:W3:Y:S04]  /*2f9f0*/  LDL.LU R4, [R1+0x2fa0] ;  /* 0x002fa00001047983 */ /* 0x000ee80000300800 */
[----:B------:R-:W3:Y:S04]  /*2fa00*/  LDL.LU R5, [R1+0x2f9c] ;  /* 0x002f9c0001057983 */ /* 0x000ee80000300800 */
[----:B------:R-:W3:Y:S04]  /*2fa10*/  LDL.LU R6, [R1+0x2f98] ;  /* 0x002f980001067983 */ /* 0x000ee80000300800 */
[----:B------:R-:W3:Y:S04]  /*2fa20*/  LDL.LU R7, [R1+0x2f94] ;  /* 0x002f940001077983 */ /* 0x000ee80000300800 */
[----:B0-----:R-:W-:Y:S04]  /*2fa30*/  STL.64 [R1+0x2f58], R10 ;  /* 0x002f580a01007387 */ /* 0x001fe80000100a00 */
[----:B------:R0:W-:Y:S04]  /*2fa40*/  STL.64 [R1+0x2f50], R8 ;  /* 0x002f500801007387 */ /* 0x0001e80000100a00 */
[----:B0-----:R-:W3:Y:S04]  /*2fa50*/  LDL.LU R8, [R1+0xb0] ;  /* 0x0000b00001087983 */ /* 0x001ee80000300800 */
[----:B------:R-:W3:Y:S04]  /*2fa60*/  LDL.LU R9, [R1+0xb4] ;  /* 0x0000b40001097983 */ /* 0x000ee80000300800 */
[----:B------:R-:W3:Y:S04]  /*2fa70*/  LDL.LU R10, [R1+0xb8] ;  /* 0x0000b800010a7983 */ /* 0x000ee80000300800 */
[----:B------:R-:W3:Y:S02]  /*2fa80*/  LDL.LU R11, [R1+0xbc] ;  /* 0x0000bc00010b7983 */ /* 0x000ee40000300800 */
[----:B---3--:R-:W-:Y:S02]  /*2fa90*/  HMMA.16816.F32 R8, R4, R20, R8 ;  /* 0x000000140408723c */ /* 0x008fe40000001808 */
[----:B------:R-:W3:Y:S11]  /*2faa0*/  LDL.LU R4, [R1+0x80] ;  /* 0x0000800001047983 */ /* 0x000ef60000300800 */
[----:B------:R-:W-:Y:S10]  /*2fab0*/  @!UPT UIADD3 URZ, URZ, URZ, URZ ;  /* 0x0000003f3f3ff290 */ /* 0x000ff4000fffe03f */
[----:B------:R0:W-:Y:S04]  /*2fac0*/  STL.64 [R1+0xa0], R8 ;  /* 0x0000a00801007387 */ /* 0x0001e80000100a00 */
[----:B------:R1:W-:Y:S04]  /*2fad0*/  STL.64 [R1+0xa8], R10 ;  /* 0x0000a80a01007387 */ /* 0x0003e80000100a00 */
[----:B------:R-:W3:Y:S04]  /*2fae0*/  LDL.LU R5, [R1+0x84] ;  /* 0x0000840001057983 */ /* 0x000ee80000300800 */
[----:B------:R-:W3:Y:S04]  /*2faf0*/  LDL.LU R6, [R1+0x88] ;  /* 0x0000880001067983 */ /* 0x000ee80000300800 */
[----:B------:R-:W3:Y:S04]  /*2fb00*/  LDL.LU R7, [R1+0x8c] ;  /* 0x00008c0001077983 */ /* 0x000ee80000300800 */
[----:B0-----:R-:W4:Y:S04]  /*2fb10*/  LDL.LU R8, [R1+0x30] ;  /* 0x0000300001087983 */ /* 0x001f280000300800 */
[----:B------:R-:W4:Y:S04]  /*2fb20*/  LDL.LU R9, [R1+0x34] ;  /* 0x0000340001097983 */ /* 0x000f280000300800 */
[----:B-1----:R-:W5:Y:S04]  /*2fb30*/  LDL.LU R10, [R1+0x38] ;  /* 0x00003800010a7983 */ /* 0x002f680000300800 */
[----:B------:R-:W5:Y:S04]  /*2fb40*/  LDL.LU R11, [R1+0x3c] ;  /* 0x00003c00010b7983 */ /* 0x000f680000300800 */
[----:B-----5:R0:W-:Y:S04]  /*2fb50*/  STL.64 [R1+0x2f68], R10 ;  /* 0x002f680a01007387 */ /* 0x0201e80000100a00 */
[----:B----4-:R1:W-:Y:S01]  /*2fb60*/  STL.64 [R1+0x2f60], R8 ;  /* 0x002f600801007387 */ /* 0x0103e20000100a00 */
[----:B0-----:R-:W-:-:S03]  /*2fb70*/  MOV R11, R28 ;  /* 0x0000001c000b7202 */ /* 0x001fc60000000f00 */
[----:B-1----:R-:W4:Y:S04]  /*2fb80*/  LDL.LU R8, [R1+0x20] ;  /* 0x0000200001087983 */ /* 0x002f280000300800 */
[----:B------:R-:W4:Y:S04]  /*2fb90*/  LDL.LU R9, [R1+0x24] ;  /* 0x0000240001097983 */ /* 0x000f280000300800 */
[----:B------:R-:W4:Y:S04]  /*2fba0*/  LDL.LU R10, [R1+0x28] ;  /* 0x00002800010a7983 */ /* 0x000f280000300800 */
[----:B------:R-:W5:Y:S01]  /*2fbb0*/  LDL.LU R28, [R1+0x2f90] ;  /* 0x002f9000011c7983 */ /* 0x000f620000300800 */
[----:B---3--:R-:W-:Y:S03]  /*2fbc0*/  HMMA.16816.F32 R4, R24, R20, R4 ;  /* 0x000000141804723c */ /* 0x008fe60000001804 */
[----:B------:R-:W3:Y:S04]  /*2fbd0*/  LDL.LU R24, [R1+0x10] ;  /* 0x0000100001187983 */ /* 0x000ee80000300800 */
[----:B------:R-:W-:-:S02]  /*2fbe0*/  MOV R26, R22 ;  /* 0x00000016001a7202 */ /* 0x000fc40000000f00 */
[----:B------:R-:W-:Y:S11]  /*2fbf0*/  MOV R27, R23 ;  /* 0x00000017001b7202 */ /* 0x000ff60000000f00 */
[----:B------:R-:W-:Y:S03]  /*2fc00*/  @!UPT UIADD3 URZ, URZ, URZ, URZ ;  /* 0x0000003f3f3ff290 */ /* 0x000fe6000fffe03f */
[----:B------:R-:W-:Y:S04]  /*2fc10*/  STL.64 [R1+0x90], R4 ;  /* 0x0000900401007387 */ /* 0x000fe80000100a00 */
[----:B------:R-:W-:Y:S04]  /*2fc20*/  STL.64 [R1+0x98], R6 ;  /* 0x0000980601007387 */ /* 0x000fe80000100a00 */
[----:B------:R-:W3:Y:S04]  /*2fc30*/  LDL.LU R25, [R1+0x14] ;  /* 0x0000140001197983 */ /* 0x000ee80000300800 */
[----:B------:R-:W2:Y:S04]  /*2fc40*/  LDL.LU R22, [R1+0x2f8c] ;  /* 0x002f8c0001167983 */ /* 0x000ea80000300800 */
[----:B------:R-:W2:Y:S04]  /*2fc50*/  LDL.LU R23, [R1+0x2f88] ;  /* 0x002f880001177983 */ /* 0x000ea80000300800 */
[----:B------:R-:W2:Y:S04]  /*2fc60*/  LDL R21, [R1+0x490] ;  /* 0x0004900001157983 */ /* 0x000ea80000100800 */
[----:B-----5:R-:W0:Y:S04]  /*2fc70*/  LDSM.16.MT88.4 R4, [R28+0x19000] ;  /* 0x019000001c04783b */ /* 0x020e280000004200 */
[----:B0-----:R-:W-:Y:S04]  /*2fc80*/  STL.64 [R1+0x2f48], R6 ;  /* 0x002f480601007387 */ /* 0x001fe80000100a00 */
[----:B------:R0:W-:Y:S01]  /*2fc90*/  STL.64 [R1+0x2f40], R4 ;  /* 0x002f400401007387 */ /* 0x0001e20000100a00 */
[----:B--2---:R-:W-:Y:S03]  /*2fca0*/  HMMA.16816.F32 R16, R16, R22, R12 ;  /* 0x000000161010723c */ /* 0x004fe6000000180c */
[----:B0-----:R-:W2:Y:S04]  /*2fcb0*/  LDL.LU R4, [R1+0x40] ;  /* 0x0000400001047983 */ /* 0x001ea80000300800 */
[----:B------:R-:W2:Y:S04]  /*2fcc0*/  LDL.LU R5, [R1+0x44] ;  /* 0x0000440001057983 */ /* 0x000ea80000300800 */
[----:B------:R-:W2:Y:S04]  /*2fcd0*/  LDL.LU R6, [R1+0x48] ;  /* 0x0000480001067983 */ /* 0x000ea80000300800 */
[----:B------:R-:W2:Y:S04]  /*2fce0*/  LDL.LU R7, [R1+0x4c] ;  /* 0x00004c0001077983 */ /* 0x000ea80000300800 */
[----:B------:R-:W4:Y:S04]  /*2fcf0*/  LDL.LU.64 R14, [R1+0x2f80] ;  /* 0x002f8000010e7983 */ /* 0x000f280000300a00 */
[----:B------:R-:W4:Y:S04]  /*2fd00*/  LDL.LU.64 R12, [R1+0x2f78] ;  /* 0x002f7800010c7983 */ /* 0x000f280000300a00 */
[----:B------:R-:W-:Y:S04]  /*2fd10*/  STL.64 [R1+0x80], R16 ;  /* 0x0000801001007387 */ /* 0x000fe80000100a00 */
[----:B------:R-:W-:Y:S04]  /*2fd20*/  STL.64 [R1+0x88], R18 ;  /* 0x0000881201007387 */ /* 0x000fe80000100a00 */
[----:B------:R-:W0:Y:S04]  /*2fd30*/  LDSM.16.MT88.4 R16, [R28+0x19080] ;  /* 0x019080001c10783b */ /* 0x000e280000004200 */
[----:B0-----:R-:W-:Y:S04]  /*2fd40*/  STL.64 [R1+0x2f38], R18 ;  /* 0x002f381201007387 */ /* 0x001fe80000100a00 */
[----:B------:R0:W-:Y:S04]  /*2fd50*/  STL.64 [R1+0x2f30], R16 ;  /* 0x002f301001007387 */ /* 0x0001e80000100a00 */
[----:B0-----:R-:W5:Y:S01]  /*2fd60*/  LDL.LU R16, [R1+0x60] ;  /* 0x0000600001107983 */ /* 0x001f620000300800 */
[----:B------:R-:W-:-:S03]  /*2fd70*/  MOV R17, R0 ;  /* 0x0000000000117202 */ /* 0x000fc60000000f00 */
[----:B------:R-:W2:Y:S04]  /*2fd80*/  LDL.LU R0, [R1+0x2f70] ;  /* 0x002f700001007983 */ /* 0x000ea80000300800 */
[----:B------:R-:W5:Y:S04]  /*2fd90*/  LDL.LU R18, [R1+0x68] ;  /* 0x0000680001127983 */ /* 0x000f680000300800 */
[----:B------:R-:W5:Y:S04]  /*2fda0*/  LDL.LU R19, [R1+0x6c] ;  /* 0x00006c0001137983 */ /* 0x000f680000300800 */
[----:B------:R-:W-:Y:S01]  /*2fdb0*/  STL [R1+0x2f08], R28 ;  /* 0x002f081c01007387 */ /* 0x000fe20000100800 */
[-C--:B----4-:R-:W-:Y:S03]  /*2fdc0*/  HMMA.16816.F32 R12, R8, R22.reuse, R12 ;  /* 0x00000016080c723c */ /* 0x090fe6000000180c */
[----:B------:R-:W3:Y:S04]  /*2fdd0*/  LDL.LU.64 R10, [R1+0x2f68] ;  /* 0x002f6800010a7983 */ /* 0x000ee80000300a00 */
[----:B------:R-:W3:Y:S11]  /*2fde0*/  LDL.LU.64 R8, [R1+0x2f60] ;  /* 0x002f600001087983 */ /* 0x000ef60000300a00 */
[----:B------:R-:W-:Y:S05]  /*2fdf0*/  @!UPT UIADD3 URZ, URZ, URZ, URZ ;  /* 0x0000003f3f3ff290 */ /* 0x000fea000fffe03f */
[----:B------:R-:W-:Y:S04]  /*2fe00*/  STL.64 [R1+0x20], R12 ;  /* 0x0000200c01007387 */ /* 0x000fe80000100a00 */
[----:B------:R-:W-:Y:S04]  /*2fe10*/  STL.64 [R1+0x28], R14 ;  /* 0x0000280e01007387 */ /* 0x000fe80000100a00 */
[----:B--2---:R-:W0:Y:S04]  /*2fe20*/  LDSM.16.MT88.4 R12, [R0+0x19000] ;  /* 0x01900000000c783b */ /* 0x004e280000004200 */
[----:B0-----:R-:W-:Y:S04]  /*2fe30*/  STL.64 [R1+0x2f28], R14 ;  /* 0x002f280e01007387 */ /* 0x001fe80000100a00 */
[----:B------:R0:W-:Y:S04]  /*2fe40*/  STL.64 [R1+0x2f20], R12 ;  /* 0x002f200c01007387 */ /* 0x0001e80000100a00 */
[----:B0-----:R-:W2:Y:S04]  /*2fe50*/  LDL.LU R12, [R1+0x50] ;  /* 0x00005000010c7983 */ /* 0x001ea80000300800 */
[----:B------:R-:W2:Y:S01]  /*2fe60*/  LDL.LU R13, [R1+0x54] ;  /* 0x00005400010d7983 */ /* 0x000ea20000300800 */
[-C--:B---3--:R-:W-:Y:S03]  /*2fe70*/  HMMA.16816.F32 R24, R24, R22.reuse, R8 ;  /* 0x000000161818723c */ /* 0x088fe60000001808 */
[----:B------:R-:W3:Y:S04]  /*2fe80*/  LDL.LU.64 R10, [R1+0x2f58] ;  /* 0x002f5800010a7983 */ /* 0x000ee80000300a00 */
[----:B------:R-:W3:Y:S01]  /*2fe90*/  LDL.LU.64 R8, [R1+0x2f50] ;  /* 0x002f500001087983 */ /* 0x000ee20000300a00 */
[----:B------:R-:W-:Y:S01]  /*2fea0*/  IMAD.MOV.U32 R14, RZ, RZ, R3 ;  /* 0x000000ffff0e7224 */ /* 0x000fe200078e0003 */
[----:B------:R-:W-:Y:S11]  /*2feb0*/  MOV R15, R2 ;  /* 0x00000002000f7202 */ /* 0x000ff60000000f00 */
[----:B------:R-:W-:Y:S03]  /*2fec0*/  @!UPT UIADD3 URZ, URZ, URZ, URZ ;  /* 0x0000003f3f3ff290 */ /* 0x000fe6000fffe03f */
[----:B------:R-:W-:Y:S01]  /*2fed0*/  STL.64 [R1+0xd0], R24 ;  /* 0x0000d01801007387 */ /* 0x000fe20000100a00 */
[----:B------:R-:W-:Y:S02]  /*2fee0*/  MOV R3, R26 ;  /* 0x0000001a00037202 */ /* 0x000fe40000000f00 */
[----:B------:R-:W-:Y:S02]  /*2fef0*/  MOV R2, R27 ;  /* 0x0000001b00027202 */ /* 0x000fe40000000f00 */
[----:B------:R-:W0:Y:S04]  /*2ff00*/  LDSM.16.MT88.4 R24, [R0+0x19080] ;  /* 0x019080000018783b */ /* 0x000e280000004200 */
[----:B------:R-:W-:Y:S04]  /*2ff10*/  STL [R1+0x2f0c], R3 ;  /* 0x002f0c0301007387 */ /* 0x000fe80000100800 */
[----:B0-----:R-:W-:Y:S04]  /*2ff20*/  STL.64 [R1+0x2f18], R26 ;  /* 0x002f181a01007387 */ /* 0x001fe80000100a00 */
[----:B------:R0:W-:Y:S04]  /*2ff30*/  STL.64 [R1+0x2f10], R24 ;  /* 0x002f101801007387 */ /* 0x0001e80000100a00 */
[----:B0-----:R-:W4:Y:S04]  /*2ff40*/  LDL.LU R24, [R1+0xa0] ;  /* 0x0000a00001187983 */ /* 0x001f280000300800 */
[----:B------:R-:W4:Y:S04]  /*2ff50*/  LDL.LU R25, [R1+0xa4] ;  /* 0x0000a40001197983 */ /* 0x000f280000300800 */
[----:B------:R-:W4:Y:S04]  /*2ff60*/  LDL.LU R26, [R1+0xa8] ;  /* 0x0000a800011a7983 */ /* 0x000f280000300800 */
[----:B------:R-:W4:Y:S01]  /*2ff70*/  LDL.LU R27, [R1+0xac] ;  /* 0x0000ac00011b7983 */ /* 0x000f220000300800 */
[----:B---3--:R-:W-:Y:S03]  /*2ff80*/  HMMA.16816.F32 R4, R8, R22, R4 ;  /* 0x000000160804723c */ /* 0x008fe60000001804 */
[----:B------:R-:W3:Y:S11]  /*2ff90*/  LDL R11, [R1+0x1408] ;  /* 0x00140800010b7983 */ /* 0x000ef60000100800 */
[----:B------:R-:W-:Y:S09]  /*2ffa0*/  @!UPT UIADD3 URZ, URZ, URZ, URZ ;  /* 0x0000003f3f3ff290 */ /* 0x000ff2000fffe03f */
[----:B------:R-:W-:Y:S04]  /*2ffb0*/  STL.64 [R1+0xb0], R4 ;  /* 0x0000b00401007387 */ /* 0x000fe80000100a00 */
[----:B------:R-:W-:Y:S04]  /*2ffc0*/  STL.64 [R1+0xb8], R6 ;  /* 0x0000b80601007387 */ /* 0x000fe80000100a00 */
[----:B------:R-:W0:Y:S02]  /*2ffd0*/  LDSM.16.MT88.4 R4, [R21+0x1a000] ;  /* 0x01a000001504783b */ /* 0x000e240000004200 */
[----:B0-----:R-:W-:Y:S01]  /*2ffe0*/  MOV R3, R6 ;  /* 0x0000000600037202 */ /* 0x001fe20000000f00 */
[----:B------:R-:W-:Y:S01]  /*2fff0*/  IMAD.MOV.U32 R21, RZ, RZ, R5 ;  /* 0x000000ffff157224 */ /* 0x000fe200078e0005 */
[----:B------:R-:W-:-:S02]  /*30000*/  MOV R28, R7 ;  /* 0x00000007001c7202 */ /* 0x000fc40000000f00 */
[----:B------:R-:W-:Y:S01]  /*30010*/  MOV R20, R4 ;  /* 0x0000000400147202 */ /* 0x000fe20000000f00 */
[----:B------:R-:W5:Y:S04]  /*30020*/  LDL.LU.64 R6, [R1+0x2f48] ;  /* 0x002f480001067983 */ /* 0x000f680000300a00 */
[----:B------:R-:W5:Y:S04]  /*30030*/  LDL.LU.64 R4, [R1+0x2f40] ;  /* 0x002f400001047983 */ /* 0x000f680000300a00 */
[----:B---3--:R-:W0:Y:S04]  /*30040*/  LDSM.16.M88.4 R8, [R11+0x20300] ;  /* 0x020300000b08783b */ /* 0x008e280000000200 */
[----:B0-----:R0:W-:Y:S04]  /*30050*/  STL [R1+0x2eb0], R10 ;  /* 0x002eb00a01007387 */ /* 0x0011e80000100800 */
[----:B0-----:R-:W3:Y:S04]  /*30060*/  LDL R10, [R1+0x490] ;  /* 0x00049000010a7983 */ /* 0x001ee80000100800 */
[----:B------:R-:W-:Y:S01]  /*30070*/  STL [R1+0x2e88], R11 ;  /* 0x002e880b01007387 */ /* 0x000fe20000100800 */
[-C--:B-----5:R-:W-:Y:S03]  /*30080*/  HMMA.16816.F32 R4, R4, R22.reuse, R16 ;  /* 0x000000160404723c */ /* 0x0a0fe60000001810 */
[----:B------:R-:W2:Y:S04]  /*30090*/  LDL.LU.64 R18, [R1+0x2f38] ;  /* 0x002f380001127983 */ /* 0x000ea80000300a00 */
[----:B------:R-:W2:Y:S11]  /*300a0*/  LDL.LU.64 R16, [R1+0x2f30] ;  /* 0x002f300001107983 */ /* 0x000eb60000300a00 */
[----:B------:R-:W-:Y:S05]  /*300b0*/  @!UPT UIADD3 URZ, URZ, URZ, URZ ;  /* 0x0000003f3f3ff290 */ /* 0x000fea000fffe03f */
[----:B------:R-:W-:Y:S04]  /*300c0*/  STL.64 [R1+0xc0], R4 ;  /* 0x0000c00401007387 */ /* 0x000fe80000100a00 */
[----:B------:R-:W-:Y:S04]  /*300d0*/  STL.64 [R1+0xc8], R6 ;  /* 0x0000c80601007387 */ /* 0x000fe80000100a00 */
[----:B---3--:R-:W0:Y:S01]  /*300e0*/  LDSM.16.MT88.4 R4, [R10+0x1a080] ;  /* 0x01a080000a04783b */ /* 0x008e220000004200 */
[----:B--2---:R-:W-:Y:S03]  /*300f0*/  HMMA.16816.F32 R16, R16, R22, R12 ;  /* 0x000000161010723c */ /* 0x004fe6000000180c */
[----:B------:R-:W1:Y:S04]  /*30100*/  LDSM.16.MT88.4 R12, [R29+0x1a000] ;  /* 0x01a000001d0c783b */ /* 0x000e680000004200 */
[----:B0-----:R-:W-:Y:S04]  /*30110*/  STL.64 [R1+0x2f00], R6 ;  /* 0x002f000601007387 */ /* 0x001fe80000100a00 */
[----:B------:R0:W-:Y:S04]  /*30120*/  STL.64 [R1+0x2ef8], R4 ;  /* 0x002ef80401007387 */ /* 0x0001e80000100a00 */
[----:B0-----:R-:W2:Y:S04]  /*30130*/  LDL.LU R4, [R1+0x80] ;  /* 0x0000800001047983 */ /* 0x001ea80000300800 */
[----:B------:R-:W2:Y:S04]  /*30140*/  LDL.LU R5, [R1+0x84] ;  /* 0x0000840001057983 */ /* 0x000ea80000300800 */
[----:B------:R-:W2:Y:S04]  /*30150*/  LDL.LU R6, [R1+0x88] ;  /* 0x0000880001067983 */ /* 0x000ea80000300800 */
[----:B------:R-:W2:Y:S04]  /*30160*/  LDL.LU R7, [R1+0x8c] ;  /* 0x00008c0001077983 */ /* 0x000ea80000300800 */
[----:B------:R0:W-:Y:S01]  /*30170*/  STL.64 [R1+0x60], R16 ;  /* 0x0000601001007387 */ /* 0x0001e20000100a00 */
[----:B-1----:R-:W-:-:S03]  /*30180*/  IMAD.MOV.U32 R11, RZ, RZ, R14 ;  /* 0x000000ffff0b7224 */ /* 0x002fc600078e000e */
[----:B------:R-:W-:Y:S01]  /*30190*/  STL.64 [R1+0x68], R18 ;  /* 0x0000681201007387 */ /* 0x000fe20000100a00 */
[----:B------:R-:W-:-:S03]  /*301a0*/  MOV R10, R15 ;  /* 0x0000000f000a7202 */ /* 0x000fc60000000f00 */
[----:B------:R-:W4:Y:S01]  /*301b0*/  LDL.LU.64 R14, [R1+0x2f28] ;  /* 0x002f2800010e7983 */ /* 0x000f220000300a00 */
[----:B0-----:R-:W-:Y:S02]  /*301c0*/  MOV R17, R12 ;  /* 0x0000000c00117202 */ /* 0x001fe40000000f00 */
[----:B------:R-:W-:Y:S02]  /*301d0*/  MOV R16, R13 ;  /* 0x0000000d00107202 */ /* 0x000fe40000000f00 */
[----:B------:R-:W4:Y:S02]  /*301e0*/  LDL.LU.64 R12, [R1+0x2f20] ;  /* 0x002f2000010c7983 */ /* 0x000f240000300a00 */
[-C--:B----4-:R-:W-:Y:S02]  /*301f0*/  HMMA.16816.F32 R12, R12, R22.reuse, R24 ;  /* 0x000000160c0c723c */ /* 0x090fe40000001818 */
[----:B------:R-:W3:Y:S04]  /*30200*/  LDL.LU.64 R26, [R1+0x2f18] ;  /* 0x002f1800011a7983 */ /* 0x000ee80000300a00 */
[----:B------:R-:W3:Y:S11]  /*30210*/  LDL.LU.64 R24, [R1+0x2f10] ;  /* 0x002f100001187983 */ /* 0x000ef60000300a00 */
        /* <DEDUP_REMOVED lines=11> */
[----:B---3--:R-:W-:Y:S07]  /*302d0*/  HMMA.16816.F32 R12, R24, R22, R12 ;  /* 0x00000016180c723c */ /* 0x008fee000000180c */
[----:B------:R-:W-:-:S02]  /*302e0*/  MOV R22, R3 ;  /* 0x0000000300167202 */ /* 0x000fc40000000f00 */
[----:B------:R-:W-:Y:S11]  /*302f0*/  MOV R23, R28 ;  /* 0x0000001c00177202 */ /* 0x000ff60000000f00 */
[----:B------:R-:W-:Y:S03]  /*30300*/  @!UPT UIADD3 URZ, URZ, URZ, URZ ;  /* 0x0000003f3f3ff290 */ /* 0x000fe6000fffe03f */
[----:B------:R0:W-:Y:S04]  /*30310*/  STL.64 [R1+0x50], R12 ;  /* 0x0000500c01007387 */ /* 0x0001e80000100a00 */
[----:B------:R1:W-:Y:S04]  /*30320*/  STL.64 [R1+0x58], R14 ;  /* 0x0000580e01007387 */ /* 0x0003e80000100a00 */
[----:B------:R-:W3:Y:S04]  /*30330*/  LDL.LU R3, [R1+0x2f0c] ;  /* 0x002f0c0001037983 */ /* 0x000ee80000300800 */
[----:B------:R-:W4:Y:S01]  /*30340*/  LDL.LU R28, [R1+0x2f08] ;  /* 0x002f0800011c7983 */ /* 0x000f220000300800 */
[----:B0-----:R-:W-:Y:S01]  /*30350*/  MOV R12, R17 ;  /* 0x00000011000c7202 */ /* 0x001fe20000000f00 */
[----:B------:R-:W-:-:S02]  /*30360*/  IMAD.MOV.U32 R13, RZ, RZ, R16 ;  /* 0x000000ffff0d7224 */ /* 0x000fc400078e0010 */
[----:B------:R-:W5:Y:S04]  /*30370*/  LDL.LU R24, [R1+0x20] ;  /* 0x0000200001187983 */ /* 0x000f680000300800 */
[----:B------:R-:W5:Y:S04]  /*30380*/  LDL.LU R25, [R1+0x24] ;  /* 0x0000240001197983 */ /* 0x000f680000300800 */
[----:B------:R-:W5:Y:S04]  /*30390*/  LDL.LU R26, [R1+0x28] ;  /* 0x00002800011a7983 */ /* 0x000f680000300800 */
[----:B------:R-:W5:Y:S01]  /*303a0*/  LDL.LU R27, [R1+0x2c] ;  /* 0x00002c00011b7983 */ /* 0x000f620000300800 */
[----:B--2---:R-:W-:Y:S01]  /*303b0*/  HMMA.16816.F32 R20, R20, R8, R4 ;  /* 0x000000081414723c */ /* 0x004fe20000001804 */
[----:B-1----:R-:W-:Y:S11]  /*303c0*/  MOV R14, R11 ;  /* 0x0000000b000e7202 */ /* 0x002ff60000000f00 */
[----:B------:R-:W-:Y:S11]  /*303d0*/  @!UPT UIADD3 URZ, URZ, URZ, URZ ;  /* 0x0000003f3f3ff290 */ /* 0x000ff6000fffe03f */
[----:B------:R-:W-:Y:S01]  /*303e0*/  @!UPT UIADD3 URZ, URZ, URZ, URZ ;  /* 0x0000003f3f3ff290 */ /* 0x000fe2000fffe03f */
[----:B------:R-:W-:Y:S01]  /*303f0*/  IMAD.MOV.U32 R11, RZ, RZ, R20 ;  /* 0x000000ffff0b7224 */ /* 0x000fe200078e0014 */
[----:B----4-:R-:W0:Y:S04]  /*30400*/  LDSM.16.MT88.4 R16, [R28+0x1a000] ;  /* 0x01a000001c10783b */ /* 0x010e280000004200 */
[----:B0-----:R-:W-:Y:S04]  /*30410*/  STL.64 [R1+0x2ef0], R18 ;  /* 0x002ef01201007387 */ /* 0x001fe80000100a00 */
[----:B------:R0:W-:Y:S04]  /*30420*/  STL.64 [R1+0x2ee8], R16 ;  /* 0x002ee81001007387 */ /* 0x0001e80000100a00 */
[----:B0-----:R-:W2:Y:S04]  /*30430*/  LDL.LU R16, [R1+0xd0] ;  /* 0x0000d00001107983 */ /* 0x001ea80000300800 */
[----:B------:R-:W2:Y:S04]  /*30440*/  LDL.LU R17, [R1+0xd4] ;  /* 0x0000d40001117983 */ /* 0x000ea80000300800 */
[----:B------:R-:W5:Y:S04]  /*30450*/  LDL.LU.64 R6, [R1+0x2f00] ;  /* 0x002f000001067983 */ /* 0x000f680000300a00 */
[----:B------:R-:W5:Y:S01]  /*30460*/  LDL.LU.64 R4, [R1+0x2ef8] ;  /* 0x002ef80001047983 */ /* 0x000f620000300a00 */
[----:B---3--:R-:W-:-:S02]  /*30470*/  MOV R18, R3 ;  /* 0x0000000300127202 */ /* 0x008fc40000000f00 */
[----:B------:R-:W-:Y:S01]  /*30480*/  MOV R19, R2 ;  /* 0x0000000200137202 */ /* 0x000fe20000000f00 */
[----:B------:R-:W-:Y:S01]  /*30490*/  STL [R1+0x44], R21 ;  /* 0x0000441501007387 */ /* 0x000fe20000100800 */
[----:B------:R-:W-:Y:S02]  /*304a0*/  MOV R3, R22 ;  /* 0x0000001600037202 */ /* 0x000fe40000000f00 */
[----:B------:R-:W-:Y:S02]  /*304b0*/  MOV R2, R23 ;  /* 0x0000001700027202 */ /* 0x000fe40000000f00 */
[----:B------:R-:W0:Y:S04]  /*304c0*/  LDSM.16.MT88.4 R20, [R28+0x1a080] ;  /* 0x01a080001c14783b */ /* 0x000e280000004200 */
[----:B------:R-:W-:Y:S04]  /*304d0*/  STL [R1+0x2ec0], R2 ;  /* 0x002ec00201007387 */ /* 0x000fe80000100800 */
[----:B------:R-:W-:Y:S04]  /*304e0*/  STL [R1+0x2ebc], R3 ;  /* 0x002ebc0301007387 */ /* 0x000fe80000100800 */
[----:B------:R-:W-:Y:S04]  /*304f0*/  STL [R1+0x2eb8], R11 ;  /* 0x002eb80b01007387 */ /* 0x000fe80000100800 */
[----:B0-----:R-:W-:Y:S04]  /*30500*/  STL [R1+0x2ed4], R20 ;  /* 0x002ed41401007387 */ /* 0x001fe80000100800 */
[----:B------:R0:W-:Y:S04]  /*30510*/  STL [R1+0x2ed0], R21 ;  /* 0x002ed01501007387 */ /* 0x0001e80000100800 */
[----:B0-----:R-:W3:Y:S01]  /*30520*/  LDL R21, [R1+0x490] ;  /* 0x0004900001157983 */ /* 0x001ee20000100800 */
[----:B------:R-:W-:-:S03]  /*30530*/  MOV R15, R10 ;  /* 0x0000000a000f7202 */ /* 0x000fc60000000f00 */
[----:B------:R-:W-:Y:S04]  /*30540*/  STL [R1+0x2ecc], R22 ;  /* 0x002ecc1601007387 */ /* 0x000fe80000100800 */
[----:B------:R-:W-:Y:S04]  /*30550*/  STL [R1+0x2ec8], R23 ;  /* 0x002ec81701007387 */ /* 0x000fe80000100800 */
[----:B------:R-:W-:Y:S01]  /*30560*/  STL [R1+0x2ec4], R28 ;  /* 0x002ec41c01007387 */ /* 0x000fe20000100800 */
[----:B-----5:R-:W-:Y:S03]  /*30570*/  HMMA.16816.F32 R4, R4, R8, R24 ;  /* 0x000000080404723c */ /* 0x020fe60000001818 */
[----:B------:R-:W-:Y:S11]  /*30580*/  LDSM.16.MT88.4 R24, [R0+0x1a080] ;  /* 0x01a080000018783b */ /* 0x000ff60000004200 */
[----:B------:R-:W-:Y:S09]  /*30590*/  @!UPT UIADD3 URZ, URZ, URZ, URZ ;  /* 0x0000003f3f3ff290 */ /* 0x000ff2000fffe03f */
[----:B------:R-:W-:Y:S01]  /*305a0*/  STL.64 [R1+0x30], R4 ;  /* 0x0000300401007387 */ /* 0x000fe20000100a00 */
[----:B------:R-:W-:-:S03]  /*305b0*/  MOV R10, R7 ;  /* 0x00000007000a7202 */ /* 0x000fc60000000f00 */
[----:B------:R-:W-:Y:S04]  /*305c0*/  STL [R1+0x38], R6 ;  /* 0x0000380601007387 */ /* 0x000fe80000100800 */
[----:B------:R-:W0:Y:S01]  /*305d0*/  LDSM.16.MT88.4 R4, [R0+0x1a000] ;  /* 0x01a000000004783b */ /* 0x000e220000004200 */
[----:B--2---:R-:W-:Y:S11]  /*305e0*/  HMMA.16816.F32 R12, R12, R8, R16 ;  /* 0x000000080c0c723c */ /* 0x004ff60000001810 */
[----:B------:R-:W-:Y:S11]  /*305f0*/  @!UPT UIADD3 URZ, URZ, URZ, URZ ;  /* 0x0000003f3f3ff290 */ /* 0x000ff6000fffe03f */
[----:B------:R-:W-:Y:S02]  /*30600*/  @!UPT UIADD3 URZ, URZ, URZ, URZ ;  /* 0x0000003f3f3ff290 */ /* 0x000fe4000fffe03f */
[----:B------:R-:W-:Y:S01]  /*30610*/  MOV R20, R15 ;  /* 0x0000000f00147202 */ /* 0x000fe20000000f00 */
[----:B0-----:R-:W-:Y:S04]  /*30620*/  STL.64 [R1+0x2ea8], R6 ;  /* 0x002ea80601007387 */ /* 0x001fe80000100a00 */
[----:B------:R0:W-:Y:S04]  /*30630*/  STL.64 [R1+0x2ea0], R4 ;  /* 0x002ea00401007387 */ /* 0x0001e80000100a00 */
[----:B0-----:R-:W2:Y:S04]  /*30640*/  LDL.LU R4, [R1+0xc0] ;  /* 0x0000c00001047983 */ /* 0x001ea80000300800 */
[----:B------:R-:W2:Y:S04]  /*30650*/  LDL.LU R5, [R1+0xc4] ;  /* 0x0000c40001057983 */ /* 0x000ea80000300800 */
[----:B------:R-:W2:Y:S04]  /*30660*/  LDL.LU R6, [R1+0xc8] ;  /* 0x0000c80001067983 */ /* 0x000ea80000300800 */
[----:B------:R-:W2:Y:S04]  /*30670*/  LDL.LU R7, [R1+0xcc] ;  /* 0x0000cc0001077983 */ /* 0x000ea80000300800 */
[----:B------:R-:W-:Y:S04]  /*30680*/  STL.64 [R1+0x2e98], R26 ;  /* 0x002e981a01007387 */ /* 0x000fe80000100a00 */
[----:B------:R0:W-:Y:S04]  /*30690*/  STL.64 [R1+0x2e90], R24 ;  /* 0x002e901801007387 */ /* 0x0001e80000100a00 */
[----:B0-----:R-:W4:Y:S04]  /*306a0*/  LDL.LU R24, [R1+0xb0] ;  /* 0x0000b00001187983 */ /* 0x001f280000300800 */
[----:B------:R-:W4:Y:S04]  /*306b0*/  LDL.LU R25, [R1+0xb4] ;  /* 0x0000b40001197983 */ /* 0x000f280000300800 */
[----:B------:R-:W4:Y:S04]  /*306c0*/  LDL.LU R26, [R1+0xb8] ;  /* 0x0000b800011a7983 */ /* 0x000f280000300800 */
[----:B------:R-:W4:Y:S04]  /*306d0*/  LDL.LU R27, [R1+0xbc] ;  /* 0x0000bc00011b7983 */ /* 0x000f280000300800 */
[----:B------:R-:W2:Y:S04]  /*306e0*/  LDL.LU.64 R18, [R1+0x2ef0] ;  /* 0x002ef00001127983 */ /* 0x000ea80000300a00 */
[----:B------:R-:W2:Y:S04]  /*306f0*/  LDL.LU.64 R16, [R1+0x2ee8] ;  /* 0x002ee80001107983 */ /* 0x000ea80000300a00 */
[----:B------:R-:W-:Y:S04]  /*30700*/  STL.64 [R1+0x10], R12 ;  /* 0x0000100c01007387 */ /* 0x000fe80000100a00 */
[----:B------:R-:W-:Y:S04]  /*30710*/  STL [R1+0x18], R14 ;  /* 0x0000180e01007387 */ /* 0x000fe80000100800 */
[----:B---3--:R-:W0:Y:S02]  /*30720*/  LDSM.16.MT88.4 R12, [R21+0x1b000] ;  /* 0x01b00000150c783b */ /* 0x008e240000004200 */
[----:B0-----:R-:W-:Y:S01]  /*30730*/  MOV R11, R14 ;  /* 0x0000000e000b7202 */ /* 0x001fe20000000f00 */
[----:B------:R-:W-:Y:S01]  /*30740*/  IMAD.MOV.U32 R2, RZ, RZ, R12 ;  /* 0x000000ffff027224 */ /* 0x000fe200078e000c */
[----:B------:R-:W-:-:S02]  /*30750*/  MOV R29, R15 ;  /* 0x0000000f001d7202 */ /* 0x000fc40000000f00 */
[----:B------:R-:W-:Y:S01]  /*30760*/  MOV R3, R13 ;  /* 0x0000000d00037202 */ /* 0x000fe20000000f00 */
[----:B------:R-:W4:Y:S04]  /*30770*/  LDL.LU.64 R14, [R1+0x2ee0] ;  /* 0x002ee000010e7983 */ /* 0x000f280000300a00 */
[----:B------:R-:W4:Y:S01]  /*30780*/  LDL.LU.64 R12, [R1+0x2ed8] ;  /* 0x002ed800010c7983 */ /* 0x000f220000300a00 */
[-C--:B--2---:R-:W-:Y:S08]  /*30790*/  HMMA.16816.F32 R4, R16, R8.reuse, R4 ;  /* 0x000000081004723c */ /* 0x084ff00000001804 */
[----:B----4-:R-:W-:Y:S01]  /*307a0*/  HMMA.16816.F32 R12, R12, R8, R24 ;  /* 0x000000080c0c723c */ /* 0x010fe20000001818 */
[----:B------:R-:W0:Y:S11]  /*307b0*/  LDSM.16.MT88.4 R24, [R21+0x1b080] ;  /* 0x01b080001518783b */ /* 0x000e360000004200 */
[----:B------:R-:W-:Y:S11]  /*307c0*/  @!UPT UIADD3 URZ, URZ, URZ, URZ ;  /* 0x0000003f3f3ff290 */ /* 0x000ff6000fffe03f */
[----:B------:R1:W-:Y:S04]  /*307d0*/  STL.64 [R1+0x2e30], R14 ;  /* 0x002e300e01007387 */ /* 0x0003e80000100a00 */
[----:B------:R2:W-:Y:S01]  /*307e0*/  STL.64 [R1+0x2e28], R12 ;  /* 0x002e280c01007387 */ /* 0x0005e20000100a00 */
[----:B-1----:R-:W-:Y:S02]  /*307f0*/  MOV R15, R4 ;  /* 0x00000004000f7202 */ /* 0x002fe40000000f00 */
[----:B------:R-:W-:Y:S02]  /*30800*/  MOV R14, R5 ;  /* 0x00000005000e7202 */ /* 0x000fe40000000f00 */
[----:B0-----:R-:W-:Y:S01]  /*30810*/  MOV R21, R24 ;  /* 0x0000001800157202 */ /* 0x001fe20000000f00 */
[----:B------:R-:W-:Y:S01]  /*30820*/  IMAD.MOV.U32 R22, RZ, RZ, R25 ;  /* 0x000000ffff167224 */ /* 0x000fe200078e0019 */
[----:B------:R-:W3:Y:S01]  /*30830*/  LDL.LU R24, [R1+0x70] ;  /* 0x0000700001187983 */ /* 0x000ee20000300800 */
[----:B------:R-:W-:-:S02]  /*30840*/  MOV R23, R26 ;  /* 0x0000001a00177202 */ /* 0x000fc40000000f00 */
[----:B------:R-:W-:Y:S01]  /*30850*/  MOV R28, R27 ;  /* 0x0000001b001c7202 */ /* 0x000fe20000000f00 */
[----:B------:R-:W3:Y:S01]  /*30860*/  LDL.LU R25, [R1+0x74] ;  /* 0x0000740001197983 */ /* 0x000ee20000300800 */
[----:B--2---:R-:W-:Y:S01]  /*30870*/  IMAD.MOV.U32 R13, RZ, RZ, R6 ;  /* 0x000000ffff0d7224 */ /* 0x004fe200078e0006 */
[----:B------:R-:W-:Y:S02]  /*30880*/  MOV R12, R7 ;  /* 0x00000007000c7202 */ /* 0x000fe40000000f00 */
[----:B------:R-:W3:Y:S04]  /*30890*/  LDL.LU R26, [R1+0x78] ;  /* 0x00007800011a7983 */ /* 0x000ee80000300800 */
[----:B------:R-:W3:Y:S04]  /*308a0*/  LDL.LU R27, [R1+0x7c] ;  /* 0x00007c00011b7983 */ /* 0x000ee80000300800 */
[----:B------:R-:W2:Y:S04]  /*308b0*/  LDL.LU R4, [R1+0x60] ;  /* 0x0000600001047983 */ /* 0x000ea80000300800 */
[----:B------:R-:W2:Y:S04]  /*308c0*/  LDL.LU R5, [R1+0x64] ;  /* 0x0000640001057983 */ /* 0x000ea80000300800 */
[----:B------:R-:W2:Y:S04]  /*308d0*/  LDL.LU R6, [R1+0x68] ;  /* 0x0000680001067983 */ /* 0x000ea80000300800 */
[----:B------:R-:W2:Y:S04]  /*308e0*/  LDL.LU R7, [R1+0x6c] ;  /* 0x00006c0001077983 */ /* 0x000ea80000300800 */
[----:B------:R-:W-:Y:S04]  /*308f0*/  STL.64 [R1+0x2e40], R14 ;  /* 0x002e400e01007387 */ /* 0x000fe80000100a00 */
[----:B------:R0:W-:Y:S04]  /*30900*/  STL.64 [R1+0x2e38], R12 ;  /* 0x002e380c01007387 */ /* 0x0001e80000100a00 */
[----:B0-----:R-:W4:Y:S04]  /*30910*/  LDL.LU R12, [R1+0x10] ;  /* 0x00001000010c7983 */ /* 0x001f280000300800 */
[----:B------:R-:W4:Y:S04]  /*30920*/  LDL.LU R13, [R1+0x14] ;  /* 0x00001400010d7983 */ /* 0x000f280000300800 */
[----:B------:R-:W5:Y:S01]  /*30930*/  LDL.LU R14, [R1+0x18] ;  /* 0x00001800010e7983 */ /* 0x000f620000300800 */
[----:B------:R-:W-:-:S03]  /*30940*/  MOV R15, R20 ;  /* 0x00000014000f7202 */ /* 0x000fc60000000f00 */
[----:B------:R-:W2:Y:S04]  /*30950*/  LDL.LU R20, [R1+0x2ed4] ;  /* 0x002ed40001147983 */ /* 0x000ea80000300800 */
[----:B-----5:R0:W-:Y:S04]  /*30960*/  STL.64 [R1+0x2e50], R14 ;  /* 0x002e500e01007387 */ /* 0x0201e80000100a00 */
[----:B----4-:R1:W-:Y:S01]  /*30970*/  STL.64 [R1+0x2e48], R12 ;  /* 0x002e480c01007387 */ /* 0x0103e20000100a00 */
[----:B0-----:R-:W-:Y:S01]  /*30980*/  IMAD.MOV.U32 R14, RZ, RZ, R23 ;  /* 0x000000ffff0e7224 */ /* 0x001fe200078e0017 */
[----:B------:R-:W-:-:S02]  /*30990*/  MOV R15, R28 ;  /* 0x0000001c000f7202 */ /* 0x000fc40000000f00 */
[----:B-1----:R-:W-:Y:S02]  /*309a0*/  MOV R12, R21 ;  /* 0x00000015000c7202 */ /* 0x002fe40000000f00 */
[----:B------:R-:W2:Y:S01]  /*309b0*/  LDL.LU R21, [R1+0x2ed0] ;  /* 0x002ed00001157983 */ /* 0x000ea20000300800 */
[----:B------:R-:W-:-:S03]  /*309c0*/  MOV R13, R22 ;  /* 0x00000016000d7202 */ /* 0x000fc60000000f00 */
[----:B------:R-:W2:Y:S04]  /*309d0*/  LDL.LU R22, [R1+0x2ecc] ;  /* 0x002ecc0001167983 */ /* 0x000ea80000300800 */
[----:B------:R-:W2:Y:S04]  /*309e0*/  LDL.LU R23, [R1+0x2ec8] ;  /* 0x002ec80001177983 */ /* 0x000ea80000300800 */
[----:B------:R-:W4:Y:S04]  /*309f0*/  LDL.LU R28, [R1+0x2ec4] ;  /* 0x002ec400011c7983 */ /* 0x000f280000300800 */
[----:B------:R0:W-:Y:S04]  /*30a00*/  STL.64 [R1+0x2e70], R14 ;  /* 0x002e700e01007387 */ /* 0x0001e80000100a00 */
[----:B------:R1:W-:Y:S01]  /*30a10*/  STL.64 [R1+0x2e68], R12 ;  /* 0x002e680c01007387 */ /* 0x0003e20000100a00 */
[----:B0-----:R-:W-:Y:S01]  /*30a20*/  MOV R14, R11 ;  /* 0x0000000b000e7202 */ /* 0x001fe20000000f00 */
[----:B------:R-:W-:Y:S01]  /*30a30*/  IMAD.MOV.U32 R15, RZ, RZ, R29 ;  /* 0x000000ffff0f7224 */ /* 0x000fe200078e001d */
[----:B-1----:R-:W-:-:S02]  /*30a40*/  MOV R12, R2 ;  /* 0x00000002000c7202 */ /* 0x002fc40000000f00 */
[----:B------:R-:W5:Y:S01]  /*30a50*/  LDL.LU R2, [R1+0x2ec0] ;  /* 0x002ec00001027983 */ /* 0x000f620000300800 */
        /* <DEDUP_REMOVED lines=9> */
[----:B------:R-:W3:Y:S04]  /*30af0*/  LDL.LU R15, [R1+0x5c] ;  /* 0x00005c00010f7983 */ /* 0x000ee80000300800 */
[----:B--2---:R-:W0:Y:S01]  /*30b00*/  LDSM.16.MT88.4 R16, [R29+0x1b000] ;  /* 0x01b000001d10783b */ /* 0x004e220000004200 */
[----:B------:R-:W-:Y:S03]  /*30b10*/  HMMA.16816.F32 R20, R20, R8, R4 ;  /* 0x000000081414723c */ /* 0x000fe60000001804 */
[----:B0-----:R0:W-:Y:S04]  /*30b20*/  STL.64 [R1+0x2e60], R18 ;  /* 0x002e601201007387 */ /* 0x0011e80000100a00 */
[----:B------:R1:W-:Y:S01]  /*30b30*/  STL.64 [R1+0x2e58], R16 ;  /* 0x002e581001007387 */ /* 0x0003e20000100a00 */
[----:B0-----:R-:W-:-:S03]  /*30b40*/  MOV R19, R10 ;  /* 0x0000000a00137202 */ /* 0x001fc60000000f00 */
[----:B-1----:R-:W2:Y:S04]  /*30b50*/  LDL.LU R16, [R1+0x30] ;  /* 0x0000300001107983 */ /* 0x002ea80000300800 */
[----:B------:R-:W2:Y:S04]  /*30b60*/  LDL.LU R17, [R1+0x34] ;  /* 0x0000340001117983 */ /* 0x000ea80000300800 */
[----:B------:R-:W2:Y:S04]  /*30b70*/  LDL.LU R18, [R1+0x38] ;  /* 0x0000380001127983 */ /* 0x000ea80000300800 */
[----:B------:R-:W2:Y:S04]  /*30b80*/  LDL.LU R10, [R1+0x2eb0] ;  /* 0x002eb000010a7983 */ /* 0x000ea80000300800 */
[----:B------:R-:W3:Y:S04]  /*30b90*/  LDL.LU.64 R6, [R1+0x2ea8] ;  /* 0x002ea80001067983 */ /* 0x000ee80000300a00 */
[----:B------:R-:W3:Y:S04]  /*30ba0*/  LDL.LU.64 R4, [R1+0x2ea0] ;  /* 0x002ea00001047983 */ /* 0x000ee80000300a00 */
[----:B------:R-:W-:Y:S04]  /*30bb0*/  STL.64 [R1+0xb0], R20 ;  /* 0x0000b01401007387 */ /* 0x000fe80000100a00 */
[----:B------:R-:W-:Y:S04]  /*30bc0*/  STL.64 [R1+0xb8], R22 ;  /* 0x0000b81601007387 */ /* 0x000fe80000100a00 */
[----:B------:R-:W-:Y:S04]  /*30bd0*/  STL [R1+0x2e20], R29 ;  /* 0x002e201d01007387 */ /* 0x000fe80000100800 */
[----:B------:R-:W-:Y:S01]  /*30be0*/  LDSM.16.MT88.4 R20, [R29+0x1b080] ;  /* 0x01b080001d14783b */ /* 0x000fe20000004200 */
[----:B---3--:R-:W-:Y:S03]  /*30bf0*/  HMMA.16816.F32 R4, R4, R8, R24 ;  /* 0x000000080404723c */ /* 0x008fe60000001818 */
[----:B------:R-:W3:Y:S04]  /*30c00*/  LDL.LU.64 R26, [R1+0x2e98] ;  /* 0x002e9800011a7983 */ /* 0x000ee80000300a00 */
[----:B------:R-:W3:Y:S11]  /*30c10*/  LDL.LU.64 R24, [R1+0x2e90] ;  /* 0x002e900001187983 */ /* 0x000ef60000300a00 */
[----:B------:R-:W-:Y:S05]  /*30c20*/  @!UPT UIADD3 URZ, URZ, URZ, URZ ;  /* 0x0000003f3f3ff290 */ /* 0x000fea000fffe03f */
[----:B------:R0:W-:Y:S04]  /*30c30*/  STL.64 [R1+0xc0], R4 ;  /* 0x0000c00401007387 */ /* 0x0001e80000100a00 */
[----:B------:R1:W-:Y:S01]  /*30c40*/  STL.64 [R1+0xc8], R6 ;  /* 0x0000c80601007387 */ /* 0x0003e20000100a00 */
[----:B0-----:R-:W-:-:S03]  /*30c50*/  MOV R4, R11 ;  /* 0x0000000b00047202 */ /* 0x001fc60000000f00 */
[----:B------:R-:W2:Y:S04]  /*30c60*/  LDL.LU R11, [R1+0x2e88] ;  /* 0x002e8800010b7983 */ /* 0x000ea80000300800 */
[----:B------:R-:W2:Y:S01]  /*30c70*/  LDL.LU R5, [R1+0x44] ;  /* 0x0000440001057983 */ /* 0x000ea20000300800 */
[----:B---3--:R-:W-:Y:S03]  /*30c80*/  HMMA.16816.F32 R24, R24, R8, R12 ;  /* 0x000000081818723c */ /* 0x008fe6000000180c */
[----:B------:R-:W2:Y:S04]  /*30c90*/  LDL.LU.64 R14, [R1+0x2e80] ;  /* 0x002e8000010e7983 */ /* 0x000ea80000300a00 */
[----:B------:R-:W2:Y:S01]  /*30ca0*/  LDL.LU.64 R12, [R1+0x2e78] ;  /* 0x002e7800010c7983 */ /* 0x000ea20000300a00 */
[----:B-1----:R-:W-:-:S02]  /*30cb0*/  MOV R6, R3 ;  /* 0x0000000300067202 */ /* 0x002fc40000000f00 */
[----:B-----5:R-:W-:Y:S11]  /*30cc0*/  MOV R7, R2 ;  /* 0x0000000200077202 */ /* 0x020ff60000000f00 */
[----:B------:R-:W-:Y:S02]  /*30cd0*/  @!UPT UIADD3 URZ, URZ, URZ, URZ ;  /* 0x0000003f3f3ff290 */ /* 0x000fe4000fffe03f */
[----:B------:R-:W-:Y:S04]  /*30ce0*/  STL.64 [R1+0xa0], R24 ;  /* 0x0000a01801007387 */ /* 0x000fe80000100a00 */
[----:B------:R-:W-:Y:S04]  /*30cf0*/  STL.64 [R1+0xa8], R26 ;  /* 0x0000a81a01007387 */ /* 0x000fe80000100a00 */
[----:B----4-:R-:W0:Y:S04]  /*30d00*/  LDSM.16.MT88.4 R24, [R28+0x1b000] ;  /* 0x01b000001c18783b */ /* 0x010e280000004200 */
[----:B0-----:R-:W-:Y:S01]  /*30d10*/  STL [R1+0x2e24], R27 ;  /* 0x002e241b01007387 */ /* 0x001fe20000100800 */
[-C--:B--2---:R-:W-:Y:S03]  /*30d20*/  HMMA.16816.F32 R4, R12, R10.reuse, R4 ;  /* 0x0000000a0c04723c */ /* 0x084fe60000001804 */
[----:B------:R-:W0:Y:S11]  /*30d30*/  LDSM.16.MT88.4 R12, [R28+0x1b080] ;  /* 0x01b080001c0c783b */ /* 0x000e360000004200 */
[----:B------:R-:W-:Y:S09]  /*30d40*/  @!UPT UIADD3 URZ, URZ, URZ, URZ ;  /* 0x0000003f3f3ff290 */ /* 0x000ff2000fffe03f */
[----:B------:R-:W-:Y:S04]  /*30d50*/  STL.64 [R1+0x90], R4 ;  /* 0x0000900401007387 */ /* 0x000fe80000100a00 */
[----:B------:R0:W-:Y:S02]  /*30d60*/  STL.64 [R1+0x98], R6 ;  /* 0x0000980601007387 */ /* 0x0001e40000100a00 */
[----:B0-----:R-:W-:Y:S01]  /*30d70*/  MOV R6, R14 ;  /* 0x0000000e00067202 */ /* 0x001fe20000000f00 */
[----:B------:R-:W-:Y:S01]  /*30d80*/  IMAD.MOV.U32 R27, RZ, RZ, R12 ;  /* 0x000000ffff1b7224 */ /* 0x000fe200078e000c */
[----:B------:R-:W-:Y:S02]  /*30d90*/  MOV R4, R15 ;  /* 0x0000000f00047202 */ /* 0x000fe40000000f00 */
[----:B------:R-:W-:Y:S01]  /*30da0*/  MOV R7, R13 ;  /* 0x0000000d00077202 */ /* 0x000fe20000000f00 */
[----:B------:R-:W2:Y:S04]  /*30db0*/  LDL.LU.64 R14, [R1+0x2e70] ;  /* 0x002e7000010e7983 */ /* 0x000ea80000300a00 */
[----:B------:R-:W2:Y:S04]  /*30dc0*/  LDL.LU.64 R12, [R1+0x2e68] ;  /* 0x002e6800010c7983 */ /* 0x000ea80000300a00 */
        /* <DEDUP_REMOVED lines=11> */
[----:B-1----:R-:W3:Y:S04]  /*30e80*/  LDL R2, [R1+0x490] ;  /* 0x0004900001027983 */ /* 0x002ee80000100800 */
[----:B------:R-:W-:Y:S04]  /*30e90*/  STL [R1+0x2dfc], R8 ;  /* 0x002dfc0801007387 */ /* 0x000fe80000100800 */
[----:B------:R0:W-:Y:S04]  /*30ea0*/  STL [R1+0x2df8], R9 ;  /* 0x002df80901007387 */ /* 0x0001e80000100800 */
[----:B------:R-:W-:Y:S01]  /*30eb0*/  STL [R1+0x2df4], R3 ;  /* 0x002df40301007387 */ /* 0x000fe20000100800 */
[----:B0-----:R-:W-:-:S03]  /*30ec0*/  MOV R9, R14 ;  /* 0x0000000e00097202 */ /* 0x001fc60000000f00 */
[----:B------:R0:W-:Y:S01]  /*30ed0*/  STL [R1+0x50], R12 ;  /* 0x0000500c01007387 */ /* 0x0001e20000100800 */
[----:B------:R-:W-:Y:S01]  /*30ee0*/  IMAD.MOV.U32 R8, RZ, RZ, R15 ;  /* 0x000000ffff087224 */ /* 0x000fe200078e000f */
[----:B------:R-:W-:Y:S02]  /*30ef0*/  MOV R29, R13 ;  /* 0x0000000d001d7202 */ /* 0x000fe40000000f00 */
[----:B------:R-:W2:Y:S04]  /*30f00*/  LDL.LU.64 R14, [R1+0x2e50] ;  /* 0x002e5000010e7983 */ /* 0x000ea80000300a00 */
[----:B0-----:R-:W2:Y:S02]  /*30f10*/  LDL.LU.64 R12, [R1+0x2e48] ;  /* 0x002e4800010c7983 */ /* 0x001ea40000300a00 */
[----:B--2---:R-:W-:Y:S02]  /*30f20*/  HMMA.16816.F32 R16, R16, R10, R12 ;  /* 0x0000000a1010723c */ /* 0x004fe4000000180c */
[----:B------:R-:W2:Y:S04]  /*30f30*/  LDL.LU.64 R14, [R1+0x2e40] ;  /* 0x002e4000010e7983 */ /* 0x000ea80000300a00 */
[----:B------:R-:W4:Y:S11]  /*30f40*/  LDL.LU.64 R12, [R1+0x2e38] ;  /* 0x002e3800010c7983 */ /* 0x000f360000300a00 */
[----:B------:R-:W-:Y:S06]  /*30f50*/  @!UPT UIADD3 URZ, URZ, URZ, URZ ;  /* 0x0000003f3f3ff290 */ /* 0x000fec000fffe03f */
[----:B------:R0:W-:Y:S01]  /*30f60*/  STL [R1+0x84], R17 ;  /* 0x0000841101007387 */ /* 0x0001e20000100800 */
[----:B------:R-:W-:Y:S02]  /*30f70*/  MOV R3, R16 ;  /* 0x0000001000037202 */ /* 0x000fe40000000f00 */
[----:B------:R-:W-:Y:S01]  /*30f80*/  MOV R28, R18 ;  /* 0x00000012001c7202 */ /* 0x000fe20000000f00 */
[----:B------:R1:W-:Y:S04]  /*30f90*/  STL [R1+0x8c], R19 ;  /* 0x00008c1301007387 */ /* 0x0003e80000100800 */
[----:B------:R-:W-:Y:S04]  /*30fa0*/  STL [R1+0x2e08], R28 ;  /* 0x002e081c01007387 */ /* 0x000fe80000100800 */
[----:B------:R-:W-:Y:S01]  /*30fb0*/  STL [R1+0x2e04], R3 ;  /* 0x002e040301007387 */ /* 0x000fe20000100800 */
[----:B--2---:R-:W-:-:S02]  /*30fc0*/  MOV R16, R15 ;  /* 0x0000000f00107202 */ /* 0x004fc40000000f00 */
[----:B0-----:R-:W-:Y:S01]  /*30fd0*/  MOV R17, R14 ;  /* 0x0000000e00117202 */ /* 0x001fe20000000f00 */
[----:B----4-:R-:W-:Y:S01]  /*30fe0*/  IMAD.MOV.U32 R18, RZ, RZ, R13 ;  /* 0x000000ffff127224 */ /* 0x010fe200078e000d */
[----:B-1----:R-:W-:Y:S02]  /*30ff0*/  MOV R19, R12 ;  /* 0x0000000c00137202 */ /* 0x002fe40000000f00 */
[----:B------:R-:W0:Y:S04]  /*31000*/  LDSM.16.MT88.4 R12, [R0+0x1b080] ;  /* 0x01b08000000c783b */ /* 0x000e280000004200 */
[----:B0-----:R-:W-:Y:S04]  /*31010*/  STL.64 [R1+0x30], R12 ;  /* 0x0000300c01007387 */ /* 0x001fe80000100a00 */
[----:B------:R0:W-:Y:S04]  /*31020*/  STL.64 [R1+0x38], R14 ;  /* 0x0000380e01007387 */ /* 0x0001e80000100a00 */
[----:B0-----:R-:W2:Y:S04]  /*31030*/  LDL.LU.64 R14, [R1+0x2e30] ;  /* 0x002e3000010e7983 */ /* 0x001ea80000300a00 */
[----:B------:R-:W2:Y:S04]  /*31040*/  LDL.LU.64 R12, [R1+0x2e28] ;  /* 0x002e2800010c7983 */ /* 0x000ea80000300a00 */
[----:B------:R-:W-:Y:S04]  /*31050*/  STL [R1+0x2e0c], R0 ;  /* 0x002e0c0001007387 */ /* 0x000fe80000100800 */
[----:B------:R-:W0:Y:S01]  /*31060*/  S2R R5, SR_TID.X ;  /* 0x0000000000057919 */ /* 0x000e220000002100 */
[----:B--2---:R-:W-:Y:S07]  /*31070*/  HMMA.16816.F32 R12, R20, R10, R12 ;  /* 0x0000000a140c723c */ /* 0x004fee000000180c */
[----:B------:R-:W-:Y:S11]  /*31080*/  MOV R20, R27 ;  /* 0x0000001b00147202 */ /* 0x000ff60000000f00 */
[----:B------:R-:W-:Y:S05]  /*31090*/  @!UPT UIADD3 URZ, URZ, URZ, URZ ;  /* 0x0000003f3f3ff290 */ /* 0x000fea000fffe03f */
[----:B------:R-:W-:Y:S04]  /*310a0*/  STL.64 [R1+0x20], R12 ;  /* 0x0000200c01007387 */ /* 0x000fe80000100a00 */
[----:B------:R-:W-:Y:S04]  /*310b0*/  STL.64 [R1+0x28], R14 ;  /* 0x0000280e01007387 */ /* 0x000fe80000100a00 */
[----:B------:R-:W2:Y:S01]  /*310c0*/  LDL.LU R27, [R1+0x2e24] ;  /* 0x002e2400011b7983 */ /* 0x000ea20000300800 */
[----:B------:R-:W-:Y:S02]  /*310d0*/  MOV R21, R7 ;  /* 0x0000000700157202 */ /* 0x000fe40000000f00 */
[----:B------:R-:W-:Y:S01]  /*310e0*/  MOV R22, R6 ;  /* 0x0000000600167202 */ /* 0x000fe20000000f00 */
[----:B------:R-:W-:Y:S01]  /*310f0*/  IMAD.MOV.U32 R23, RZ, RZ, R4 ;  /* 0x000000ffff177224 */ /* 0x000fe200078e0004 */
[C---:B0-----:R-:W-:Y:S01]  /*31100*/  LOP3.LUT R6, R5.reuse, 0x7, RZ, 0xc0, !PT ;  /* 0x0000000705067812 */ /* 0x041fe200078ec0ff */
[----:B---3--:R-:W0:Y:S01]  /*31110*/  LDSM.16.MT88.4 R12, [R2+0x1c000] ;  /* 0x01c00000020c783b */ /* 0x008e220000004200 */
[----:B------:R-:W-:-:S04]  /*31120*/  LOP3.LUT R7, R5, 0x60, RZ, 0xc0, !PT ;  /* 0x0000006005077812 */ /* 0x000fc800078ec0ff */
[----:B------:R-:W-:Y:S02]  /*31130*/  LEA R7, R7, R6, 0x4 ;  /* 0x0000000607077211 */ /* 0x000fe400078e20ff */
[----:B------:R-:W-:Y:S02]  /*31140*/  SHF.L.U32 R5, R5, 0x1, RZ ;  /* 0x0000000105057819 */ /* 0x000fe400000006ff */
[----:B------:R-:W-:-:S04]  /*31150*/  SHF.L.U32 R7, R7, 0x4, RZ ;  /* 0x0000000407077819 */ /* 0x000fc800000006ff */
[----:B------:R-:W-:-:S04]  /*31160*/  LOP3.LUT R7, R7, 0x30, R5, 0x78, !PT ;  /* 0x0000003007077812 */ /* 0x000fc800078e7805 */
[----:B------:R-:W-:-:S06]  /*31170*/  LEA R7, R6, R7, 0xa ;  /* 0x0000000706077211 */ /* 0x000fcc00078e50ff */
[----:B------:R-:W1:Y:S04]  /*31180*/  LDSM.16.M88.4 R4, [R7+0x20380] ;  /* 0x020380000704783b */ /* 0x000e680000000200 */
[----:B------:R-:W-:Y:S04]  /*31190*/  STL.64 [R1+0x2e18], R22 ;  /* 0x002e181601007387 */ /* 0x000fe80000100a00 */
[----:B------:R-:W-:Y:S04]  /*311a0*/  STL.64 [R1+0x2e10], R20 ;  /* 0x002e101401007387 */ /* 0x000fe80000100a00 */
[----:B------:R-:W3:Y:S04]  /*311b0*/  LDSM.16.MT88.4 R20, [R2+0x1c080] ;  /* 0x01c080000214783b */ /* 0x000ee80000004200 */
[----:B0-----:R-:W-:Y:S01]  /*311c0*/  STL.64 [R1+0x40], R12 ;  /* 0x0000400c01007387 */ /* 0x001fe20000100a00 */
[----:B------:R-:W-:Y:S01]  /*311d0*/  IMAD.MOV.U32 R0, RZ, RZ, R14 ;  /* 0x000000ffff007224 */ /* 0x000fe200078e000e */
[----:B------:R-:W-:-:S02]  /*311e0*/  MOV R28, R15 ;  /* 0x0000000f001c7202 */ /* 0x000fc40000000f00 */
[----:B-1----:R-:W-:Y:S04]  /*311f0*/  STL [R1+0x2d2c], R6 ;  /* 0x002d2c0601007387 */ /* 0x002fe80000100800 */
[----:B------:R-:W-:Y:S04]  /*31200*/  STL [R1+0x2d28], R7 ;  /* 0x002d280701007387 */ /* 0x000fe80000100800 */
[----:B------:R0:W-:Y:S04]  /*31210*/  STL.64 [R1+0x2de8], R4 ;  /* 0x002de80401007387 */ /* 0x0001e80000100a00 */
[----:B0-----:R-:W4:Y:S01]  /*31220*/  LDL.LU R4, [R1+0x50] ;  /* 0x0000500001047983 */ /* 0x001f220000300800 */
[----:B------:R-:W-:-:S03]  /*31230*/  MOV R5, R29 ;  /* 0x0000001d00057202 */ /* 0x000fc60000000f00 */
[----:B------:R-:W5:Y:S01]  /*31240*/  LDL.LU R29, [R1+0x2e20] ;  /* 0x002e2000011d7983 */ /* 0x000f620000300800 */
[----:B---3--:R-:W-:Y:S01]  /*31250*/  MOV R13, R22 ;  /* 0x00000016000d7202 */ /* 0x008fe20000000f00 */
[----:B------:R-:W-:Y:S01]  /*31260*/  IMAD.MOV.U32 R15, RZ, RZ, R20 ;  /* 0x000000ffff0f7224 */ /* 0x000fe200078e0014 */
[----:B------:R-:W-:Y:S02]  /*31270*/  MOV R12, R23 ;  /* 0x00000017000c7202 */ /* 0x000fe40000000f00 */
[----:B------:R-:W-:Y:S01]  /*31280*/  MOV R14, R21 ;  /* 0x00000015000e7202 */ /* 0x000fe20000000f00 */
[----:B--2---:R-:W-:Y:S01]  /*31290*/  HMMA.16816.F32 R16, R24, R10, R16 ;  /* 0x0000000a1810723c */ /* 0x004fe20000001810 */
[----:B------:R-:W4:Y:S04]  /*312a0*/  LDL.LU R24, [R1+0xc0] ;  /* 0x0000c00001187983 */ /* 0x000f280000300800 */
[----:B------:R-:W4:Y:S04]  /*312b0*/  LDL.LU R25, [R1+0xc4] ;  /* 0x0000c40001197983 */ /* 0x000f280000300800 */
[----:B------:R-:W4:Y:S04]  /*312c0*/  LDL.LU R26, [R1+0xc8] ;  /* 0x0000c800011a7983 */ /* 0x000f280000300800 */
[----:B------:R-:W4:Y:S10]  /*312d0*/  LDL.LU R27, [R1+0xcc] ;  /* 0x0000cc00011b7983 */ /* 0x000f340000300800 */
[----:B------:R-:W-:Y:S04]  /*312e0*/  STL.64 [R1+0x2d88], R18 ;  /* 0x002d881201007387 */ /* 0x000fe80000100a00 */
[----:B------:R0:W-:Y:S04]  /*312f0*/  STL.64 [R1+0x2d80], R16 ;  /* 0x002d801001007387 */ /* 0x0001e80000100a00 */
[----:B0-----:R-:W2:Y:S04]  /*31300*/  LDL.LU R16, [R1+0xb0] ;  /* 0x0000b00001107983 */ /* 0x001ea80000300800 */
[----:B------:R-:W2:Y:S04]  /*31310*/  LDL.LU R17, [R1+0xb4] ;  /* 0x0000b40001117983 */ /* 0x000ea80000300800 */
[----:B------:R-:W2:Y:S04]  /*31320*/  LDL.LU R18, [R1+0xb8] ;  /* 0x0000b80001127983 */ /* 0x000ea80000300800 */
[----:B------:R-:W2:Y:S04]  /*31330*/  LDL.LU R19, [R1+0xbc] ;  /* 0x0000bc0001137983 */ /* 0x000ea80000300800 */
[----:B------:R-:W2:Y:S04]  /*31340*/  LDL.LU.64 R22, [R1+0x2e18] ;  /* 0x002e180001167983 */ /* 0x000ea80000300a00 */
[----:B------:R-:W2:Y:S01]  /*31350*/  LDL.LU.64 R20, [R1+0x2e10] ;  /* 0x002e100001147983 */ /* 0x000ea20000300a00 */
[----:B------:R-:W-:-:S02]  /*31360*/  MOV R6, R9 ;  /* 0x0000000900067202 */ /* 0x000fc40000000f00 */
[----:B------:R-:W-:-:S07]  /*31370*/  MOV R7, R8 ;  /* 0x0000000800077202 */ /* 0x000fce0000000f00 */
[-C--:B----4-:R-:W-:Y:S08]  /*31380*/  HMMA.16816.F32 R4, R4, R10.reuse, R24 ;  /* 0x0000000a0404723c */ /* 0x090ff00000001818 */
[----:B--2---:R-:W-:Y:S01]  /*31390*/  HMMA.16816.F32 R20, R20, R10, R16 ;  /* 0x0000000a1414723c */ /* 0x004fe20000001810 */
[----:B-----5:R-:W0:Y:S11]  /*313a0*/  LDSM.16.MT88.4 R16, [R29+0x1c000] ;  /* 0x01c000001d10783b */ /* 0x020e360000004200 */
[----:B------:R-:W-:Y:S11]  /*313b0*/  @!UPT UIADD3 URZ, URZ, URZ, URZ ;  /* 0x0000003f3f3ff290 */ /* 0x000ff6000fffe03f */
[----:B------:R-:W-:Y:S04]  /*313c0*/  STL [R1+0x2d74], R20 ;  /* 0x002d741401007387 */ /* 0x000fe80000100800 */
[----:B------:R-:W-:Y:S04]  /*313d0*/  STL [R1+0x2d70], R21 ;  /* 0x002d701501007387 */ /* 0x000fe80000100800 */
[----:B------:R1:W-:Y:S04]  /*313e0*/  STL [R1+0x2d6c], R22 ;  /* 0x002d6c1601007387 */ /* 0x0003e80000100800 */
[----:B------:R2:W-:Y:S01]  /*313f0*/  STL [R1+0x2d68], R23 ;  /* 0x002d681701007387 */ /* 0x0005e20000100800 */
[----:B0-----:R-:W-:-:S03]  /*31400*/  MOV R3, R16 ;  /* 0x0000001000037202 */ /* 0x001fc60000000f00 */
[----:B------:R-:W3:Y:S01]  /*31410*/  LDL.LU R16, [R1+0x20] ;  /* 0x0000200001107983 */ /* 0x000ee20000300800 */
[----:B------:R-:W-:Y:S01]  /*31420*/  IMAD.MOV.U32 R2, RZ, RZ, R17 ;  /* 0x000000ffff027224 */ /* 0x000fe200078e0011 */
[----:B------:R-:W-:Y:S02]  /*31430*/  MOV R8, R18 ;  /* 0x0000001200087202 */ /* 0x000fe40000000f00 */
[----:B------:R0:W-:Y:S01]  /*31440*/  STL.64 [R1+0xf0], R4 ;  /* 0x0000f00401007387 */ /* 0x0001e20000100a00 */
[----:B------:R-:W-:-:S03]  /*31450*/  MOV R9, R19 ;  /* 0x0000001300097202 */ /* 0x000fc60000000f00 */
[----:B------:R4:W-:Y:S04]  /*31460*/  STL.64 [R1+0xf8], R6 ;  /* 0x0000f80601007387 */ /* 0x0009e80000100a00 */
[----:B------:R-:W3:Y:S04]  /*31470*/  LDL.LU R17, [R1+0x24] ;  /* 0x0000240001117983 */ /* 0x000ee80000300800 */
[----:B------:R-:W5:Y:S04]  /*31480*/  LDL.LU R18, [R1+0x28] ;  /* 0x0000280001127983 */ /* 0x000f680000300800 */
[----:B------:R-:W5:Y:S01]  /*31490*/  LDL.LU R19, [R1+0x2c] ;  /* 0x00002c0001137983 */ /* 0x000f620000300800 */
[----:B-1----:R-:W-:-:S03]  /*314a0*/  MOV R22, R0 ;  /* 0x0000000000167202 */ /* 0x002fc60000000f00 */
[----:B------:R-:W3:Y:S01]  /*314b0*/  LDL.LU R20, [R1+0x40] ;  /* 0x0000400001147983 */ /* 0x000ee20000300800 */
[----:B--2---:R-:W-:-:S03]  /*314c0*/  MOV R23, R28 ;  /* 0x0000001c00177202 */ /* 0x004fc60000000f00 */
[----:B------:R-:W2:Y:S04]  /*314d0*/  LDL.LU R21, [R1+0x44] ;  /* 0x0000440001157983 */ /* 0x000ea80000300800 */
[----:B------:R-:W2:Y:S04]  /*314e0*/  LDL.LU R0, [R1+0x2e0c] ;  /* 0x002e0c0001007983 */ /* 0x000ea80000300800 */
[----:B------:R-:W2:Y:S04]  /*314f0*/  LDL.LU R28, [R1+0x2e08] ;  /* 0x002e0800011c7983 */ /* 0x000ea80000300800 */
[----:B------:R-:W2:Y:S04]  /*31500*/  LDL.LU R24, [R1+0x30] ;  /* 0x0000300001187983 */ /* 0x000ea80000300800 */
[----:B------:R-:W2:Y:S04]  /*31510*/  LDL.LU R25, [R1+0x34] ;  /* 0x0000340001197983 */ /* 0x000ea80000300800 */
[----:B------:R-:W2:Y:S04]  /*31520*/  LDL.LU R26, [R1+0x38] ;  /* 0x00003800011a7983 */ /* 0x000ea80000300800 */
[----:B------:R-:W2:Y:S04]  /*31530*/  LDL.LU R27, [R1+0x3c] ;  /* 0x00003c00011b7983 */ /* 0x000ea80000300800 */
[----:B0-----:R-:W2:Y:S04]  /*31540*/  LDL.LU R4, [R1+0xa0] ;  /* 0x0000a00001047983 */ /* 0x001ea80000300800 */
[----:B------:R-:W2:Y:S04]  /*31550*/  LDL.LU R5, [R1+0xa4] ;  /* 0x0000a40001057983 */ /* 0x000ea80000300800 */
[----:B----4-:R-:W4:Y:S04]  /*31560*/  LDL.LU R6, [R1+0xa8] ;  /* 0x0000a80001067983 */ /* 0x010f280000300800 */
[----:B------:R-:W4:Y:S04]  /*31570*/  LDL.LU R7, [R1+0xac] ;  /* 0x0000ac0001077983 */ /* 0x000f280000300800 */
[----:B-----5:R0:W-:Y:S04]  /*31580*/  STL.64 [R1+0x2d98], R18 ;  /* 0x002d981201007387 */ /* 0x0201e80000100a00 */
[----:B0-----:R-:W5:Y:S04]  /*31590*/  LDL R19, [R1+0x490] ;  /* 0x0004900001137983 */ /* 0x001f680000100800 */
[----:B---3--:R0:W-:Y:S02]  /*315a0*/  STL.64 [R1+0x2d90], R16 ;  /* 0x002d901001007387 */ /* 0x0081e40000100a00 */
[----:B0-----:R-:W-:Y:S01]  /*315b0*/  IMAD.MOV.U32 R16, RZ, RZ, R3 ;  /* 0x000000ffff107224 */ /* 0x001fe200078e0003 */
[----:B------:R-:W-:-:S02]  /*315c0*/  MOV R18, R8 ;  /* 0x0000000800127202 */ /* 0x000fc40000000f00 */
[----:B------:R-:W-:Y:S01]  /*315d0*/  MOV R17, R2 ;  /* 0x0000000200117202 */ /* 0x000fe20000000f00 */
[----:B-----5:R0:W-:Y:S04]  /*315e0*/  STL [R1+0x2da0], R19 ;  /* 0x002da01301007387 */ /* 0x0201e80000100800 */
[----:B------:R-:W3:Y:S04]  /*315f0*/  LDL.LU R3, [R1+0x2e04] ;  /* 0x002e040001037983 */ /* 0x000ee80000300800 */
[----:B------:R-:W5:Y:S01]  /*31600*/  LDL.LU R2, [R1+0x2e00] ;  /* 0x002e000001027983 */ /* 0x000f620000300800 */
[----:B0-----:R-:W-:-:S03]  /*31610*/  MOV R19, R9 ;  /* 0x0000000900137202 */ /* 0x001fc60000000f00 */
[----:B------:R-:W4:Y:S04]  /*31620*/  LDL.LU R8, [R1+0x2dfc] ;  /* 0x002dfc0001087983 */ /* 0x000f280000300800 */
[----:B------:R-:W4:Y:S04]  /*31630*/  LDL.LU R9, [R1+0x2df8] ;  /* 0x002df80001097983 */ /* 0x000f280000300800 */
[----:B------:R0:W-:Y:S04]  /*31640*/  STL.64 [R1+0x2dc0], R18 ;  /* 0x002dc01201007387 */ /* 0x0001e80000100a00 */
[----:B------:R1:W-:Y:S01]  /*31650*/  STL.64 [R1+0x2db8], R16 ;  /* 0x002db81001007387 */ /* 0x0003e20000100a00 */
[----:B0-----:R-:W-:-:S02]  /*31660*/  MOV R18, R13 ;  /* 0x0000000d00127202 */ /* 0x001fc40000000f00 */
[----:B------:R-:W-:Y:S02]  /*31670*/  MOV R19, R12 ;  /* 0x0000000c00137202 */ /* 0x000fe40000000f00 */
[----:B-1----:R-:W-:Y:S01]  /*31680*/  MOV R16, R15 ;  /* 0x0000000f00107202 */ /* 0x002fe20000000f00 */
[----:B------:R-:W-:Y:S02]  /*31690*/  IMAD.MOV.U32 R17, RZ, RZ, R14 ;  /* 0x000000ffff117224 */ /* 0x000fe400078e000e */
[----:B------:R-:W0:Y:S04]  /*316a0*/  LDSM.16.MT88.4 R12, [R29+0x1c080] ;  /* 0x01c080001d0c783b */ /* 0x000e280000004200 */
[----:B------:R-:W-:Y:S04]  /*316b0*/  STL.64 [R1+0x2de0], R18 ;  /* 0x002de01201007387 */ /* 0x000fe80000100a00 */
[----:B------:R1:W-:Y:S04]  /*316c0*/  STL.64 [R1+0x2dd8], R16 ;  /* 0x002dd81001007387 */ /* 0x0003e80000100a00 */
[----:B-1----:R-:W5:Y:S04]  /*316d0*/  LDL.LU R16, [R1+0x90] ;  /* 0x0000900001107983 */ /* 0x002f680000300800 */
[----:B------:R-:W5:Y:S04]  /*316e0*/  LDL.LU R17, [R1+0x94] ;  /* 0x0000940001117983 */ /* 0x000f680000300800 */
[----:B------:R-:W5:Y:S04]  /*316f0*/  LDL.LU R18, [R1+0x98] ;  /* 0x0000980001127983 */ /* 0x000f680000300800 */
[----:B------:R-:W5:Y:S04]  /*31700*/  LDL.LU R19, [R1+0x9c] ;  /* 0x00009c0001137983 */ /* 0x000f680000300800 */
[----:B0-----:R2:W-:Y:S04]  /*31710*/  STL.64 [R1+0x2db0], R14 ;  /* 0x002db00e01007387 */ /* 0x0015e80000100a00 */
[----:B------:R3:W-:Y:S01]  /*31720*/  STL.64 [R1+0x2da8], R12 ;  /* 0x002da80c01007387 */ /* 0x0007e20000100a00 */
[----:B--2---:R-:W-:-:S02]  /*31730*/  MOV R14, R28 ;  /* 0x0000001c000e7202 */ /* 0x004fc40000000f00 */
[----:B---3--:R-:W-:Y:S02]  /*31740*/  MOV R12, R3 ;  /* 0x00000003000c7202 */ /* 0x008fe40000000f00 */
[----:B------:R-:W2:Y:S04]  /*31750*/  LDL.LU R3, [R1+0x2df4] ;  /* 0x002df40001037983 */ /* 0x000ea80000300800 */
[----:B------:R-:W3:Y:S04]  /*31760*/  LDL.LU R13, [R1+0x84] ;  /* 0x00008400010d7983 */ /* 0x000ee80000300800 */
[----:B------:R-:W2:Y:S04]  /*31770*/  LDL.LU R28, [R1+0x2df0] ;  /* 0x002df000011c7983 */ /* 0x000ea80000300800 */
[----:B------:R-:W2:Y:S01]  /*31780*/  LDL.LU R15, [R1+0x8c] ;  /* 0x00008c00010f7983 */ /* 0x000ea20000300800 */
[----:B----4-:R-:W-:Y:S03]  /*31790*/  HMMA.16816.F32 R24, R24, R10, R4 ;  /* 0x0000000a1818723c */ /* 0x010fe60000001804 */
[----:B--2---:R-:W-:Y:S04]  /*317a0*/  STL.64 [R1+0x2dd0], R14 ;  /* 0x002dd00e01007387 */ /* 0x004fe80000100a00 */
[----:B---3--:R0:W-:Y:S04]  /*317b0*/  STL.64 [R1+0x2dc8], R12 ;  /* 0x002dc80c01007387 */ /* 0x0081e80000100a00 */
[----:B------:R-:W-:Y:S04]  /*317c0*/  STL [R1+0x2d78], R29 ;  /* 0x002d781d01007387 */ /* 0x000fe80000100800 */
[----:B------:R-:W5:Y:S08]  /*317d0*/  LDL.LU.64 R4, [R1+0x2de8] ;  /* 0x002de80001047983 */ /* 0x000f700000300a00 */
[----:B------:R-:W-:Y:S01]  /*317e0*/  STL.64 [R1+0xd0], R24 ;  /* 0x0000d01801007387 */ /* 0x000fe20000100a00 */
[----:B0-----:R-:W-:Y:S01]  /*317f0*/  IMAD.MOV.U32 R12, RZ, RZ, R9 ;  /* 0x000000ffff0c7224 */ /* 0x001fe200078e0009 */
[----:B------:R-:W-:-:S02]  /*31800*/  MOV R13, R8 ;  /* 0x00000008000d7202 */ /* 0x000fc40000000f00 */
[----:B------:R-:W-:Y:S04]  /*31810*/  STL.64 [R1+0xd8], R26 ;  /* 0x0000d81a01007387 */ /* 0x000fe80000100a00 */
[----:B------:R-:W-:Y:S04]  /*31820*/  STL [R1+0x2d7c], R28 ;  /* 0x002d7c1c01007387 */ /* 0x000fe80000100800 */
[----:B------:R-:W-:Y:S04]  /*31830*/  LDSM.16.MT88.4 R8, [R28+0x1c000] ;  /* 0x01c000001c08783b */ /* 0x000fe80000004200 */
[----:B------:R-:W-:Y:S01]  /*31840*/  LDSM.16.MT88.4 R24, [R28+0x1c080] ;  /* 0x01c080001c18783b */ /* 0x000fe20000004200 */
[----:B-----5:R-:W-:Y:S03]  /*31850*/  HMMA.16816.F32 R20, R20, R4, R16 ;  /* 0x000000041414723c */ /* 0x020fe60000001810 */
[----:B------:R-:W0:Y:S11]  /*31860*/  LDSM.16.MT88.4 R16, [R0+0x1c000] ;  /* 0x01c000000010783b */ /* 0x000e360000004200 */
[----:B------:R-:W-:Y:S09]  /*31870*/  @!UPT UIADD3 URZ, URZ, URZ, URZ ;  /* 0x0000003f3f3ff290 */ /* 0x000ff2000fffe03f */
[----:B------:R0:W-:Y:S04]  /*31880*/  STL.64 [R1+0xc0], R20 ;  /* 0x0000c01401007387 */ /* 0x0001e80000100a00 */
[----:B------:R-:W-:Y:S01]  /*31890*/  STL.64 [R1+0xc8], R22 ;  /* 0x0000c81601007387 */ /* 0x000fe20000100a00 */
[----:B0-----:R-:W-:Y:S01]  /*318a0*/  MOV R20, R18 ;  /* 0x0000001200147202 */ /* 0x001fe20000000f00 */
[----:B------:R-:W-:Y:S01]  /*318b0*/  IMAD.MOV.U32 R29, RZ, RZ, R17 ;  /* 0x000000ffff1d7224 */ /* 0x000fe200078e0011 */
[----:B------:R-:W-:Y:S02]  /*318c0*/  MOV R21, R19 ;  /* 0x0000001300157202 */ /* 0x000fe40000000f00 */
[----:B------:R-:W-:Y:S01]  /*318d0*/  MOV R28, R16 ;  /* 0x00000010001c7202 */ /* 0x000fe20000000f00 */
[----:B------:R-:W2:Y:S04]  /*318e0*/  LDL.LU.64 R18, [R1+0x2de0] ;  /* 0x002de00001127983 */ /* 0x000ea80000300a00 */
[----:B------:R-:W2:Y:S01]  /*318f0*/  LDL.LU.64 R16, [R1+0x2dd8] ;  /* 0x002dd80001107983 */ /* 0x000ea20000300a00 */
[----:B------:R-:W-:-:S02]  /*31900*/  MOV R14, R3 ;  /* 0x00000003000e7202 */ /* 0x000fc40000000f00 */
[----:B------:R-:W-:-:S07]  /*31910*/  MOV R15, R2 ;  /* 0x00000002000f7202 */ /* 0x000fce0000000f00 */
[----:B--2---:R-:W-:Y:S01]  /*31920*/  HMMA.16816.F32 R16, R16, R4, R12 ;  /* 0x000000041010723c */ /* 0x004fe2000000180c */
[----:B------:R-:W2:Y:S04]  /*31930*/  LDL.LU.64 R14, [R1+0x2dd0] ;  /* 0x002dd000010e7983 */ /* 0x000ea80000300a00 */
[----:B------:R-:W2:Y:S11]  /*31940*/  LDL.LU.64 R12, [R1+0x2dc8] ;  /* 0x002dc800010c7983 */ /* 0x000eb60000300a00 */
[----:B------:R-:W-:Y:S07]  /*31950*/  @!UPT UIADD3 URZ, URZ, URZ, URZ ;  /* 0x0000003f3f3ff290 */ /* 0x000fee000fffe03f */
[----:B------:R-:W-:Y:S01]  /*31960*/  STL.64 [R1+0xb0], R16 ;  /* 0x0000b01001007387 */ /* 0x000fe20000100a00 */
[----:B------:R-:W-:Y:S02]  /*31970*/  MOV R6, R18 ;  /* 0x0000001200067202 */ /* 0x000fe40000000f00 */
[----:B------:R-:W-:Y:S02]  /*31980*/  MOV R7, R19 ;  /* 0x0000001300077202 */ /* 0x000fe40000000f00 */
[----:B------:R-:W0:Y:S04]  /*31990*/  LDSM.16.MT88.4 R16, [R0+0x1c080] ;  /* 0x01c080000010783b */ /* 0x000e280000004200 */
[----:B------:R0:W-:Y:S04]  /*319a0*/  STL [R1+0x2d34], R7 ;  /* 0x002d340701007387 */ /* 0x0001e80000100800 */
[----:B------:R1:W-:Y:S01]  /*319b0*/  STL [R1+0x2d30], R6 ;  /* 0x002d300601007387 */ /* 0x0003e20000100800 */
[----:B0-----:R-:W-:Y:S01]  /*319c0*/  MOV R7, R18 ;  /* 0x0000001200077202 */ /* 0x001fe20000000f00 */
[----:B------:R-:W-:Y:S01]  /*319d0*/  IMAD.MOV.U32 R22, RZ, RZ, R16 ;  /* 0x000000ffff167224 */ /* 0x000fe200078e0010 */
[----:B-1----:R-:W-:-:S02]  /*319e0*/  MOV R6, R19 ;  /* 0x0000001300067202 */ /* 0x002fc40000000f00 */
[----:B------:R-:W-:Y:S01]  /*319f0*/  MOV R23, R17 ;  /* 0x0000001100177202 */ /* 0x000fe20000000f00 */
[----:B------:R-:W2:Y:S04]  /*31a00*/  LDL.LU.64 R18, [R1+0x2dc0] ;  /* 0x002dc00001127983 */ /* 0x000ea80000300a00 */
[----:B------:R-:W2:Y:S04]  /*31a10*/  LDL.LU.64 R16, [R1+0x2db8] ;  /* 0x002db80001107983 */ /* 0x000ea80000300a00 */
[----:B------:R-:W-:Y:S01]  /*31a20*/  STL [R1+0x2d40], R0 ;  /* 0x002d400001007387 */ /* 0x000fe20000100800 */
[----:B--2---:R-:W-:Y:S03]  /*31a30*/  HMMA.16816.F32 R16, R16, R4, R12 ;  /* 0x000000041010723c */ /* 0x004fe6000000180c */
[----:B------:R-:W2:Y:S04]  /*31a40*/  LDL.LU.64 R14, [R1+0x2db0] ;  /* 0x002db000010e7983 */ /* 0x000ea80000300a00 */
[----:B------:R-:W2:Y:S11]  /*31a50*/  LDL.LU.64 R12, [R1+0x2da8] ;  /* 0x002da800010c7983 */ /* 0x000eb60000300a00 */
[----:B------:R-:W-:Y:S05]  /*31a60*/  @!UPT UIADD3 URZ, URZ, URZ, URZ ;  /* 0x0000003f3f3ff290 */ /* 0x000fea000fffe03f */
[----:B------:R-:W-:Y:S01]  /*31a70*/  STL.64 [R1+0xe0], R16 ;  /* 0x0000e01001007387 */ /* 0x000fe20000100a00 */
[----:B------:R-:W-:-:S03]  /*31a80*/  IMAD.MOV.U32 R2, RZ, RZ, R19 ;  /* 0x000000ffff027224 */ /* 0x000fc600078e0013 */
[----:B------:R-:W3:Y:S01]  /*31a90*/  LDL.LU R19, [R1+0x2da0] ;  /* 0x002da00001137983 */ /* 0x000ee20000300800 */
[----:B------:R-:W-:-:S03]  /*31aa0*/  MOV R3, R18 ;  /* 0x0000001200037202 */ /* 0x000fc60000000f00 */
[----:B------:R-:W-:Y:S04]  /*31ab0*/  STL [R1+0x2d20], R2 ;  /* 0x002d200201007387 */ /* 0x000fe80000100800 */
[----:B------:R-:W-:Y:S04]  /*31ac0*/  STL [R1+0x2d1c], R3 ;  /* 0x002d1c0301007387 */ /* 0x000fe80000100800 */
[----:B---3--:R-:W0:Y:S04]  /*31ad0*/  LDSM.16.MT88.4 R16, [R19+0x1d000] ;  /* 0x01d000001310783b */ /* 0x008e280000004200 */
[----:B0-----:R-:W-:Y:S01]  /*31ae0*/  STL.64 [R1+0x90], R16 ;  /* 0x0000901001007387 */ /* 0x001fe20000100a00 */
[----:B------:R-:W-:-:S03]  /*31af0*/  MOV R0, R19 ;  /* 0x0000001300007202 */ /* 0x000fc60000000f00 */
[----:B------:R0:W-:Y:S04]  /*31b00*/  STL [R1+0x98], R18 ;  /* 0x0000981201007387 */ /* 0x0001e80000100800 */
[----:B0-----:R-:W2:Y:S04]  /*31b10*/  LDL.LU.64 R18, [R1+0x2d98] ;  /* 0x002d980001127983 */ /* 0x001ea80000300a00 */
[----:B------:R-:W2:Y:S02]  /*31b20*/  LDL.LU.64 R16, [R1+0x2d90] ;  /* 0x002d900001107983 */ /* 0x000ea40000300a00 */
[----:B--2---:R-:W-:Y:S02]  /*31b30*/  HMMA.16816.F32 R12, R12, R4, R16 ;  /* 0x000000040c0c723c */ /* 0x004fe40000001810 */
[----:B------:R-:W2:Y:S04]  /*31b40*/  LDL.LU.64 R18, [R1+0x2d88] ;  /* 0x002d880001127983 */ /* 0x000ea80000300a00 */
[----:B------:R-:W2:Y:S11]  /*31b50*/  LDL.LU.64 R16, [R1+0x2d80] ;  /* 0x002d800001107983 */ /* 0x000eb60000300a00 */
[----:B------:R-:W-:Y:S06]  /*31b60*/  @!UPT UIADD3 URZ, URZ, URZ, URZ ;  /* 0x0000003f3f3ff290 */ /* 0x000fec000fffe03f */
[----:B------:R0:W-:Y:S04]  /*31b70*/  STL.64 [R1+0xa8], R14 ;  /* 0x0000a80e01007387 */ /* 0x0001e80000100a00 */
[----:B0-----:R-:W3:Y:S01]  /*31b80*/  LDL R15, [R1+0x490] ;  /* 0x00049000010f7983 */ /* 0x001ee20000100800 */
[----:B------:R-:W-:Y:S02]  /*31b90*/  MOV R2, R12 ;  /* 0x0000000c00027202 */ /* 0x000fe40000000f00 */
[----:B------:R-:W-:-:S03]  /*31ba0*/  MOV R3, R13 ;  /* 0x0000000d00037202 */ /* 0x000fc60000000f00 */
[----:B------:R-:W-:Y:S04]  /*31bb0*/  STL [R1+0x2d38], R2 ;  /* 0x002d380201007387 */ /* 0x000fe80000100800 */
[----:B------:R-:W-:Y:S01]  /*31bc0*/  STL [R1+0x2d24], R3 ;  /* 0x002d240301007387 */ /* 0x000fe20000100800 */
[----:B--2---:R-:W-:Y:S03]  /*31bd0*/  HMMA.16816.F32 R8, R8, R4, R16 ;  /* 0x000000040808723c */ /* 0x004fe60000001810 */
[----:B---3--:R-:W0:Y:S04]  /*31be0*/  LDSM.16.MT88.4 R12, [R15+0x1d080] ;  /* 0x01d080000f0c783b */ /* 0x008e280000004200 */
[----:B------:R-:W-:Y:S01]  /*31bf0*/  MOV R16, R22 ;  /* 0x0000001600107202 */ /* 0x000fe20000000f00 */
[----:B------:R-:W-:Y:S01]  /*31c00*/  IMAD.MOV.U32 R17, RZ, RZ, R23 ;  /* 0x000000ffff117224 */ /* 0x000fe200078e0017 */
[----:B0-----:R0:W-:Y:S04]  /*31c10*/  STL.64 [R1+0x80], R12 ;  /* 0x0000800c01007387 */ /* 0x0011e80000100a00 */
[----:B------:R1:W-:Y:S01]  /*31c20*/  STL.64 [R1+0x88], R14 ;  /* 0x0000880e01007387 */ /* 0x0003e20000100a00 */
[----:B0-----:R-:W-:Y:S01]  /*31c30*/  MOV R12, R28 ;  /* 0x0000001c000c7202 */ /* 0x001fe20000000f00 */
[----:B------:R-:W-:-:S02]  /*31c40*/  IMAD.MOV.U32 R13, RZ, RZ, R29 ;  /* 0x000000ffff0d7224 */ /* 0x000fc400078e001d */
[----:B------:R-:W2:Y:S01]  /*31c50*/  LDL.LU R28, [R1+0x2d7c] ;  /* 0x002d7c00011c7983 */ /* 0x000ea20000300800 */
[----:B-1----:R-:W-:Y:S02]  /*31c60*/  MOV R14, R20 ;  /* 0x00000014000e7202 */ /* 0x002fe40000000f00 */
[----:B------:R-:W-:Y:S01]  /*31c70*/  MOV R15, R21 ;  /* 0x00000015000f7202 */ /* 0x000fe20000000f00 */
[----:B------:R-:W3:Y:S04]  /*31c80*/  LDL.LU R29, [R1+0x2d78] ;  /* 0x002d7800011d7983 */ /* 0x000ee80000300800 */
[----:B------:R-:W4:Y:S04]  /*31c90*/  LDL.LU R20, [R1+0x2d74] ;  /* 0x002d740001147983 */ /* 0x000f280000300800 */
[----:B------:R-:W4:Y:S04]  /*31ca0*/  LDL.LU R21, [R1+0x2d70] ;  /* 0x002d700001157983 */ /* 0x000f280000300800 */
[----:B------:R-:W-:Y:S04]  /*31cb0*/  STL.64 [R1+0x2d60], R14 ;  /* 0x002d600e01007387 */ /* 0x000fe80000100a00 */
[----:B------:R-:W-:Y:S04]  /*31cc0*/  STL.64 [R1+0x2d58], R12 ;  /* 0x002d580c01007387 */ /* 0x000fe80000100a00 */
[----:B------:R-:W-:Y:S04]  /*31cd0*/  STL [R1+0x64], R9 ;  /* 0x0000640901007387 */ /* 0x000fe80000100800 */
[----:B------:R-:W-:Y:S04]  /*31ce0*/  STL.64 [R1+0x68], R10 ;  /* 0x0000680a01007387 */ /* 0x000fe80000100a00 */
[----:B------:R-:W4:Y:S04]  /*31cf0*/  LDL.LU R22, [R1+0x2d6c] ;  /* 0x002d6c0001167983 */ /* 0x000f280000300800 */
[----:B------:R-:W4:Y:S01]  /*31d00*/  LDL.LU R23, [R1+0x2d68] ;  /* 0x002d680001177983 */ /* 0x000f220000300800 */
[----:B------:R-:W-:-:S02]  /*31d10*/  MOV R3, R8 ;  /* 0x0000000800037202 */ /* 0x000fc40000000f00 */
[----:B------:R-:W-:Y:S02]  /*31d20*/  MOV R18, R7 ;  /* 0x0000000700127202 */ /* 0x000fe40000000f00 */
[----:B------:R-:W-:-:S05]  /*31d30*/  MOV R19, R6 ;  /* 0x0000000600137202 */ /* 0x000fca0000000f00 */
[----:B------:R-:W-:Y:S04]  /*31d40*/  STL.64 [R1+0x2d50], R18 ;  /* 0x002d501201007387 */ /* 0x000fe80000100a00 */
[----:B------:R0:W-:Y:S04]  /*31d50*/  STL.64 [R1+0x2d48], R16 ;  /* 0x002d481001007387 */ /* 0x0001e80000100a00 */
[----:B0-----:R-:W5:Y:S04]  /*31d60*/  LDL.LU R16, [R1+0xf0] ;  /* 0x0000f00001107983 */ /* 0x001f680000300800 */
[----:B------:R-:W5:Y:S04]  /*31d70*/  LDL.LU R17, [R1+0xf4] ;  /* 0x0000f40001117983 */ /* 0x000f680000300800 */
[----:B------:R-:W5:Y:S04]  /*31d80*/  LDL.LU R18, [R1+0xf8] ;  /* 0x0000f80001127983 */ /* 0x000f680000300800 */
[----:B------:R-:W5:Y:S04]  /*31d90*/  LDL.LU R19, [R1+0xfc] ;  /* 0x0000fc0001137983 */ /* 0x000f680000300800 */
[----:B------:R-:W-:Y:S04]  /*31da0*/  STL [R1+0x2d3c], R3 ;  /* 0x002d3c0301007387 */ /* 0x000fe80000100800 */
[----:B---3--:R-:W0:Y:S01]  /*31db0*/  LDSM.16.MT88.4 R12, [R29+0x1d000] ;  /* 0x01d000001d0c783b */ /* 0x008e220000004200 */
[----:B----4-:R-:W-:Y:S03]  /*31dc0*/  HMMA.16816.F32 R8, R24, R4, R20 ;  /* 0x000000041808723c */ /* 0x010fe60000001814 */
[----:B------:R-:W3:Y:S04]  /*31dd0*/  LDL.LU R20, [R1+0xd0] ;  /* 0x0000d00001147983 */ /* 0x000ee80000300800 */
[----:B------:R-:W3:Y:S04]  /*31de0*/  LDL.LU R21, [R1+0xd4] ;  /* 0x0000d40001157983 */ /* 0x000ee80000300800 */
[----:B------:R-:W3:Y:S04]  /*31df0*/  LDL.LU R22, [R1+0xd8] ;  /* 0x0000d80001167983 */ /* 0x000ee80000300800 */
[----:B------:R-:W3:Y:S08]  /*31e00*/  LDL.LU R23, [R1+0xdc] ;  /* 0x0000dc0001177983 */ /* 0x000ef00000300800 */
[----:B------:R1:W-:Y:S04]  /*31e10*/  STL.64 [R1+0x2ca0], R10 ;  /* 0x002ca00a01007387 */ /* 0x0003e80000100a00 */
[----:B-1----:R-:W4:Y:S01]  /*31e20*/  LDL R11, [R1+0x490] ;  /* 0x00049000010b7983 */ /* 0x002f220000100800 */
[----:B0-----:R-:W-:-:S03]  /*31e30*/  MOV R10, R13 ;  /* 0x0000000d000a7202 */ /* 0x001fc60000000f00 */
[----:B------:R0:W-:Y:S02]  /*31e40*/  STL.64 [R1+0x2c98], R8 ;  /* 0x002c980801007387 */ /* 0x0001e40000100a00 */
[----:B0-----:R-:W-:Y:S01]  /*31e50*/  IMAD.MOV.U32 R9, RZ, RZ, R14 ;  /* 0x000000ffff097224 */ /* 0x001fe200078e000e */
[----:B------:R-:W-:Y:S01]  /*31e60*/  MOV R8, R15 ;  /* 0x0000000f00087202 */ /* 0x000fe20000000f00 */
[----:B----4-:R0:W-:Y:S02]  /*31e70*/  STL [R1+0x2d18], R11 ;  /* 0x002d180b01007387 */ /* 0x0101e40000100800 */
[----:B0-----:R-:W-:Y:S02]  /*31e80*/  MOV R11, R12 ;  /* 0x0000000c000b7202 */ /* 0x001fe40000000f00 */
[----:B------:R-:W0:Y:S02]  /*31e90*/  LDSM.16.MT88.4 R12, [R29+0x1d080] ;  /* 0x01d080001d0c783b */ /* 0x000e240000004200 */
[----:B0-----:R-:W-:Y:S01]  /*31ea0*/  MOV R27, R12 ;  /* 0x0000000c001b7202 */ /* 0x001fe20000000f00 */
[----:B------:R-:W-:Y:S01]  /*31eb0*/  IMAD.MOV.U32 R24, RZ, RZ, R15 ;  /* 0x000000ffff187224 */ /* 0x000fe200078e000f */
[----:B------:R-:W-:-:S02]  /*31ec0*/  MOV R26, R13 ;  /* 0x0000000d001a7202 */ /* 0x000fc40000000f00 */
[----:B------:R-:W-:Y:S02]  /*31ed0*/  MOV R25, R14 ;  /* 0x0000000e00197202 */ /* 0x000fe40000000f00 */
[----:B--2---:R-:W0:Y:S02]  /*31ee0*/  LDSM.16.MT88.4 R12, [R28+0x1d000] ;  /* 0x01d000001c0c783b */ /* 0x004e240000004200 */
[----:B0-----:R-:W-:Y:S02]  /*31ef0*/  MOV R7, R14 ;  /* 0x0000000e00077202 */ /* 0x001fe40000000f00 */
[----:B------:R-:W-:Y:S02]  /*31f00*/  MOV R6, R15 ;  /* 0x0000000f00067202 */ /* 0x000fe40000000f00 */
[----:B------:R-:W-:Y:S01]  /*31f10*/  MOV R3, R12 ;  /* 0x0000000c00037202 */ /* 0x000fe20000000f00 */
[----:B------:R-:W5:Y:S01]  /*31f20*/  LDL.LU.64 R14, [R1+0x2d60] ;  /* 0x002d6000010e7983 */ /* 0x000f620000300a00 */
[----:B------:R-:W-:-:S03]  /*31f30*/  MOV R2, R13 ;  /* 0x0000000d00027202 */ /* 0x000fc60000000f00 */
[----:B------:R-:W5:Y:S02]  /*31f40*/  LDL.LU.64 R12, [R1+0x2d58] ;  /* 0x002d5800010c7983 */ /* 0x000f640000300a00 */
[-C--:B-----5:R-:W-:Y:S02]  /*31f50*/  HMMA.16816.F32 R12, R12, R4.reuse, R16 ;  /* 0x000000040c0c723c */ /* 0x0a0fe40000001810 */
[----:B------:R-:W3:Y:S04]  /*31f60*/  LDL.LU.64 R18, [R1+0x2d50] ;  /* 0x002d500001127983 */ /* 0x000ee80000300a00 */
[----:B------:R-:W3:Y:S11]  /*31f70*/  LDL.LU.64 R16, [R1+0x2d48] ;  /* 0x002d480001107983 */ /* 0x000ef60000300a00 */
[----:B------:R-:W-:Y:S06]  /*31f80*/  @!UPT UIADD3 URZ, URZ, URZ, URZ ;  /* 0x0000003f3f3ff290 */ /* 0x000fec000fffe03f */
[----:B------:R-:W-:Y:S04]  /*31f90*/  STL.64 [R1+0x2c90], R14 ;  /* 0x002c900e01007387 */ /* 0x000fe80000100a00 */
[----:B------:R-:W-:Y:S04]  /*31fa0*/  STL.64 [R1+0x2c88], R12 ;  /* 0x002c880c01007387 */ /* 0x000fe80000100a00 */
[----:B------:R-:W0:Y:S04]  /*31fb0*/  LDSM.16.MT88.4 R12, [R28+0x1d080] ;  /* 0x01d080001c0c783b */ /* 0x000e280000004200 */
[----:B0-----:R-:W-:Y:S04]  /*31fc0*/  STL.64 [R1+0x2cb0], R14 ;  /* 0x002cb00e01007387 */ /* 0x001fe80000100a00 */
[----:B------:R-:W-:Y:S04]  /*31fd0*/  STL.64 [R1+0x2ca8], R12 ;  /* 0x002ca80c01007387 */ /* 0x000fe80000100a00 */
[----:B------:R-:W-:Y:S01]  /*31fe0*/  STL [R1+0x2c6c], R28 ;  /* 0x002c6c1c01007387 */ /* 0x000fe20000100800 */
[----:B---3--:R-:W-:Y:S03]  /*31ff0*/  HMMA.16816.F32 R16, R16, R4, R20 ;  /* 0x000000041010723c */ /* 0x008fe60000001814 */
[----:B------:R-:W2:Y:S04]  /*32000*/  LDL.LU R20, [R1+0x90] ;  /* 0x0000900001147983 */ /* 0x000ea80000300800 */
[----:B------:R-:W2:Y:S01]  /*32010*/  LDL.LU R21, [R1+0x94] ;  /* 0x0000940001157983 */ /* 0x000ea20000300800 */
[----:B------:R-:W-:-:S03]  /*32020*/  IMAD.MOV.U32 R23, RZ, RZ, R0 ;  /* 0x000000ffff177224 */ /* 0x000fc600078e0000 */
[----:B------:R-:W2:Y:S04]  /*32030*/  LDL.LU R22, [R1+0x98] ;  /* 0x0000980001167983 */ /* 0x000ea80000300800 */
[----:B------:R-:W3:Y:S08]  /*32040*/  LDL.LU R0, [R1+0x2d40] ;  /* 0x002d400001007983 */ /* 0x000ef00000300800 */
[----:B------:R-:W-:Y:S04]  /*32050*/  STL.64 [R1+0x2c80], R18 ;  /* 0x002c801201007387 */ /* 0x000fe80000100a00 */
[----:B------:R0:W-:Y:S04]  /*32060*/  STL.64 [R1+0x2c78], R16 ;  /* 0x002c781001007387 */ /* 0x0001e80000100a00 */
[----:B0-----:R-:W2:Y:S04]  /*32070*/  LDL.LU R16, [R1+0xc0] ;  /* 0x0000c00001107983 */ /* 0x001ea80000300800 */
[----:B------:R-:W2:Y:S04]  /*32080*/  LDL.LU R17, [R1+0xc4] ;  /* 0x0000c40001117983 */ /* 0x000ea80000300800 */
[----:B------:R-:W2:Y:S04]  /*32090*/  LDL.LU R18, [R1+0xc8] ;  /* 0x0000c80001127983 */ /* 0x000ea80000300800 */
[----:B------:R-:W2:Y:S04]  /*320a0*/  LDL.LU R19, [R1+0xcc] ;  /* 0x0000cc0001137983 */ /* 0x000ea80000300800 */
[----:B---3--:R-:W0:Y:S04]  /*320b0*/  LDSM.16.MT88.4 R12, [R0+0x1d000] ;  /* 0x01d00000000c783b */ /* 0x008e280000004200 */
[----:B0-----:R0:W-:Y:S01]  /*320c0*/  STL.64 [R1], R12 ;  /* 0x0000000c01007387 */ /* 0x0011e20000100a00 */
[----:B------:R-:W-:-:S03]  /*320d0*/  MOV R28, R15 ;  /* 0x0000000f001c7202 */ /* 0x000fc60000000f00 */
[----:B------:R1:W-:Y:S01]  /*320e0*/  STL [R1+0x8], R14 ;  /* 0x0000080e01007387 */ /* 0x0003e20000100800 */
[----:B------:R-:W-:Y:S01]  /*320f0*/  IMAD.MOV.U32 R15, RZ, RZ, R6 ;  /* 0x000000ffff0f7224 */ /* 0x000fe200078e0006 */
[----:B0-----:R-:W-:Y:S02]  /*32100*/  MOV R12, R3 ;  /* 0x00000003000c7202 */ /* 0x001fe40000000f00 */
[----:B------:R-:W3:Y:S01]  /*32110*/  LDL.LU R3, [R1+0x2d3c] ;  /* 0x002d3c0001037983 */ /* 0x000ee20000300800 */
[----:B------:R-:W-:Y:S02]  /*32120*/  MOV R13, R2 ;  /* 0x00000002000d7202 */ /* 0x000fe40000000f00 */
[----:B-1----:R-:W-:Y:S01]  /*32130*/  MOV R14, R7 ;  /* 0x00000007000e7202 */ /* 0x002fe20000000f00 */
[----:B------:R-:W4:Y:S04]  /*32140*/  LDL.LU R2, [R1+0x2d38] ;  /* 0x002d380001027983 */ /* 0x000f280000300800 */
[----:B------:R-:W5:Y:S04]  /*32150*/  LDL.LU R7, [R1+0x2d34] ;  /* 0x002d340001077983 */ /* 0x000f680000300800 */
[----:B------:R-:W2:Y:S04]  /*32160*/  LDL.LU R6, [R1+0x2d30] ;  /* 0x002d300001067983 */ /* 0x000ea80000300800 */
        /* <DEDUP_REMOVED lines=9> */
[----:B------:R-:W-:Y:S01]  /*32200*/  MOV R14, R9 ;  /* 0x00000009000e7202 */ /* 0x000fe20000000f00 */
[----:B------:R-:W3:Y:S01]  /*32210*/  LDL.LU R8, [R1+0xb0] ;  /* 0x0000b00001087983 */ /* 0x000ee20000300800 */
[----:B-1----:R-:W-:Y:S01]  /*32220*/  MOV R13, R10 ;  /* 0x0000000a000d7202 */ /* 0x002fe20000000f00 */
[----:B------:R-:W-:Y:S02]  /*32230*/  IMAD.MOV.U32 R12, RZ, RZ, R11 ;  /* 0x000000ffff0c7224 */ /* 0x000fe400078e000b */
[----:B------:R-:W3:Y:S01]  /*32240*/  LDL.LU R9, [R1+0xb4] ;  /* 0x0000b40001097983 */ /* 0x000ee20000300800 */
[----:B-----5:R-:W-:Y:S01]  /*32250*/  IMAD.MOV.U32 R11, RZ, RZ, R7 ;  /* 0x000000ffff0b7224 */ /* 0x020fe200078e0007 */
[----:B--2---:R-:W-:Y:S02]  /*32260*/  MOV R10, R6 ;  /* 0x00000006000a7202 */ /* 0x004fe40000000f00 */
        /* <DEDUP_REMOVED lines=8> */
[----:B------:R-:W5:Y:S01]  /*322f0*/  LDL R27, [R1+0x1408] ;  /* 0x00140800011b7983 */ /* 0x000f620000100800 */
[-C--:B--2---:R-:W-:Y:S11]  /*32300*/  HMMA.16816.F32 R20, R20, R6.reuse, R16 ;  /* 0x000000061414723c */ /* 0x084ff60000001810 */
[----:B------:R-:W-:Y:S11]  /*32310*/  @!UPT UIADD3 URZ, URZ, URZ, URZ ;  /* 0x0000003f3f3ff290 */ /* 0x000ff6000fffe03f */
[----:B------:R-:W-:Y:S02]  /*32320*/  @!UPT UIADD3 URZ, URZ, URZ, URZ ;  /* 0x0000003f3f3ff290 */ /* 0x000fe4000fffe03f */
[----:B------:R-:W-:Y:S02]  /*32330*/  MOV R19, R20 ;  /* 0x0000001400137202 */ /* 0x000fe40000000f00 */
[----:B------:R-:W-:Y:S02]  /*32340*/  MOV R18, R21 ;  /* 0x0000001500127202 */ /* 0x000fe40000000f00 */
[----:B------:R-:W-:Y:S02]  /*32350*/  MOV R17, R22 ;  /* 0x0000001600117202 */ /* 0x000fe40000000f00 */
[----:B------:R-:W-:Y:S01]  /*32360*/  MOV R16, R23 ;  /* 0x0000001700107202 */ /* 0x000fe20000000f00 */
[----:B------:R-:W-:Y:S04]  /*32370*/  STL.64 [R1+0x2cc0], R18 ;  /* 0x002cc01201007387 */ /* 0x000fe80000100a00 */
[----:B------:R0:W-:Y:S01]  /*32380*/  STL.64 [R1+0x2cb8], R16 ;  /* 0x002cb81001007387 */ /* 0x0001e20000100a00 */
[----:B---3--:R-:W-:Y:S03]  /*32390*/  HMMA.16816.F32 R12, R12, R6, R8 ;  /* 0x000000060c0c723c */ /* 0x008fe60000001808 */
[----:B------:R-:W-:Y:S04]  /*323a0*/  LDSM.16.MT88.4 R20, [R0+0x1d080] ;  /* 0x01d080000014783b */ /* 0x000fe80000004200 */
[----:B-----5:R-:W-:Y:S01]  /*323b0*/  LDSM.16.M88.4 R24, [R27+0x20380] ;  /* 0x020380001b18783b */ /* 0x020fe20000000200 */
[----:B0-----:R-:W-:-:S03]  /*323c0*/  IMAD.MOV.U32 R16, RZ, RZ, R3 ;  /* 0x000000ffff107224 */ /* 0x001fc600078e0003 */
[----:B------:R-:W2:Y:S04]  /*323d0*/  LDL.LU R3, [R1+0x2d24] ;  /* 0x002d240001037983 */ /* 0x000ea80000300800 */
[----:B------:R-:W3:Y:S04]  /*323e0*/  LDL.LU R17, [R1+0x64] ;  /* 0x0000640001117983 */ /* 0x000ee80000300800 */
[----:B------:R-:W5:Y:S04]  /*323f0*/  LDL.LU R18, [R1+0x68] ;  /* 0x0000680001127983 */ /* 0x000f680000300800 */
[----:B------:R-:W5:Y:S04]  /*32400*/  LDL.LU R19, [R1+0x6c] ;  /* 0x00006c0001137983 */ /* 0x000f680000300800 */
[----:B-----5:R-:W-:Y:S04]  /*32410*/  STL.64 [R1+0x2ce0], R18 ;  /* 0x002ce01201007387 */ /* 0x020fe80000100a00 */
[----:B---3--:R4:W-:Y:S02]  /*32420*/  STL.64 [R1+0x2cd8], R16 ;  /* 0x002cd81001007387 */ /* 0x0089e40000100a00 */
[----:B----4-:R-:W-:-:S02]  /*32430*/  MOV R16, R2 ;  /* 0x0000000200107202 */ /* 0x010fc40000000f00 */
[----:B------:R-:W3:Y:S01]  /*32440*/  LDL.LU R2, [R1+0x2d20] ;  /* 0x002d200001027983 */ /* 0x000ee20000300800 */
[----:B--2---:R-:W-:-:S03]  /*32450*/  MOV R17, R3 ;  /* 0x0000000300117202 */ /* 0x004fc60000000f00 */
[----:B------:R-:W2:Y:S04]  /*32460*/  LDL.LU R3, [R1+0x2d1c] ;  /* 0x002d1c0001037983 */ /* 0x000ea80000300800 */
[----:B------:R-:W4:Y:S04]  /*32470*/  LDL.LU R18, [R1+0xa8] ;  /* 0x0000a80001127983 */ /* 0x000f280000300800 */
[----:B------:R-:W4:Y:S04]  /*32480*/  LDL.LU R19, [R1+0xac] ;  /* 0x0000ac0001137983 */ /* 0x000f280000300800 */
[----:B----4-:R-:W-:Y:S04]  /*32490*/  STL.64 [R1+0x2d00], R18 ;  /* 0x002d001201007387 */ /* 0x010fe80000100a00 */
[----:B------:R0:W-:Y:S04]  /*324a0*/  STL.64 [R1+0x2cf8], R16 ;  /* 0x002cf81001007387 */ /* 0x0001e80000100a00 */
[----:B0-----:R-:W4:Y:S04]  /*324b0*/  LDL.LU R16, [R1+0xe0] ;  /* 0x0000e00001107983 */ /* 0x001f280000300800 */
[----:B------:R-:W4:Y:S04]  /*324c0*/  LDL.LU R17, [R1+0xe4] ;  /* 0x0000e40001117983 */ /* 0x000f280000300800 */
[----:B------:R-:W5:Y:S01]  /*324d0*/  LDL.LU R11, [R1+0x2d18] ;  /* 0x002d1800010b7983 */ /* 0x000f620000300800 */
[----:B--2---:R-:W-:Y:S01]  /*324e0*/  MOV R18, R3 ;  /* 0x0000000300127202 */ /* 0x004fe20000000f00 */
[----:B------:R-:W-:Y:S01]  /*324f0*/  IMAD.MOV.U32 R3, RZ, RZ, R13 ;  /* 0x000000ffff037224 */ /* 0x000fe200078e000d */
[----:B---3--:R-:W-:Y:S01]  /*32500*/  MOV R19, R2 ;  /* 0x0000000200137202 */ /* 0x008fe20000000f00 */
[----:B------:R-:W-:Y:S01]  /*32510*/  STL [R1+0x80], R12 ;  /* 0x0000800c01007387 */ /* 0x000fe20000100800 */
[----:B------:R-:W-:-:S02]  /*32520*/  MOV R2, R14 ;  /* 0x0000000e00027202 */ /* 0x000fc40000000f00 */
[----:B------:R-:W-:-:S05]  /*32530*/  MOV R0, R15 ;  /* 0x0000000f00007202 */ /* 0x000fca0000000f00 */
[----:B------:R-:W-:Y:S04]  /*32540*/  STL [R1+0x2c28], R0 ;  /* 0x002c280001007387 */ /* 0x000fe80000100800 */
[----:B------:R-:W-:Y:S04]  /*32550*/  STL [R1+0x2c24], R3 ;  /* 0x002c240301007387 */ /* 0x000fe80000100800 */
[----:B------:R-:W-:Y:S04]  /*32560*/  STL [R1+0x2c20], R2 ;  /* 0x002c200201007387 */ /* 0x000fe80000100800 */
[----:B-----5:R-:W0:Y:S04]  /*32570*/  LDSM.16.MT88.4 R12, [R11+0x1e000] ;  /* 0x01e000000b0c783b */ /* 0x020e280000004200 */
[----:B------:R-:W1:Y:S04]  /*32580*/  LDSM.16.MT88.4 R8, [R11+0x1e080] ;  /* 0x01e080000b08783b */ /* 0x000e680000004200 */
[----:B0-----:R0:W-:Y:S01]  /*32590*/  STL.64 [R1+0x78], R14 ;  /* 0x0000780e01007387 */ /* 0x0011e20000100a00 */
[----:B------:R-:W-:-:S02]  /*325a0*/  MOV R4, R12 ;  /* 0x0000000c00047202 */ /* 0x000fc40000000f00 */
[----:B------:R-:W-:Y:S01]  /*325b0*/  MOV R5, R13 ;  /* 0x0000000d00057202 */ /* 0x000fe20000000f00 */
[----:B0-----:R-:W4:Y:S04]  /*325c0*/  LDL.LU.64 R14, [R1+0x2d10] ;  /* 0x002d1000010e7983 */ /* 0x001f280000300a00 */
[----:B------:R-:W4:Y:S04]  /*325d0*/  LDL.LU.64 R12, [R1+0x2d08] ;  /* 0x002d0800010c7983 */ /* 0x000f280000300a00 */
[----:B------:R-:W-:Y:S04]  /*325e0*/  STL [R1+0x2c2c], R26 ;  /* 0x002c2c1a01007387 */ /* 0x000fe80000100800 */
[----:B------:R0:W-:Y:S01]  /*325f0*/  STL [R1+0x2b68], R27 ;  /* 0x002b681b01007387 */ /* 0x0001e20000100800 */
[-C--:B----4-:R-:W-:Y:S03]  /*32600*/  HMMA.16816.F32 R12, R12, R6.reuse, R16 ;  /* 0x000000060c0c723c */ /* 0x090fe60000001810 */
[----:B------:R-:W2:Y:S04]  /*32610*/  LDL.LU.64 R18, [R1+0x2d00] ;  /* 0x002d000001127983 */ /* 0x000ea80000300a00 */
[----:B------:R-:W2:Y:S11]  /*32620*/  LDL.LU.64 R16, [R1+0x2cf8] ;  /* 0x002cf80001107983 */ /* 0x000eb60000300a00 */
[----:B------:R-:W-:Y:S05]  /*32630*/  @!UPT UIADD3 URZ, URZ, URZ, URZ ;  /* 0x0000003f3f3ff290 */ /* 0x000fea000fffe03f */
[----:B------:R-:W-:Y:S01]  /*32640*/  STL [R1+0x94], R13 ;  /* 0x0000940d01007387 */ /* 0x000fe20000100800 */
[----:B0-----:R-:W-:Y:S01]  /*32650*/  MOV R27, R15 ;  /* 0x0000000f001b7202 */ /* 0x001fe20000000f00 */
[----:B------:R-:W-:Y:S02]  /*32660*/  IMAD.MOV.U32 R2, RZ, RZ, R12 ;  /* 0x000000ffff027224 */ /* 0x000fe400078e000c */
[----:B------:R0:W-:Y:S04]  /*32670*/  STL [R1+0x98], R14 ;  /* 0x0000980e01007387 */ /* 0x0001e80000100800 */
[----:B0-----:R-:W2:Y:S04]  /*32680*/  LDL.LU.64 R14, [R1+0x2cf0] ;  /* 0x002cf000010e7983 */ /* 0x001ea80000300a00 */
[----:B------:R-:W2:Y:S04]  /*32690*/  LDL.LU.64 R12, [R1+0x2ce8] ;  /* 0x002ce800010c7983 */ /* 0x000ea80000300a00 */
[----:B------:R-:W-:Y:S04]  /*326a0*/  STL [R1+0x2c34], R27 ;  /* 0x002c341b01007387 */ /* 0x000fe80000100800 */
[----:B------:R-:W-:Y:S01]  /*326b0*/  STL [R1+0x2c30], R2 ;  /* 0x002c300201007387 */ /* 0x000fe20000100800 */
[----:B--2---:R-:W-:Y:S03]  /*326c0*/  HMMA.16816.F32 R12, R12, R6, R16 ;  /* 0x000000060c0c723c */ /* 0x004fe60000001810 */
[----:B------:R-:W2:Y:S04]  /*326d0*/  LDL.LU.64 R18, [R1+0x2ce0] ;  /* 0x002ce00001127983 */ /* 0x000ea80000300a00 */
[----:B------:R-:W2:Y:S11]  /*326e0*/  LDL.LU.64 R16, [R1+0x2cd8] ;  /* 0x002cd80001107983 */ /* 0x000eb60000300a00 */
[----:B------:R-:W-:Y:S05]  /*326f0*/  @!UPT UIADD3 URZ, URZ, URZ, URZ ;  /* 0x0000003f3f3ff290 */ /* 0x000fea000fffe03f */
[----:B------:R0:W-:Y:S01]  /*32700*/  STL [R1+0xb0], R12 ;  /* 0x0000b00c01007387 */ /* 0x0001e20000100800 */
[----:B------:R-:W-:Y:S02]  /*32710*/  MOV R0, R14 ;  /* 0x0000000e00007202 */ /* 0x000fe40000000f00 */
[----:B------:R-:W-:Y:S02]  /*32720*/  MOV R3, R15 ;  /* 0x0000000f00037202 */ /* 0x000fe40000000f00 */
[----:B------:R-:W-:Y:S01]  /*32730*/  MOV R26, R13 ;  /* 0x0000000d001a7202 */ /* 0x000fe20000000f00 */
[----:B------:R-:W2:Y:S04]  /*32740*/  LDL.LU.64 R14, [R1+0x2cd0] ;  /* 0x002cd000010e7983 */ /* 0x000ea80000300a00 */
[----:B0-----:R-:W2:Y:S04]  /*32750*/  LDL.LU.64 R12, [R1+0x2cc8] ;  /* 0x002cc800010c7983 */ /* 0x001ea80000300a00 */
[----:B------:R1:W-:Y:S04]  /*32760*/  STL [R1+0x2c40], R3 ;  /* 0x002c400301007387 */ /* 0x0003e80000100800 */
[----:B------:R0:W-:Y:S04]  /*32770*/  STL [R1+0x2c3c], R0 ;  /* 0x002c3c0001007387 */ /* 0x0001e80000100800 */
[----:B------:R3:W-:Y:S01]  /*32780*/  STL [R1+0x2c38], R26 ;  /* 0x002c381a01007387 */ /* 0x0007e20000100800 */
[----:B-1----:R-:W-:-:S02]  /*32790*/  MOV R3, R9 ;  /* 0x0000000900037202 */ /* 0x002fc40000000f00 */
[----:B0-----:R-:W-:Y:S02]  /*327a0*/  MOV R0, R10 ;  /* 0x0000000a00007202 */ /* 0x001fe40000000f00 */
[----:B---3--:R-:W-:Y:S01]  /*327b0*/  MOV R26, R11 ;  /* 0x0000000b001a7202 */ /* 0x008fe20000000f00 */
[-C--:B--2---:R-:W-:Y:S01]  /*327c0*/  HMMA.16816.F32 R12, R12, R6.reuse, R16 ;  /* 0x000000060c0c723c */ /* 0x084fe20000001810 */
[----:B------:R-:W2:Y:S04]  /*327d0*/  LDL.LU.64 R18, [R1+0x2cc0] ;  /* 0x002cc00001127983 */ /* 0x000ea80000300a00 */
[----:B------:R-:W3:Y:S11]  /*327e0*/  LDL.LU.64 R16, [R1+0x2cb8] ;  /* 0x002cb80001107983 */ /* 0x000ef60000300a00 */
[----:B------:R-:W-:Y:S08]  /*327f0*/  @!UPT UIADD3 URZ, URZ, URZ, URZ ;  /* 0x0000003f3f3ff290 */ /* 0x000ff0000fffe03f */
[----:B------:R-:W-:Y:S01]  /*32800*/  MOV R2, R15 ;  /* 0x0000000f00027202 */ /* 0x000fe20000000f00 */
[----:B------:R-:W-:Y:S01]  /*32810*/  IMAD.MOV.U32 R27, RZ, RZ, R14 ;  /* 0x000000ffff1b7224 */ /* 0x000fe200078e000e */
[----:B------:R0:W-:Y:S04]  /*32820*/  STL.64 [R1+0x60], R12 ;  /* 0x0000600c01007387 */ /* 0x0001e80000100a00 */
[----:B------:R-:W4:Y:S04]  /*32830*/  LDL.LU.64 R14, [R1+0x2cb0] ;  /* 0x002cb000010e7983 */ /* 0x000f280000300a00 */
[----:B0-----:R-:W4:Y:S04]  /*32840*/  LDL.LU.64 R12, [R1+0x2ca8] ;  /* 0x002ca800010c7983 */ /* 0x001f280000300a00 */
[----:B------:R-:W-:Y:S04]  /*32850*/  STL [R1+0x2c68], R2 ;  /* 0x002c680201007387 */ /* 0x000fe80000100800 */
[----:B------:R0:W-:Y:S04]  /*32860*/  STL [R1+0x20], R8 ;  /* 0x0000200801007387 */ /* 0x0001e80000100800 */
[----:B------:R-:W4:Y:S04]  /*32870*/  LDL.LU.64 R10, [R1+0x2ca0] ;  /* 0x002ca000010a7983 */ /* 0x000f280000300a00 */
[----:B0-----:R-:W4:Y:S04]  /*32880*/  LDL.LU.64 R8, [R1+0x2c98] ;  /* 0x002c980001087983 */ /* 0x001f280000300a00 */
[----:B------:R-:W-:Y:S04]  /*32890*/  STL [R1+0x2c74], R0 ;  /* 0x002c740001007387 */ /* 0x000fe80000100800 */
[----:B------:R-:W-:Y:S04]  /*328a0*/  STL [R1+0x2c70], R3 ;  /* 0x002c700301007387 */ /* 0x000fe80000100800 */
[----:B------:R-:W-:Y:S04]  /*328b0*/  STL.64 [R1+0x2c60], R26 ;  /* 0x002c601a01007387 */ /* 0x000fe80000100a00 */
[----:B------:R0:W-:Y:S01]  /*328c0*/  STL.64 [R1+0x2c58], R24 ;  /* 0x002c581801007387 */ /* 0x0001e20000100a00 */
[----:B----4-:R-:W-:Y:S03]  /*328d0*/  HMMA.16816.F32 R8, R12, R6, R8 ;  /* 0x000000060c08723c */ /* 0x010fe60000001808 */
[----:B------:R-:W1:Y:S11]  /*328e0*/  LDSM.16.MT88.4 R12, [R29+0x1e000] ;  /* 0x01e000001d0c783b */ /* 0x000e760000004200 */
[----:B------:R-:W-:Y:S10]  /*328f0*/  @!UPT UIADD3 URZ, URZ, URZ, URZ ;  /* 0x0000003f3f3ff290 */ /* 0x000ff4000fffe03f */
[----:B0-----:R-:W-:Y:S01]  /*32900*/  MOV R25, R10 ;  /* 0x0000000a00197202 */ /* 0x001fe20000000f00 */
[----:B------:R-:W-:Y:S01]  /*32910*/  IMAD.MOV.U32 R27, RZ, RZ, R8 ;  /* 0x000000ffff1b7224 */ /* 0x000fe200078e0008 */
[----:B------:R-:W-:Y:S02]  /*32920*/  MOV R24, R11 ;  /* 0x0000000b00187202 */ /* 0x000fe40000000f00 */
[----:B------:R-:W-:Y:S02]  /*32930*/  MOV R26, R9 ;  /* 0x00000009001a7202 */ /* 0x000fe40000000f00 */
[----:B-1----:R-:W-:Y:S01]  /*32940*/  MOV R11, R12 ;  /* 0x0000000c000b7202 */ /* 0x002fe20000000f00 */
[----:B------:R-:W-:Y:S01]  /*32950*/  IMAD.MOV.U32 R10, RZ, RZ, R13 ;  /* 0x000000ffff0a7224 */ /* 0x000fe200078e000d */
[----:B------:R-:W-:Y:S02]  /*32960*/  MOV R9, R14 ;  /* 0x0000000e00097202 */ /* 0x000fe40000000f00 */
[----:B------:R-:W-:-:S02]  /*32970*/  MOV R8, R15 ;  /* 0x0000000f00087202 */ /* 0x000fc40000000f00 */
[----:B------:R-:W4:Y:S04]  /*32980*/  LDL.LU.64 R14, [R1+0x2c90] ;  /* 0x002c9000010e7983 */ /* 0x000f280000300a00 */
[----:B------:R-:W4:Y:S04]  /*32990*/  LDL.LU.64 R12, [R1+0x2c88] ;  /* 0x002c8800010c7983 */ /* 0x000f280000300a00 */
[----:B------:R-:W-:Y:S04]  /*329a0*/  STL.64 [R1+0x2c50], R10 ;  /* 0x002c500a01007387 */ /* 0x000fe80000100a00 */
[----:B------:R0:W-:Y:S04]  /*329b0*/  STL.64 [R1+0x2c48], R8 ;  /* 0x002c480801007387 */ /* 0x0001e80000100a00 */
[----:B0-----:R-:W4:Y:S04]  /*329c0*/  LDL.LU R8, [R1] ;  /* 0x0000000001087983 */ /* 0x001f280000300800 */
[----:B------:R-:W4:Y:S04]  /*329d0*/  LDL.LU R9, [R1+0x4] ;  /* 0x0000040001097983 */ /* 0x000f280000300800 */
[----:B------:R-:W4:Y:S01]  /*329e0*/  LDL.LU R10, [R1+0x8] ;  /* 0x00000800010a7983 */ /* 0x000f220000300800 */
[----:B------:R-:W-:-:S07]  /*329f0*/  MOV R11, R28 ;  /* 0x0000001c000b7202 */ /* 0x000fce0000000f00 */
[----:B----4-:R-:W-:Y:S07]  /*32a00*/  HMMA.16816.F32 R12, R8, R6, R12 ;  /* 0x00000006080c723c */ /* 0x010fee000000180c */
[----:B--2---:R-:W-:Y:S01]  /*32a10*/  MOV R8, R19 ;  /* 0x0000001300087202 */ /* 0x004fe20000000f00 */
[----:B---3--:R-:W-:Y:S01]  /*32a20*/  IMAD.MOV.U32 R10, RZ, RZ, R17 ;  /* 0x000000ffff0a7224 */ /* 0x008fe200078e0011 */
[----:B------:R-:W-:Y:S02]  /*32a30*/  MOV R9, R18 ;  /* 0x0000001200097202 */ /* 0x000fe40000000f00 */
[----:B------:R-:W-:-:S02]  /*32a40*/  MOV R11, R16 ;  /* 0x00000010000b7202 */ /* 0x000fc40000000f00 */
[----:B------:R-:W0:Y:S11]  /*32a50*/  LDSM.16.MT88.4 R16, [R29+0x1e080] ;  /* 0x01e080001d10783b */ /* 0x000e360000004200 */
[----:B------:R-:W-:Y:S01]  /*32a60*/  MOV R0, R12 ;  /* 0x0000000c00007202 */ /* 0x000fe20000000f00 */
[----:B------:R-:W-:Y:S01]  /*32a70*/  IMAD.MOV.U32 R3, RZ, RZ, R13 ;  /* 0x000000ffff037224 */ /* 0x000fe200078e000d */
[----:B------:R-:W-:-:S02]  /*32a80*/  MOV R28, R14 ;  /* 0x0000000e001c7202 */ /* 0x000fc40000000f00 */
[----:B------:R-:W-:Y:S02]  /*32a90*/  MOV R2, R15 ;  /* 0x0000000f00027202 */ /* 0x000fe40000000f00 */
[----:B0-----:R-:W-:Y:S01]  /*32aa0*/  MOV R13, R18 ;  /* 0x00000012000d7202 */ /* 0x001fe20000000f00 */
[----:B------:R-:W-:Y:S01]  /*32ab0*/  IMAD.MOV.U32 R12, RZ, RZ, R19 ;  /* 0x000000ffff0c7224 */ /* 0x000fe200078e0013 */
[----:B------:R-:W-:Y:S01]  /*32ac0*/  MOV R15, R16 ;  /* 0x00000010000f7202 */ /* 0x000fe20000000f00 */
[----:B------:R-:W2:Y:S01]  /*32ad0*/  LDL.LU.64 R18, [R1+0x2c80] ;  /* 0x002c800001127983 */ /* 0x000ea20000300a00 */
[----:B------:R-:W-:-:S03]  /*32ae0*/  MOV R14, R17 ;  /* 0x00000011000e7202 */ /* 0x000fc60000000f00 */
[----:B------:R-:W2:Y:S02]  /*32af0*/  LDL.LU.64 R16, [R1+0x2c78] ;  /* 0x002c780001107983 */ /* 0x000ea40000300a00 */
[----:B--2---:R-:W-:Y:S02]  /*32b00*/  HMMA.16816.F32 R16, R20, R6, R16 ;  /* 0x000000061410723c */ /* 0x004fe40000001810 */
[----:B------:R-:W2:Y:S04]  /*32b10*/  LDL.LU R6, [R1+0x78] ;  /* 0x0000780001067983 */ /* 0x000ea80000300800 */
[----:B------:R-:W2:Y:S11]  /*32b20*/  LDL.LU R7, [R1+0x7c] ;  /* 0x00007c0001077983 */ /* 0x000eb60000300800 */
[----:B------:R-:W-:Y:S06]  /*32b30*/  @!UPT UIADD3 URZ, URZ, URZ, URZ ;  /* 0x0000003f3f3ff290 */ /* 0x000fec000fffe03f */
[----:B------:R0:W-:Y:S04]  /*32b40*/  STL.64 [R1+0x2b60], R18 ;  /* 0x002b601201007387 */ /* 0x0001e80000100a00 */
[----:B------:R1:W-:Y:S01]  /*32b50*/  STL.64 [R1+0x2b58], R16 ;  /* 0x002b581001007387 */ /* 0x0003e20000100a00 */
[----:B0-----:R-:W-:Y:S02]  /*32b60*/  MOV R18, R28 ;  /* 0x0000001c00127202 */ /* 0x001fe40000000f00 */
[----:B-1----:R-:W-:Y:S02]  /*32b70*/  MOV R16, R0 ;  /* 0x0000000000107202 */ /* 0x002fe40000000f00 */
[----:B------:R-:W3:Y:S01]  /*32b80*/  LDL.LU R0, [R1+0x2c74] ;  /* 0x002c740001007983 */ /* 0x000ee20000300800 */
[----:B------:R-:W-:-:S03]  /*32b90*/  MOV R17, R3 ;  /* 0x0000000300117202 */ /* 0x000fc60000000f00 */
[----:B------:R-:W4:Y:S04]  /*32ba0*/  LDL.LU R3, [R1+0x2c70] ;  /* 0x002c700001037983 */ /* 0x000f280000300800 */
[----:B------:R-:W5:Y:S01]  /*32bb0*/  LDL.LU R28, [R1+0x2c6c] ;  /* 0x002c6c00011c7983 */ /* 0x000f620000300800 */
[----:B------:R-:W-:-:S03]  /*32bc0*/  MOV R19, R2 ;  /* 0x0000000200137202 */ /* 0x000fc60000000f00 */
[----:B------:R-:W2:Y:S04]  /*32bd0*/  LDL.LU R2, [R1+0x2c68] ;  /* 0x002c680001027983 */ /* 0x000ea80000300800 */
[----:B------:R0:W-:Y:S04]  /*32be0*/  STL.64 [R1+0x2b78], R18 ;  /* 0x002b781201007387 */ /* 0x0001e80000100a00 */
[----:B------:R1:W-:Y:S01]  /*32bf0*/  STL.64 [R1+0x2b70], R16 ;  /* 0x002b701001007387 */ /* 0x0003e20000100a00 */
[----:B0-----:R-:W-:Y:S02]  /*32c00*/  MOV R18, R25 ;  /* 0x0000001900127202 */ /* 0x001fe40000000f00 */
[----:B------:R-:W-:Y:S01]  /*32c10*/  MOV R19, R24 ;  /* 0x0000001800137202 */ /* 0x000fe20000000f00 */
[----:B-1----:R-:W-:Y:S01]  /*32c20*/  IMAD.MOV.U32 R16, RZ, RZ, R27 ;  /* 0x000000ffff107224 */ /* 0x002fe200078e001b */
[----:B------:R-:W-:-:S03]  /*32c30*/  MOV R17, R26 ;  /* 0x0000001a00117202 */ /* 0x000fc60000000f00 */
[----:B------:R0:W-:Y:S04]  /*32c40*/  STL.64 [R1+0x2b88], R18 ;  /* 0x002b881201007387 */ /* 0x0001e80000100a00 */
[----:B0-----:R-:W2:Y:S04]  /*32c50*/  LDL R19, [R1+0xf94] ;  /* 0x000f940001137983 */ /* 0x001ea80000100800 */
[----:B------:R-:W-:Y:S04]  /*32c60*/  STL.64 [R1+0x2b80], R16 ;  /* 0x002b801001007387 */ /* 0x000fe80000100a00 */
[----:B-----5:R-:W0:Y:S02]  /*32c70*/  LDSM.16.MT88.4 R24, [R28+0x1e000] ;  /* 0x01e000001c18783b */ /* 0x020e240000004200 */
[----:B0-----:R-:W-:Y:S01]  /*32c80*/  MOV R17, R26 ;  /* 0x0000001a00117202 */ /* 0x001fe20000000f00 */
[----:B------:R-:W-:Y:S01]  /*32c90*/  IMAD.MOV.U32 R18, RZ, RZ, R25 ;  /* 0x000000ffff127224 */ /* 0x000fe200078e0019 */
[----:B------:R-:W-:-:S02]  /*32ca0*/  MOV R16, R27 ;  /* 0x0000001b00107202 */ /* 0x000fc40000000f00 */
[----:B------:R-:W-:Y:S01]  /*32cb0*/  MOV R20, R24 ;  /* 0x0000001800147202 */ /* 0x000fe20000000f00 */
[----:B------:R-:W5:Y:S04]  /*32cc0*/  LDL.LU.64 R26, [R1+0x2c60] ;  /* 0x002c6000011a7983 */ /* 0x000f680000300a00 */
[----:B------:R-:W2:Y:S02]  /*32cd0*/  LDL.LU.64 R24, [R1+0x2c58] ;  /* 0x002c580001187983 */ /* 0x000ea40000300a00 */
[----:B--2---:R-:W-:Y:S02]  /*32ce0*/  HMMA.16816.F32 R4, R4, R24, R8 ;  /* 0x000000180404723c */ /* 0x004fe40000001808 */
[----:B------:R-:W2:Y:S04]  /*32cf0*/  LDL.LU.64 R10, [R1+0x2c50] ;  /* 0x002c5000010a7983 */ /* 0x000ea80000300a00 */
[----:B------:R-:W3:Y:S11]  /*32d00*/  LDL.LU.64 R8, [R1+0x2c48] ;  /* 0x002c480001087983 */ /* 0x000ef60000300a00 */
[----:B------:R-:W-:Y:S06]  /*32d10*/  @!UPT UIADD3 URZ, URZ, URZ, URZ ;  /* 0x0000003f3f3ff290 */ /* 0x000fec000fffe03f */
[----:B------:R0:W-:Y:S04]  /*32d20*/  STL.64 [R1+0x2b98], R6 ;  /* 0x002b980601007387 */ /* 0x0001e80000100a00 */
[----:B------:R1:W-:Y:S01]  /*32d30*/  STL.64 [R1+0x2b90], R4 ;  /* 0x002b900401007387 */ /* 0x0003e20000100a00 */
[----:B0-----:R-:W-:Y:S01]  /*32d40*/  IMAD.MOV.U32 R6, RZ, RZ, R17 ;  /* 0x000000ffff067224 */ /* 0x001fe200078e0011 */
[----:B------:R-:W-:Y:S02]  /*32d50*/  MOV R7, R16 ;  /* 0x0000001000077202 */ /* 0x000fe40000000f00 */
[----:B-1----:R-:W-:Y:S02]  /*32d60*/  MOV R4, R20 ;  /* 0x0000001400047202 */ /* 0x002fe40000000f00 */
[----:B------:R-:W-:Y:S01]  /*32d70*/  MOV R5, R18 ;  /* 0x0000001200057202 */ /* 0x000fe20000000f00 */
[----:B------:R-:W-:Y:S04]  /*32d80*/  LDSM.16.MT88.4 R20, [R19+0x1e080] ;  /* 0x01e080001314783b */ /* 0x000fe80000004200 */
[----:B------:R-:W4:Y:S04]  /*32d90*/  LDL R18, [R1+0x490] ;  /* 0x0004900001127983 */ /* 0x000f280000100800 */
[----:B------:R0:W-:Y:S04]  /*32da0*/  STL.64 [R1+0x2bb8], R6 ;  /* 0x002bb80601007387 */ /* 0x0001e80000100a00 */
[----:B------:R1:W-:Y:S01]  /*32db0*/  STL.64 [R1+0x2bb0], R4 ;  /* 0x002bb00401007387 */ /* 0x0003e20000100a00 */
[----:B0-----:R-:W-:Y:S01]  /*32dc0*/  MOV R6, R13 ;  /* 0x0000000d00067202 */ /* 0x001fe20000000f00 */
[----:B------:R-:W-:Y:S01]  /*32dd0*/  IMAD.MOV.U32 R7, RZ, RZ, R12 ;  /* 0x000000ffff077224 */ /* 0x000fe200078e000c */
[----:B-1----:R-:W-:-:S02]  /*32de0*/  MOV R4, R15 ;  /* 0x0000000f00047202 */ /* 0x002fc40000000f00 */
[----:B------:R-:W-:Y:S02]  /*32df0*/  MOV R5, R14 ;  /* 0x0000000e00057202 */ /* 0x000fe40000000f00 */
[----:B------:R-:W-:Y:S04]  /*32e00*/  STL.64 [R1+0x2bd8], R6 ;  /* 0x002bd80601007387 */ /* 0x000fe80000100a00 */
[----:B------:R2:W-:Y:S04]  /*32e10*/  STL.64 [R1+0x2bd0], R4 ;  /* 0x002bd00401007387 */ /* 0x0005e80000100a00 */
[----:B------:R-:W-:Y:S01]  /*32e20*/  LDSM.16.MT88.4 R12, [R19+0x1e000] ;  /* 0x01e00000130c783b */ /* 0x000fe20000004200 */
[----:B--2---:R-:W-:-:S02]  /*32e30*/  MOV R4, R11 ;  /* 0x0000000b00047202 */ /* 0x004fc40000000f00 */
[----:B------:R-:W-:Y:S02]  /*32e40*/  MOV R5, R10 ;  /* 0x0000000a00057202 */ /* 0x000fe40000000f00 */
[----:B---3--:R-:W-:Y:S02]  /*32e50*/  MOV R6, R9 ;  /* 0x0000000900067202 */ /* 0x008fe40000000f00 */
[----:B------:R-:W-:Y:S02]  /*32e60*/  MOV R7, R8 ;  /* 0x0000000800077202 */ /* 0x000fe40000000f00 */
[----:B------:R-:W0:Y:S04]  /*32e70*/  LDSM.16.MT88.4 R8, [R28+0x1e080] ;  /* 0x01e080001c08783b */ /* 0x000e280000004200 */
[----:B------:R-:W-:Y:S01]  /*32e80*/  STL.64 [R1+0x2bf8], R6 ;  /* 0x002bf80601007387 */ /* 0x000fe20000100a00 */
[----:B------:R1:W-:Y:S03]  /*32e90*/  STL.64 [R1+0x2bf0], R4 ;  /* 0x002bf00401007387 */ /* 0x0003e60000100a00 */
[----:B-1----:R-:W2:Y:S01]  /*32ea0*/  LDL.LU R4, [R1+0x20] ;  /* 0x0000200001047983 */ /* 0x002ea20000300800 */
[----:B------:R-:W-:-:S02]  /*32eb0*/  MOV R6, R0 ;  /* 0x0000000000067202 */ /* 0x000fc40000000f00 */
[----:B-----5:R-:W-:Y:S01]  /*32ec0*/  MOV R7, R26 ;  /* 0x0000001a00077202 */ /* 0x020fe20000000f00 */
[----:B----4-:R-:W-:Y:S02]  /*32ed0*/  IMAD.MOV.U32 R5, RZ, RZ, R3 ;  /* 0x000000ffff057224 */ /* 0x010fe400078e0003 */
[----:B------:R-:W3:Y:S01]  /*32ee0*/  LDL.LU R3, [R1+0x2c40] ;  /* 0x002c400001037983 */ /* 0x000ee20000300800 */
[----:B------:R-:W4:Y:S02]  /*32ef0*/  LDL.LU R0, [R1+0x2c3c] ;  /* 0x002c3c0001007983 */ /* 0x000f240000300800 */
[----:B------:R-:W5:Y:S02]  /*32f00*/  LDL.LU R26, [R1+0x2c38] ;  /* 0x002c3800011a7983 */ /* 0x000f640000300800 */
[----:B------:R-:W-:Y:S01]  /*32f10*/  STL.64 [R1+0x2c18], R6 ;  /* 0x002c180601007387 */ /* 0x000fe20000100a00 */
[----:B--2---:R-:W-:Y:S01]  /*32f20*/  STL.64 [R1+0x2c10], R4 ;  /* 0x002c100401007387 */ /* 0x004fe20000100a00 */
[----:B0-----:R-:W-:Y:S02]  /*32f30*/  STL.64 [R1+0x2ba8], R10 ;  /* 0x002ba80a01007387 */ /* 0x001fe40000100a00 */
[----:B------:R0:W-:Y:S02]  /*32f40*/  STL.64 [R1+0x2ba0], R8 ;  /* 0x002ba00801007387 */ /* 0x0001e40000100a00 */
[----:B------:R-:W1:Y:S01]  /*32f50*/  LDSM.16.MT88.4 R4, [R18+0x1f000] ;  /* 0x01f000001204783b */ /* 0x000e620000004200 */
[----:B0-----:R-:W2:Y:S03]  /*32f60*/  LDL.LU R8, [R1+0x60] ;  /* 0x0000600001087983 */ /* 0x001ea60000300800 */
[----:B------:R-:W2:Y:S01]  /*32f70*/  LDL.LU R9, [R1+0x64] ;  /* 0x0000640001097983 */ /* 0x000ea20000300800 */
[----:B------:R-:W-:-:S02]  /*32f80*/  MOV R10, R27 ;  /* 0x0000001b000a7202 */ /* 0x000fc40000000f00 */
[----:B------:R-:W-:Y:S01]  /*32f90*/  MOV R11, R2 ;  /* 0x00000002000b7202 */ /* 0x000fe20000000f00 */
[----:B------:R-:W3:Y:S01]  /*32fa0*/  LDL.LU R27, [R1+0x2c34] ;  /* 0x002c3400011b7983 */ /* 0x000ee20000300800 */
[----:B------:R-:W3:Y:S03]  /*32fb0*/  LDL.LU R2, [R1+0x2c30] ;  /* 0x002c300001027983 */ /* 0x000ee60000300800 */
[----:B------:R-:W-:Y:S04]  /*32fc0*/  STL.64 [R1+0x2bc8], R10 ;  /* 0x002bc80a01007387 */ /* 0x000fe80000100a00 */
[----:B--2---:R0:W-:Y:S04]  /*32fd0*/  STL.64 [R1+0x2bc0], R8 ;  /* 0x002bc00801007387 */ /* 0x0041e80000100a00 */
[----:B0-----:R-:W2:Y:S01]  /*32fe0*/  LDL.LU R8, [R1+0xb0] ;  /* 0x0000b00001087983 */ /* 0x001ea20000300800 */
[----:B----4-:R-:W-:-:S02]  /*32ff0*/  MOV R10, R0 ;  /* 0x00000000000a7202 */ /* 0x010fc40000000f00 */
[----:B---3--:R-:W-:Y:S01]  /*33000*/  MOV R11, R3 ;  /* 0x00000003000b7202 */ /* 0x008fe20000000f00 */
[----:B-----5:R-:W-:Y:S02]  /*33010*/  IMAD.MOV.U32 R9, RZ, RZ, R26 ;  /* 0x000000ffff097224 */ /* 0x020fe400078e001a */
[----:B------:R-:W3:Y:S01]  /*33020*/  LDL.LU R26, [R1+0x2c2c] ;  /* 0x002c2c00011a7983 */ /* 0x000ee20000300800 */
[----:B------:R-:W4:Y:S02]  /*33030*/  LDL.LU R0, [R1+0x2c28] ;  /* 0x002c280001007983 */ /* 0x000f240000300800 */
[----:B------:R-:W5:Y:S02]  /*33040*/  LDL.LU R3, [R1+0x2c24] ;  /* 0x002c240001037983 */ /* 0x000f640000300800 */
[----:B------:R-:W-:Y:S01]  /*33050*/  STL.64 [R1+0x2be8], R10 ;  /* 0x002be80a01007387 */ /* 0x000fe20000100a00 */
[----:B--2---:R0:W-:Y:S02]  /*33060*/  STL.64 [R1+0x2be0], R8 ;  /* 0x002be00801007387 */ /* 0x0041e40000100a00 */
[----:B0-----:R-:W-:-:S02]  /*33070*/  MOV R8, R2 ;  /* 0x0000000200087202 */ /* 0x001fc40000000f00 */
[----:B------:R-:W2:Y:S01]  /*33080*/  LDL.LU R2, [R1+0x2c20] ;  /* 0x002c200001027983 */ /* 0x000ea20000300800 */
[----:B------:R-:W2:Y:S02]  /*33090*/  LDL.LU R9, [R1+0x94] ;  /* 0x0000940001097983 */ /* 0x000ea40000300800 */
[----:B------:R-:W2:Y:S01]  /*330a0*/  LDL.LU R10, [R1+0x98] ;  /* 0x00009800010a7983 */ /* 0x000ea20000300800 */
[----:B------:R-:W-:Y:S01]  /*330b0*/  MOV R11, R27 ;  /* 0x0000001b000b7202 */ /* 0x000fe20000000f00 */
[----:B-1----:R-:W-:-:S04]  /*330c0*/  MOV R27, R4 ;  /* 0x00000004001b7202 */ /* 0x002fc80000000f00 */
[----:B--2---:R0:W-:Y:S01]  /*330d0*/  STL.64 [R1+0x2c08], R10 ;  /* 0x002c080a01007387 */ /* 0x0041e20000100a00 */
[----:B------:R1:W-:Y:S01]  /*330e0*/  STL.64 [R1+0x2c00], R8 ;  /* 0x002c000801007387 */ /* 0x0003e20000100a00 */
[----:B0-----:R-:W-:Y:S02]  /*330f0*/  MOV R10, R2 ;  /* 0x00000002000a7202 */ /* 0x001fe40000000f00 */
[----:B----4-:R-:W-:Y:S01]  /*33100*/  MOV R11, R0 ;  /* 0x00000000000b7202 */ /* 0x010fe20000000f00 */
[----:B-1----:R-:W2:Y:S01]  /*33110*/  LDL.LU R8, [R1+0x80] ;  /* 0x0000800001087983 */ /* 0x002ea20000300800 */
[----:B-----5:R-:W-:Y:S02]  /*33120*/  IMAD.MOV.U32 R9, RZ, RZ, R3 ;  /* 0x000000ffff097224 */ /* 0x020fe400078e0003 */
[----:B------:R-:W-:Y:S01]  /*33130*/  IMAD.MOV.U32 R2, RZ, RZ, R6 ;  /* 0x000000ffff027224 */ /* 0x000fe200078e0006 */
[----:B------:R-:W-:Y:S02]  /*33140*/  MOV R0, R7 ;  /* 0x0000000700007202 */ /* 0x000fe40000000f00 */
[----:B------:R-:W-:Y:S01]  /*33150*/  MOV R3, R5 ;  /* 0x0000000500037202 */ /* 0x000fe20000000f00 */
[----:B------:R-:W2:Y:S01]  /*33160*/  LDL.LU.64 R6, [R1+0x2c18] ;  /* 0x002c180001067983 */ /* 0x000ea20000300a00 */
[----:B------:R-:W2:Y:S02]  /*33170*/  LDL.LU.64 R4, [R1+0x2c10] ;  /* 0x002c100001047983 */ /* 0x000ea40000300a00 */
[-C--:B--2---:R-:W-:Y:S01]  /*33180*/  HMMA.16816.F32 R4, R4, R24.reuse, R8 ;  /* 0x000000180404723c */ /* 0x084fe20000001808 */
[----:B------:R-:W2:Y:S01]  /*33190*/  LDL.LU.64 R10, [R1+0x2c08] ;  /* 0x002c0800010a7983 */ /* 0x000ea20000300a00 */
[----:B------:R-:W2:Y:S11]  /*331a0*/  LDL.LU.64 R8, [R1+0x2c00] ;  /* 0x002c000001087983 */ /* 0x000eb60000300a00 */
[----:B------:R-:W-:Y:S10]  /*331b0*/  @!UPT UIADD3 URZ, URZ, URZ, URZ ;  /* 0x0000003f3f3ff290 */ /* 0x000ff4000fffe03f */
[----:B------:R-:W-:Y:S01]  /*331c0*/  STL.64 [R1+0x20], R4 ;  /* 0x0000200401007387 */ /* 0x000fe20000100a00 */
[----:B------:R-:W-:Y:S02]  /*331d0*/  STL.64 [R1+0x28], R6 ;  /* 0x0000280601007387 */ /* 0x000fe40000100a00 */
[----:B------:R-:W0:Y:S02]  /*331e0*/  LDSM.16.MT88.4 R4, [R18+0x1f080] ;  /* 0x01f080001204783b */ /* 0x000e240000004200 */
[----:B0-----:R-:W-:Y:S02]  /*331f0*/  STL.64 [R1+0x80], R4 ;  /* 0x0000800401007387 */ /* 0x001fe40000100a00 */
[----:B------:R-:W-:Y:S02]  /*33200*/  STL.64 [R1+0x88], R6 ;  /* 0x0000880601007387 */ /* 0x000fe40000100a00 */
[----:B------:R-:W0:Y:S02]  /*33210*/  LDSM.16.MT88.4 R4, [R29+0x1f000] ;  /* 0x01f000001d04783b */ /* 0x000e240000004200 */
[----:B0-----:R-:W-:Y:S02]  /*33220*/  STL.64 [R1+0xa0], R4 ;  /* 0x0000a00401007387 */ /* 0x001fe40000100a00 */
[----:B------:R0:W-:Y:S02]  /*33230*/  STL.64 [R1+0xa8], R6 ;  /* 0x0000a80601007387 */ /* 0x0001e40000100a00 */
[----:B0-----:R-:W2:Y:S01]  /*33240*/  LDL.LU.64 R6, [R1+0x2bf8] ;  /* 0x002bf80001067983 */ /* 0x001ea20000300a00 */
        /* <DEDUP_REMOVED lines=22> */
[----:B0-----:R-:W-:Y:S01]  /*333b0*/  MOV R29, R6 ;  /* 0x00000006001d7202 */ /* 0x001fe20000000f00 */
[----:B------:R-:W-:Y:S01]  /*333c0*/  STL.64 [R1+0xb0], R4 ;  /* 0x0000b00401007387 */ /* 0x000fe20000100a00 */
[----:B------:R-:W-:Y:S02]  /*333d0*/  MOV R28, R7 ;  /* 0x00000007001c7202 */ /* 0x000fe40000000f00 */
[----:B------:R-:W0:Y:S02]  /*333e0*/  LDSM.16.MT88.4 R4, [R19+0x1f000] ;  /* 0x01f000001304783b */ /* 0x000e240000004200 */
[----:B------:R-:W1:Y:S04]  /*333f0*/  LDSM.16.MT88.4 R16, [R19+0x1f080] ;  /* 0x01f080001310783b */ /* 0x000e680000004200 */
[----:B------:R-:W-:Y:S04]  /*33400*/  STL [R1+0x2b50], R29 ;  /* 0x002b501d01007387 */ /* 0x000fe80000100800 */
[----:B------:R-:W-:Y:S06]  /*33410*/  BAR.SYNC.DEFER_BLOCKING 0x0 ;  /* 0x0000000000007b1d */ /* 0x000fec0000010000 */
[----:B0-----:R-:W-:Y:S01]  /*33420*/  STL.64 [R1+0xe0], R4 ;  /* 0x0000e00401007387 */ /* 0x001fe20000100a00 */
[----:B------:R0:W-:Y:S03]  /*33430*/  STL.64 [R1+0xe8], R6 ;  /* 0x0000e80601007387 */ /* 0x0001e60000100a00 */
[----:B0-----:R-:W2:Y:S01]  /*33440*/  LDL.LU.64 R6, [R1+0x2bb8] ;  /* 0x002bb80001067983 */ /* 0x001ea20000300a00 */
[----:B------:R-:W2:Y:S02]  /*33450*/  LDL.LU.64 R4, [R1+0x2bb0] ;  /* 0x002bb00001047983 */ /* 0x000ea40000300a00 */
[-C--:B--2---:R-:W-:Y:S01]  /*33460*/  HMMA.16816.F32 R4, R4, R24.reuse, R8 ;  /* 0x000000180404723c */ /* 0x084fe20000001808 */
[----:B------:R-:W2:Y:S01]  /*33470*/  LDL.LU.64 R10, [R1+0x2ba8] ;  /* 0x002ba800010a7983 */ /* 0x000ea20000300a00 */
[----:B------:R-:W2:Y:S11]  /*33480*/  LDL.LU.64 R8, [R1+0x2ba0] ;  /* 0x002ba00001087983 */ /* 0x000eb60000300a00 */
[----:B------:R-:W-:Y:S10]  /*33490*/  @!UPT UIADD3 URZ, URZ, URZ, URZ ;  /* 0x0000003f3f3ff290 */ /* 0x000ff4000fffe03f */
[----:B------:R-:W-:Y:S01]  /*334a0*/  STL [R1+0x64], R5 ;  /* 0x0000640501007387 */ /* 0x000fe20000100800 */
[----:B------:R0:W-:Y:S01]  /*334b0*/  STL.64 [R1+0x68], R6 ;  /* 0x0000680601007387 */ /* 0x0001e20000100a00 */
[----:B------:R-:W-:Y:S02]  /*334c0*/  MOV R29, R4 ;  /* 0x00000004001d7202 */ /* 0x000fe40000000f00 */
[----:B0-----:R-:W3:Y:S01]  /*334d0*/  LDL.LU.64 R6, [R1+0x2b98] ;  /* 0x002b980001067983 */ /* 0x001ee20000300a00 */
[----:B------:R-:W3:Y:S02]  /*334e0*/  LDL.LU.64 R4, [R1+0x2b90] ;  /* 0x002b900001047983 */ /* 0x000ee40000300a00 */
[----:B-1----:R-:W-:Y:S02]  /*334f0*/  STL.64 [R1+0xd0], R16 ;  /* 0x0000d01001007387 */ /* 0x002fe40000100a00 */
        /* <DEDUP_REMOVED lines=8> */
[----:B------:R0:W-:Y:S02]  /*33580*/  STL.64 [R1+0x2b00], R8 ;  /* 0x002b000801007387 */ /* 0x0001e40000100a00 */
[----:B0-----:R-:W-:Y:S02]  /*33590*/  IMAD.MOV.U32 R8, RZ, RZ, R27 ;  /* 0x000000ffff087224 */ /* 0x001fe400078e001b */
[----:B------:R-:W3:Y:S01]  /*335a0*/  LDL.LU R27, [R1+0x2b68] ;  /* 0x002b6800011b7983 */ /* 0x000ee20000300800 */
[----:B--2---:R-:W-:Y:S03]  /*335b0*/  HMMA.16816.F32 R12, R12, R24, R16 ;  /* 0x000000180c0c723c */ /* 0x004fe60000001810 */
[----:B------:R-:W2:Y:S01]  /*335c0*/  LDL.LU.64 R18, [R1+0x2b60] ;  /* 0x002b600001127983 */ /* 0x000ea20000300a00 */
[----:B------:R-:W2:Y:S01]  /*335d0*/  LDL.LU.64 R16, [R1+0x2b58] ;  /* 0x002b580001107983 */ /* 0x000ea20000300a00 */
[----:B------:R-:W-:-:S02]  /*335e0*/  MOV R9, R3 ;  /* 0x0000000300097202 */ /* 0x000fc40000000f00 */
[----:B------:R-:W-:Y:S02]  /*335f0*/  MOV R10, R2 ;  /* 0x00000002000a7202 */ /* 0x000fe40000000f00 */
[----:B------:R-:W-:-:S07]  /*33600*/  MOV R11, R0 ;  /* 0x00000000000b7202 */ /* 0x000fce0000000f00 */
[----:B---3--:R-:W-:Y:S07]  /*33610*/  HMMA.16816.F32 R4, R8, R26, R4 ;  /* 0x0000001a0804723c */ /* 0x008fee0000001804 */
[----:B------:R-:W-:Y:S01]  /*33620*/  STL.64 [R1+0x50], R12 ;  /* 0x0000500c01007387 */ /* 0x000fe20000100a00 */
[----:B------:R-:W-:Y:S01]  /*33630*/  STL.64 [R1+0x58], R14 ;  /* 0x0000580e01007387 */ /* 0x000fe20000100a00 */
[----:B--2---:R-:W-:Y:S11]  /*33640*/  HMMA.16816.F32 R16, R20, R24, R16 ;  /* 0x000000181410723c */ /* 0x004ff60000001810 */
[----:B------:R-:W-:Y:S11]  /*33650*/  @!UPT UIADD3 URZ, URZ, URZ, URZ ;  /* 0x0000003f3f3ff290 */ /* 0x000ff6000fffe03f */
[----:B------:R-:W-:Y:S01]  /*33660*/  @!UPT UIADD3 URZ, URZ, URZ, URZ ;  /* 0x0000003f3f3ff290 */ /* 0x000fe2000fffe03f */
[----:B------:R0:W-:Y:S01]  /*33670*/  STL.64 [R1+0x30], R16 ;  /* 0x0000301001007387 */ /* 0x0001e20000100a00 */
[----:B------:R-:W-:Y:S02]  /*33680*/  STL.64 [R1+0x10], R4 ;  /* 0x0000100401007387 */ /* 0x000fe40000100a00 */
[----:B------:R-:W-:Y:S01]  /*33690*/  STL.64 [R1+0x18], R6 ;  /* 0x0000180601007387 */ /* 0x000fe20000100a00 */
[----:B------:R-:W-:Y:S01]  /*336a0*/  MOV R25, R18 ;  /* 0x0000001200197202 */ /* 0x000fe20000000f00 */
[----:B------:R-:W-:Y:S01]  /*336b0*/  IMAD.MOV.U32 R24, RZ, RZ, R19 ;  /* 0x000000ffff187224 */ /* 0x000fe200078e0013 */
[----:B0-----:R-:W2:Y:S01]  /*336c0*/  LDL.LU R16, [R1+0x90] ;  /* 0x0000900001107983 */ /* 0x001ea20000300800 */
[----:B------:R-:W2:Y:S02]  /*336d0*/  LDL.LU R17, [R1+0x94] ;  /* 0x0000940001117983 */ /* 0x000ea40000300800 */
[----:B------:R-:W3:Y:S02]  /*336e0*/  LDL.LU R18, [R1+0x98] ;  /* 0x0000980001127983 */ /* 0x000ee40000300800 */
[----:B------:R-:W3:Y:S01]  /*336f0*/  LDL.LU R19, [R1+0x9c] ;  /* 0x00009c0001137983 */ /* 0x000ee20000300800 */
[----:B------:R-:W4:Y:S01]  /*33700*/  LDL.LU R20, [R1+0x80] ;  /* 0x0000800001147983 */ /* 0x000f220000300800 */
[----:B------:R-:W4:Y:S02]  /*33710*/  LDL.LU R21, [R1+0x84] ;  /* 0x0000840001157983 */ /* 0x000f240000300800 */
[----:B------:R-:W4:Y:S02]  /*33720*/  LDL.LU R22, [R1+0x88] ;  /* 0x0000880001167983 */ /* 0x000f240000300800 */
[----:B------:R-:W4:Y:S01]  /*33730*/  LDL.LU R23, [R1+0x8c] ;  /* 0x00008c0001177983 */ /* 0x000f220000300800 */
[----:B---3--:R-:W-:Y:S01]  /*33740*/  STL.64 [R1+0x2b28], R18 ;  /* 0x002b281201007387 */ /* 0x008fe20000100a00 */
[----:B--2---:R0:W-:Y:S03]  /*33750*/  STL.64 [R1+0x2b20], R16 ;  /* 0x002b201001007387 */ /* 0x0041e60000100a00 */
[----:B0-----:R-:W2:Y:S01]  /*33760*/  LDL.LU R16, [R1+0xa0] ;  /* 0x0000a00001107983 */ /* 0x001ea20000300800 */
[----:B------:R-:W2:Y:S02]  /*33770*/  LDL.LU R17, [R1+0xa4] ;  /* 0x0000a40001117983 */ /* 0x000ea40000300800 */
[----:B------:R-:W3:Y:S02]  /*33780*/  LDL.LU R18, [R1+0xa8] ;  /* 0x0000a80001127983 */ /* 0x000ee40000300800 */
[----:B------:R-:W3:Y:S01]  /*33790*/  LDL.LU R19, [R1+0xac] ;  /* 0x0000ac0001137983 */ /* 0x000ee20000300800 */
[----:B------:R-:W-:-:S02]  /*337a0*/  MOV R2, R4 ;  /* 0x0000000400027202 */ /* 0x000fc40000000f00 */
[----:B------:R-:W-:Y:S02]  /*337b0*/  MOV R0, R5 ;  /* 0x0000000500007202 */ /* 0x000fe40000000f00 */
[----:B------:R-:W-:Y:S01]  /*337c0*/  MOV R3, R6 ;  /* 0x0000000600037202 */ /* 0x000fe20000000f00 */
[----:B---3--:R-:W-:Y:S01]  /*337d0*/  STL.64 [R1+0x2b48], R18 ;  /* 0x002b481201007387 */ /* 0x008fe20000100a00 */
[----:B--2---:R0:W-:Y:S03]  /*337e0*/  STL.64 [R1+0x2b40], R16 ;  /* 0x002b401001007387 */ /* 0x0041e60000100a00 */
[----:B0-----:R-:W4:Y:S01]  /*337f0*/  LDL.LU R16, [R1+0x20] ;  /* 0x0000200001107983 */ /* 0x001f220000300800 */
[----:B------:R-:W4:Y:S02]  /*33800*/  LDL.LU R17, [R1+0x24] ;  /* 0x0000240001117983 */ /* 0x000f240000300800 */
[----:B------:R-:W4:Y:S02]  /*33810*/  LDL.LU R18, [R1+0x28] ;  /* 0x0000280001127983 */ /* 0x000f240000300800 */
[----:B------:R-:W4:Y:S01]  /*33820*/  LDL.LU R19, [R1+0x2c] ;  /* 0x00002c0001137983 */ /* 0x000f220000300800 */
[----:B------:R-:W2:Y:S01]  /*33830*/  LDL.LU R4, [R1+0xc0] ;  /* 0x0000c00001047983 */ /* 0x000ea20000300800 */
[----:B------:R-:W2:Y:S02]  /*33840*/  LDL.LU R5, [R1+0xc4] ;  /* 0x0000c40001057983 */ /* 0x000ea40000300800 */
[----:B------:R-:W3:Y:S02]  /*33850*/  LDL.LU R6, [R1+0xc8] ;  /* 0x0000c80001067983 */ /* 0x000ee40000300800 */
[----:B------:R-:W3:Y:S02]  /*33860*/  LDL.LU R7, [R1+0xcc] ;  /* 0x0000cc0001077983 */ /* 0x000ee40000300800 */
[----:B---3--:R-:W-:Y:S01]  /*33870*/  STL.64 [R1+0x2b18], R6 ;  /* 0x002b180601007387 */ /* 0x008fe20000100a00 */
[----:B--2---:R0:W-:Y:S03]  /*33880*/  STL.64 [R1+0x2b10], R4 ;  /* 0x002b100401007387 */ /* 0x0041e60000100a00 */
[----:B0-----:R-:W2:Y:S01]  /*33890*/  LDL.LU R4, [R1+0x40] ;  /* 0x0000400001047983 */ /* 0x001ea20000300800 */
[----:B------:R-:W2:Y:S02]  /*338a0*/  LDL.LU R5, [R1+0x44] ;  /* 0x0000440001057983 */ /* 0x000ea40000300800 */
[----:B------:R-:W3:Y:S02]  /*338b0*/  LDL.LU R6, [R1+0x48] ;  /* 0x0000480001067983 */ /* 0x000ee40000300800 */
[----:B------:R-:W3:Y:S01]  /*338c0*/  LDL.LU R7, [R1+0x4c] ;  /* 0x00004c0001077983 */ /* 0x000ee20000300800 */
[----:B------:R-:W-:Y:S01]  /*338d0*/  MOV R8, R29 ;  /* 0x0000001d00087202 */ /* 0x000fe20000000f00 */
[-C--:B----4-:R-:W-:Y:S01]  /*338e0*/  HMMA.16816.F32 R20, R20, R26.reuse, R16 ;  /* 0x0000001a1414723c */ /* 0x090fe20000001810 */
[----:B---3--:R-:W-:Y:S01]  /*338f0*/  STL.64 [R1+0x2b38], R6 ;  /* 0x002b380601007387 */ /* 0x008fe20000100a00 */
[----:B--2---:R0:W-:Y:S03]  /*33900*/  STL.64 [R1+0x2b30], R4 ;  /* 0x002b300401007387 */ /* 0x0041e60000100a00 */
[----:B0-----:R-:W2:Y:S01]  /*33910*/  LDL.LU R4, [R1+0x70] ;  /* 0x0000700001047983 */ /* 0x001ea20000300800 */
[----:B------:R-:W2:Y:S02]  /*33920*/  LDL.LU R5, [R1+0x74] ;  /* 0x0000740001057983 */ /* 0x000ea40000300800 */
[----:B------:R-:W2:Y:S02]  /*33930*/  LDL.LU R6, [R1+0x78] ;  /* 0x0000780001067983 */ /* 0x000ea40000300800 */
[----:B------:R-:W2:Y:S01]  /*33940*/  LDL.LU R7, [R1+0x7c] ;  /* 0x00007c0001077983 */ /* 0x000ea20000300800 */
[----:B------:R-:W3:Y:S01]  /*33950*/  LDL.LU R29, [R1+0x2b50] ;  /* 0x002b5000011d7983 */ /* 0x000ee20000300800 */
[----:B------:R-:W4:Y:S02]  /*33960*/  LDL.LU R9, [R1+0x64] ;  /* 0x0000640001097983 */ /* 0x000f240000300800 */
[----:B------:R-:W4:Y:S02]  /*33970*/  LDL.LU R10, [R1+0x68] ;  /* 0x00006800010a7983 */ /* 0x000f240000300800 */
[----:B------:R-:W4:Y:S01]  /*33980*/  LDL.LU R11, [R1+0x6c] ;  /* 0x00006c00010b7983 */ /* 0x000f220000300800 */
[----:B------:R-:W5:Y:S01]  /*33990*/  LDL.LU R12, [R1+0xb0] ;  /* 0x0000b000010c7983 */ /* 0x000f620000300800 */
[----:B------:R-:W5:Y:S02]  /*339a0*/  LDL.LU R13, [R1+0xb4] ;  /* 0x0000b400010d7983 */ /* 0x000f640000300800 */
[----:B------:R-:W2:Y:S02]  /*339b0*/  LDL.LU.64 R18, [R1+0x2b48] ;  /* 0x002b480001127983 */ /* 0x000ea40000300a00 */
[----:B------:R-:W2:Y:S01]  /*339c0*/  LDL.LU.64 R16, [R1+0x2b40] ;  /* 0x002b400001107983 */ /* 0x000ea20000300a00 */
[----:B------:R-:W-:Y:S01]  /*339d0*/  STL [R1+0x2acc], R22 ;  /* 0x002acc1601007387 */ /* 0x000fe20000100800 */
[----:B------:R0:W-:Y:S01]  /*339e0*/  STL [R1+0x2ac8], R23 ;  /* 0x002ac81701007387 */ /* 0x0001e20000100800 */
[----:B------:R-:W-:Y:S01]  /*339f0*/  MOV R15, R28 ;  /* 0x0000001c000f7202 */ /* 0x000fe20000000f00 */
[-C--:B--2---:R-:W-:Y:S01]  /*33a00*/  HMMA.16816.F32 R16, R16, R26.reuse, R4 ;  /* 0x0000001a1010723c */ /* 0x084fe20000001804 */
[----:B------:R-:W2:Y:S01]  /*33a10*/  LDL.LU.64 R6, [R1+0x2b38] ;  /* 0x002b380001067983 */ /* 0x000ea20000300a00 */
[----:B------:R-:W2:Y:S02]  /*33a20*/  LDL.LU.64 R4, [R1+0x2b30] ;  /* 0x002b300001047983 */ /* 0x000ea40000300a00 */
[----:B---3--:R-:W-:Y:S11]  /*33a30*/  IMAD.MOV.U32 R14, RZ, RZ, R29 ;  /* 0x000000ffff0e7224 */ /* 0x008ff600078e001d */
[----:B------:R-:W-:Y:S08]  /*33a40*/  @!UPT UIADD3 URZ, URZ, URZ, URZ ;  /* 0x0000003f3f3ff290 */ /* 0x000ff0000fffe03f */
[----:B------:R-:W-:Y:S01]  /*33a50*/  STL.64 [R1], R16 ;  /* 0x0000001001007387 */ /* 0x000fe20000100a00 */
[----:B0-----:R-:W-:Y:S01]  /*33a60*/  MOV R23, R18 ;  /* 0x0000001200177202 */ /* 0x001fe20000000f00 */
[----:B------:R0:W-:Y:S02]  /*33a70*/  STL.64 [R1+0x8], R18 ;  /* 0x0000081201007387 */ /* 0x0001e40000100a00 */
[----:B------:R-:W-:Y:S01]  /*33a80*/  IMAD.MOV.U32 R22, RZ, RZ, R19 ;  /* 0x000000ffff167224 */ /* 0x000fe200078e0013 */
[----:B------:R-:W-:Y:S02]  /*33a90*/  MOV R29, R16 ;  /* 0x00000010001d7202 */ /* 0x000fe40000000f00 */
[----:B------:R-:W-:Y:S01]  /*33aa0*/  MOV R28, R17 ;  /* 0x00000011001c7202 */ /* 0x000fe20000000f00 */
[----:B0-----:R-:W2:Y:S01]  /*33ab0*/  LDL.LU.64 R18, [R1+0x2b28] ;  /* 0x002b280001127983 */ /* 0x001ea20000300a00 */
[----:B------:R-:W2:Y:S02]  /*33ac0*/  LDL.LU.64 R16, [R1+0x2b20] ;  /* 0x002b200001107983 */ /* 0x000ea40000300a00 */
[----:B------:R-:W-:Y:S02]  /*33ad0*/  STL.64 [R1+0x2ad8], R22 ;  /* 0x002ad81601007387 */ /* 0x000fe40000100a00 */
[----:B------:R0:W-:Y:S02]  /*33ae0*/  STL.64 [R1+0x2ad0], R20 ;  /* 0x002ad01401007387 */ /* 0x0001e40000100a00 */
[----:B0-----:R-:W3:Y:S01]  /*33af0*/  LDL.LU R20, [R1+0xd0] ;  /* 0x0000d00001147983 */ /* 0x001ee20000300800 */
[----:B------:R-:W3:Y:S02]  /*33b00*/  LDL.LU R21, [R1+0xd4] ;  /* 0x0000d40001157983 */ /* 0x000ee40000300800 */
[----:B------:R-:W3:Y:S02]  /*33b10*/  LDL.LU R22, [R1+0xd8] ;  /* 0x0000d80001167983 */ /* 0x000ee40000300800 */
[----:B------:R-:W3:Y:S01]  /*33b20*/  LDL.LU R23, [R1+0xdc] ;  /* 0x0000dc0001177983 */ /* 0x000ee20000300800 */
[-C--:B--2---:R-:W-:Y:S01]  /*33b30*/  HMMA.16816.F32 R16, R16, R26.reuse, R4 ;  /* 0x0000001a1010723c */ /* 0x084fe20000001804 */
[----:B---3--:R-:W-:Y:S01]  /*33b40*/  STL.64 [R1+0x2af8], R22 ;  /* 0x002af81601007387 */ /* 0x008fe20000100a00 */
[----:B------:R0:W-:Y:S03]  /*33b50*/  STL.64 [R1+0x2af0], R20 ;  /* 0x002af01401007387 */ /* 0x0001e60000100a00 */
[----:B0-----:R-:W2:Y:S01]  /*33b60*/  LDL.LU R20, [R1+0x50] ;  /* 0x0000500001147983 */ /* 0x001ea20000300800 */
[----:B------:R-:W2:Y:S02]  /*33b70*/  LDL.LU R21, [R1+0x54] ;  /* 0x0000540001157983 */ /* 0x000ea40000300800 */
[----:B------:R-:W2:Y:S02]  /*33b80*/  LDL.LU R22, [R1+0x58] ;  /* 0x0000580001167983 */ /* 0x000ea40000300800 */
[----:B------:R-:W2:Y:S01]  /*33b90*/  LDL.LU R23, [R1+0x5c] ;  /* 0x00005c0001177983 */ /* 0x000ea20000300800 */
[----:B------:R-:W4:Y:S01]  /*33ba0*/  LDL.LU.64 R6, [R1+0x2b18] ;  /* 0x002b180001067983 */ /* 0x000f220000300a00 */
[----:B------:R-:W4:Y:S11]  /*33bb0*/  LDL.LU.64 R4, [R1+0x2b10] ;  /* 0x002b100001047983 */ /* 0x000f360000300a00 */
[----:B------:R0:W-:Y:S02]  /*33bc0*/  STL [R1+0x2ac0], R19 ;  /* 0x002ac01301007387 */ /* 0x0001e40000100800 */
[----:B0-----:R-:W3:Y:S01]  /*33bd0*/  LDL R19, [R1+0x1c] ;  /* 0x00001c0001137983 */ /* 0x001ee20000100800 */
[-C--:B----4-:R-:W-:Y:S03]  /*33be0*/  HMMA.16816.F32 R4, R4, R26.reuse, R8 ;  /* 0x0000001a0404723c */ /* 0x090fe60000001808 */
[----:B---3--:R-:W-:Y:S01]  /*33bf0*/  STL.64 [R1+0x2ae8], R18 ;  /* 0x002ae81201007387 */ /* 0x008fe20000100a00 */
[----:B------:R0:W-:Y:S03]  /*33c00*/  STL.64 [R1+0x2ae0], R16 ;  /* 0x002ae01001007387 */ /* 0x0001e60000100a00 */
[----:B0-----:R-:W3:Y:S01]  /*33c10*/  LDL.LU R16, [R1+0x30] ;  /* 0x0000300001107983 */ /* 0x001ee20000300800 */
[----:B------:R-:W3:Y:S02]  /*33c20*/  LDL.LU R17, [R1+0x34] ;  /* 0x0000340001117983 */ /* 0x000ee40000300800 */
[----:B------:R-:W5:Y:S02]  /*33c30*/  LDL.LU.64 R10, [R1+0x2b08] ;  /* 0x002b0800010a7983 */ /* 0x000f640000300a00 */
[----:B------:R-:W5:Y:S02]  /*33c40*/  LDL.LU.64 R8, [R1+0x2b00] ;  /* 0x002b000001087983 */ /* 0x000f640000300a00 */
[-C--:B-----5:R-:W-:Y:S01]  /*33c50*/  HMMA.16816.F32 R12, R12, R26.reuse, R8 ;  /* 0x0000001a0c0c723c */ /* 0x0a0fe20000001808 */
[----:B------:R-:W2:Y:S01]  /*33c60*/  LDL.LU R8, [R1+0xe0] ;  /* 0x0000e00001087983 */ /* 0x000ea20000300800 */
[----:B------:R-:W2:Y:S02]  /*33c70*/  LDL.LU R9, [R1+0xe4] ;  /* 0x0000e40001097983 */ /* 0x000ea40000300800 */
[----:B------:R-:W2:Y:S02]  /*33c80*/  LDL.LU R10, [R1+0xe8] ;  /* 0x0000e800010a7983 */ /* 0x000ea40000300800 */
[----:B------:R-:W2:Y:S11]  /*33c90*/  LDL.LU R11, [R1+0xec] ;  /* 0x0000ec00010b7983 */ /* 0x000eb60000300800 */
[----:B------:R-:W-:Y:S06]  /*33ca0*/  @!UPT UIADD3 URZ, URZ, URZ, URZ ;  /* 0x0000003f3f3ff290 */ /* 0x000fec000fffe03f */
[----:B------:R-:W-:Y:S01]  /*33cb0*/  STL [R1+0x2ac4], R14 ;  /* 0x002ac40e01007387 */ /* 0x000fe20000100800 */
[----:B------:R-:W-:Y:S01]  /*33cc0*/  STL [R1+0x2abc], R15 ;  /* 0x002abc0f01007387 */ /* 0x000fe20000100800 */
[----:B--2---:R-:W-:Y:S02]  /*33cd0*/  HMMA.16816.F32 R8, R8, R26, R20 ;  /* 0x0000001a0808723c */ /* 0x004fe40000001814 */
[----:B------:R-:W3:Y:S01]  /*33ce0*/  LDL.LU.64 R22, [R1+0x2af8] ;  /* 0x002af80001167983 */ /* 0x000ee20000300a00 */
[----:B------:R-:W3:Y:S01]  /*33cf0*/  LDL.LU.64 R20, [R1+0x2af0] ;  /* 0x002af00001147983 */ /* 0x000ee20000300a00 */
[----:B------:R-:W-:Y:S02]  /*33d00*/  MOV R18, R25 ;  /* 0x0000001900127202 */ /* 0x000fe40000000f00 */
[----:B------:R-:W-:Y:S01]  /*33d10*/  MOV R19, R24 ;  /* 0x0000001800137202 */ /* 0x000fe20000000f00 */
[----:B------:R-:W-:Y:S02]  /*33d20*/  FMUL R2, R2, c[0x0][0x188] ;  /* 0x0000620002027a20 */ /* 0x000fe40000400000 */
[----:B------:R-:W-:-:S04]  /*33d30*/  FMUL R0, R0, c[0x0][0x188] ;  /* 0x0000620000007a20 */ /* 0x000fc80000400000 */
[----:B---3--:R-:W-:Y:S01]  /*33d40*/  HMMA.16816.F32 R24, R20, R26, R16 ;  /* 0x0000001a1418723c */ /* 0x008fe20000001810 */
[----:B------:R-:W2:Y:S01]  /*33d50*/  LDL.LU.64 R18, [R1+0x2ae8] ;  /* 0x002ae80001127983 */ /* 0x000ea20000300a00 */
[----:B------:R-:W3:Y:S02]  /*33d60*/  LDL.LU.64 R16, [R1+0x2ae0] ;  /* 0x002ae00001107983 */ /* 0x000ee40000300a00 */
[----:B------:R-:W4:Y:S01]  /*33d70*/  LDL.LU.64 R22, [R1+0x2ad8] ;  /* 0x002ad80001167983 */ /* 0x000f220000300a00 */
[----:B------:R-:W-:Y:S01]  /*33d80*/  FMNMX R0, R2, R0, !PT ;  /* 0x0000000002007209 */ /* 0x000fe20007800000 */
[----:B------:R-:W-:Y:S02]  /*33d90*/  FMUL R3, R3, c[0x0][0x188] ;  /* 0x0000620003037a20 */ /* 0x000fe40000400000 */
[----:B------:R-:W-:Y:S02]  /*33da0*/  FMUL R29, R29, c[0x0][0x188] ;  /* 0x000062001d1d7a20 */ /* 0x000fe40000400000 */
[----:B------:R-:W-:Y:S01]  /*33db0*/  FMUL R28, R28, c[0x0][0x188] ;  /* 0x000062001c1c7a20 */ /* 0x000fe20000400000 */
[----:B------:R-:W5:Y:S01]  /*33dc0*/  LDL.LU.64 R20, [R1+0x2ad0] ;  /* 0x002ad00001147983 */ /* 0x000f620000300a00 */
[----:B------:R0:W-:Y:S02]  /*33dd0*/  STL [R1+0x2a64], R4 ;  /* 0x002a640401007387 */ /* 0x0001e40000100800 */
[----:B------:R-:W-:Y:S02]  /*33de0*/  STL [R1+0x2a68], R5 ;  /* 0x002a680501007387 */ /* 0x000fe40000100800 */
[----:B------:R-:W-:Y:S01]  /*33df0*/  STL [R1+0x2a6c], R6 ;  /* 0x002a6c0601007387 */ /* 0x000fe20000100800 */
[----:B------:R-:W-:Y:S01]  /*33e00*/  STL [R1+0x2a60], R7 ;  /* 0x002a600701007387 */ /* 0x000fe20000100800 */
[----:B--2---:R-:W-:-:S02]  /*33e10*/  FMUL R2, R19, c[0x0][0x188] ;  /* 0x0000620013027a20 */ /* 0x004fc40000400000 */
[----:B----4-:R-:W-:Y:S02]  /*33e20*/  FMUL R23, R23, c[0x0][0x188] ;  /* 0x0000620017177a20 */ /* 0x010fe40000400000 */
[----:B------:R-:W-:Y:S01]  /*33e30*/  FMUL R22, R22, c[0x0][0x188] ;  /* 0x0000620016167a20 */ /* 0x000fe20000400000 */
[----:B------:R-:W-:Y:S01]  /*33e40*/  FMNMX R2, R3, R2, !PT ;  /* 0x0000000203027209 */ /* 0x000fe20007800000 */
[----:B------:R-:W-:-:S03]  /*33e50*/  FMNMX R3, R29, R28, !PT ;  /* 0x0000001c1d037209 */ /* 0x000fc60007800000 */
[----:B------:R-:W-:Y:S02]  /*33e60*/  FMNMX R28, R23, R22, !PT ;  /* 0x00000016171c7209 */ /* 0x000fe40007800000 */
[----:B------:R-:W2:Y:S01]  /*33e70*/  LDL.LU R22, [R1+0x2acc] ;  /* 0x002acc0001167983 */ /* 0x000ea20000300800 */
[----:B------:R-:W4:Y:S02]  /*33e80*/  LDL.LU R23, [R1+0x2ac8] ;  /* 0x002ac80001177983 */ /* 0x000f240000300800 */
[----:B------:R-:W-:Y:S02]  /*33e90*/  FMUL R19, R4, c[0x0][0x188] ;  /* 0x0000620004137a20 */ /* 0x000fe40000400000 */
[----:B0-----:R-:W-:Y:S02]  /*33ea0*/  FMUL R4, R5, c[0x0][0x188] ;  /* 0x0000620005047a20 */ /* 0x001fe40000400000 */
[----:B------:R-:W-:Y:S02]  /*33eb0*/  FMUL R14, R6, c[0x0][0x188] ;  /* 0x00006200060e7a20 */ /* 0x000fe40000400000 */
[----:B------:R-:W-:Y:S01]  /*33ec0*/  FMUL R15, R7, c[0x0][0x188] ;  /* 0x00006200070f7a20 */ /* 0x000fe20000400000 */
[----:B------:R-:W-:-:S04]  /*33ed0*/  FMNMX R29, R19, R4, !PT ;  /* 0x00000004131d7209 */ /* 0x000fc80007800000 */
[----:B------:R-:W-:Y:S01]  /*33ee0*/  FMNMX R4, R14, R15, !PT ;  /* 0x0000000f0e047209 */ /* 0x000fe20007800000 */
[----:B------:R0:W-:Y:S04]  /*33ef0*/  STL [R1+0x2a70], R8 ;  /* 0x002a700801007387 */ /* 0x0001e80000100800 */
[----:B------:R-:W-:Y:S01]  /*33f00*/  STL [R1+0x20], R4 ;  /* 0x0000200401007387 */ /* 0x000fe20000100800 */
[----:B------:R1:W-:Y:S02]  /*33f10*/  STL [R1+0x2a5c], R9 ;  /* 0x002a5c0901007387 */ /* 0x0003e40000100800 */
[----:B------:R2:W-:Y:S02]  /*33f20*/  STL [R1+0x2a74], R10 ;  /* 0x002a740a01007387 */ /* 0x0005e40000100800 */
[----:B------:R2:W-:Y:S02]  /*33f30*/  STL [R1+0x2a78], R11 ;  /* 0x002a780b01007387 */ /* 0x0005e40000100800 */
[----:B------:R-:W-:-:S02]  /*33f40*/  FMUL R19, R8, c[0x0][0x188] ;  /* 0x0000620008137a20 */ /* 0x000fc40000400000 */
[----:B------:R-:W-:Y:S01]  /*33f50*/  FMUL R14, R9, c[0x0][0x188] ;  /* 0x00006200090e7a20 */ /* 0x000fe20000400000 */
[----:B-----5:R-:W-:Y:S01]  /*33f60*/  STL [R1+0x2a7c], R20 ;  /* 0x002a7c1401007387 */ /* 0x020fe20000100800 */
[----:B------:R-:W-:Y:S02]  /*33f70*/  STL [R1+0x2a80], R21 ;  /* 0x002a801501007387 */ /* 0x000fe40000100800 */
[----:B0-----:R-:W-:Y:S02]  /*33f80*/  FMUL R8, R10, c[0x0][0x188] ;  /* 0x000062000a087a20 */ /* 0x001fe40000400000 */
[----:B------:R-:W-:Y:S01]  /*33f90*/  FMUL R15, R11, c[0x0][0x188] ;  /* 0x000062000b0f7a20 */ /* 0x000fe20000400000 */
[----:B-1----:R-:W-:-:S04]  /*33fa0*/  FMNMX R9, R19, R14, !PT ;  /* 0x0000000e13097209 */ /* 0x002fc80007800000 */
[----:B------:R-:W-:Y:S01]  /*33fb0*/  FMNMX R8, R8, R15, !PT ;  /* 0x0000000f08087209 */ /* 0x000fe20007800000 */
[----:B--2---:R-:W-:Y:S01]  /*33fc0*/  STL [R1+0x2a84], R22 ;  /* 0x002a841601007387 */ /* 0x004fe20000100800 */
[----:B----4-:R0:W-:Y:S02]  /*33fd0*/  STL [R1+0x2a88], R23 ;  /* 0x002a881701007387 */ /* 0x0101e40000100800 */
[----:B---3--:R-:W-:Y:S02]  /*33fe0*/  STL [R1+0x2a8c], R16 ;  /* 0x002a8c1001007387 */ /* 0x008fe40000100800 */
[----:B------:R-:W-:Y:S01]  /*33ff0*/  STL [R1+0x2a90], R17 ;  /* 0x002a901101007387 */ /* 0x000fe20000100800 */
[----:B------:R-:W2:Y:S01]  /*34000*/  LDL.LU R14, [R1+0x2ac4] ;  /* 0x002ac400010e7983 */ /* 0x000ea20000300800 */
[----:B------:R-:W0:Y:S02]  /*34010*/  LDL.LU R19, [R1+0x2ac0] ;  /* 0x002ac00001137983 */ /* 0x000e240000300800 */
[----:B------:R-:W3:Y:S02]  /*34020*/  LDL.LU R15, [R1+0x2abc] ;  /* 0x002abc00010f7983 */ /* 0x000ee40000300800 */
[----:B------:R-:W-:-:S02]  /*34030*/  FMUL R7, R22, c[0x0][0x188] ;  /* 0x0000620016077a20 */ /* 0x000fc40000400000 */
[----:B------:R-:W-:Y:S02]  /*34040*/  FMUL R10, R23, c[0x0][0x188] ;  /* 0x00006200170a7a20 */ /* 0x000fe40000400000 */
[----:B------:R-:W-:Y:S02]  /*34050*/  FMUL R4, R16, c[0x0][0x188] ;  /* 0x0000620010047a20 */ /* 0x000fe40000400000 */
[----:B------:R-:W-:Y:S01]  /*34060*/  FMUL R5, R17, c[0x0][0x188] ;  /* 0x0000620011057a20 */ /* 0x000fe20000400000 */
[----:B------:R-:W-:-:S04]  /*34070*/  FMNMX R7, R7, R10, !PT ;  /* 0x0000000a07077209 */ /* 0x000fc80007800000 */
[----:B------:R-:W-:Y:S01]  /*34080*/  FMNMX R4, R4, R5, !PT ;  /* 0x0000000504047209 */ /* 0x000fe20007800000 */
[----:B------:R-:W4:Y:S01]  /*34090*/  LDL.LU R10, [R1+0x20] ;  /* 0x00002000010a7983 */ /* 0x000f220000300800 */
[----:B------:R-:W-:Y:S03]  /*340a0*/  STL [R1+0x4c], R7 ;  /* 0x00004c0701007387 */ /* 0x000fe60000100800 */
[----:B------:R-:W-:Y:S01]  /*340b0*/  STL [R1+0x50], R4 ;  /* 0x0000500401007387 */ /* 0x000fe20000100800 */
[----:B------:R-:W-:Y:S02]  /*340c0*/  STL [R1+0x2a94], R18 ;  /* 0x002a941201007387 */ /* 0x000fe40000100800 */
[----:B------:R-:W-:Y:S02]  /*340d0*/  FMUL R6, R20, c[0x0][0x188] ;  /* 0x0000620014067a20 */ /* 0x000fe40000400000 */
[----:B------:R-:W-:-:S05]  /*340e0*/  FMUL R11, R21, c[0x0][0x188] ;  /* 0x00006200150b7a20 */ /* 0x000fca0000400000 */
[----:B------:R-:W-:Y:S01]  /*340f0*/  FMNMX R6, R6, R11, !PT ;  /* 0x0000000b06067209 */ /* 0x000fe20007800000 */
[----:B------:R-:W-:Y:S02]  /*34100*/  FMUL R11, R25, c[0x0][0x188] ;  /* 0x00006200190b7a20 */ /* 0x000fe40000400000 */
[----:B0-----:R-:W-:Y:S01]  /*34110*/  FMUL R23, R19, c[0x0][0x188] ;  /* 0x0000620013177a20 */ /* 0x001fe20000400000 */
[----:B------:R0:W-:Y:S04]  /*34120*/  STL [R1+0x2a98], R19 ;  /* 0x002a981301007387 */ /* 0x0001e80000100800 */
[----:B0-----:R-:W5:Y:S01]  /*34130*/  LDL.LU R19, [R1+0x50] ;  /* 0x0000500001137983 */ /* 0x001f620000300800 */
[----:B------:R-:W-:Y:S02]  /*34140*/  STL [R1+0x2a9c], R12 ;  /* 0x002a9c0c01007387 */ /* 0x000fe40000100800 */
[----:B------:R-:W-:Y:S02]  /*34150*/  STL [R1+0x2aa0], R13 ;  /* 0x002aa00d01007387 */ /* 0x000fe40000100800 */
[----:B--2---:R-:W-:Y:S01]  /*34160*/  STL [R1+0x2aa4], R14 ;  /* 0x002aa40e01007387 */ /* 0x004fe20000100800 */
[----:B---3--:R-:W-:Y:S01]  /*34170*/  STL [R1+0x2aa8], R15 ;  /* 0x002aa80f01007387 */ /* 0x008fe20000100800 */
[----:B------:R-:W-:Y:S02]  /*34180*/  STL [R1+0x2aac], R24 ;  /* 0x002aac1801007387 */ /* 0x000fe40000100800 */
[----:B------:R0:W-:Y:S02]  /*34190*/  STL [R1+0x2ab0], R25 ;  /* 0x002ab01901007387 */ /* 0x0001e40000100800 */
[----:B0-----:R-:W2:Y:S01]  /*341a0*/  LDL.LU R25, [R1+0x4c] ;  /* 0x00004c0001197983 */ /* 0x001ea20000300800 */
[----:B------:R-:W-:-:S02]  /*341b0*/  FMUL R21, R12, c[0x0][0x188] ;  /* 0x000062000c157a20 */ /* 0x000fc40000400000 */
[----:B------:R-:W-:Y:S02]  /*341c0*/  FMUL R22, R13, c[0x0][0x188] ;  /* 0x000062000d167a20 */ /* 0x000fe40000400000 */
[----:B------:R-:W-:-:S03]  /*341d0*/  FMUL R20, R15, c[0x0][0x188] ;  /* 0x000062000f147a20 */ /* 0x000fc60000400000 */
[----:B------:R-:W-:Y:S02]  /*341e0*/  FMNMX R15, R21, R22, !PT ;  /* 0x00000016150f7209 */ /* 0x000fe40007800000 */
[----:B------:R-:W0:Y:S04]  /*341f0*/  SHFL.BFLY PT, R21, R3, 0x2, 0x1f ;  /* 0x0c401f0003157f89 */ /* 0x000e2800000e0000 */
[----:B------:R-:W1:Y:S01]  /*34200*/  SHFL.BFLY PT, R22, R2, 0x2, 0x1f ;  /* 0x0c401f0002167f89 */ /* 0x000e6200000e0000 */
[----:B------:R-:W-:Y:S02]  /*34210*/  FMUL R17, R18, c[0x0][0x188] ;  /* 0x0000620012117a20 */ /* 0x000fe40000400000 */
[----:B------:R-:W-:Y:S02]  /*34220*/  FMUL R7, R24, c[0x0][0x188] ;  /* 0x0000620018077a20 */ /* 0x000fe40000400000 */
[----:B------:R-:W-:-:S02]  /*34230*/  FMUL R16, R14, c[0x0][0x188] ;  /* 0x000062000e107a20 */ /* 0x000fc40000400000 */
[----:B------:R-:W-:Y:S02]  /*34240*/  FMUL R4, R26, c[0x0][0x188] ;  /* 0x000062001a047a20 */ /* 0x000fe40000400000 */
[----:B------:R-:W-:Y:S01]  /*34250*/  FMUL R5, R27, c[0x0][0x188] ;  /* 0x000062001b057a20 */ /* 0x000fe20000400000 */
[----:B------:R-:W-:Y:S01]  /*34260*/  STL [R1+0x2ab4], R26 ;  /* 0x002ab41a01007387 */ /* 0x000fe20000100800 */
[----:B------:R-:W-:Y:S01]  /*34270*/  FMNMX R17, R17, R23, !PT ;  /* 0x0000001711117209 */ /* 0x000fe20007800000 */
[----:B------:R-:W-:Y:S01]  /*34280*/  STL [R1+0x2ab8], R27 ;  /* 0x002ab81b01007387 */ /* 0x000fe20000100800 */
[----:B------:R-:W-:Y:S02]  /*34290*/  FMNMX R7, R7, R11, !PT ;  /* 0x0000000b07077209 */ /* 0x000fe40007800000 */
[----:B------:R-:W-:Y:S02]  /*342a0*/  FMNMX R13, R16, R20, !PT ;  /* 0x00000014100d7209 */ /* 0x000fe40007800000 */
[----:B------:R-:W-:Y:S01]  /*342b0*/  FMNMX R4, R4, R5, !PT ;  /* 0x0000000504047209 */ /* 0x000fe20007800000 */
[----:B------:R-:W3:Y:S04]  /*342c0*/  SHFL.BFLY PT, R11, R29, 0x2, 0x1f ;  /* 0x0c401f001d0b7f89 */ /* 0x000ee800000e0000 */
[----:B------:R-:W3:Y:S04]  /*342d0*/  SHFL.BFLY PT, R27, R6, 0x2, 0x1f ;  /* 0x0c401f00061b7f89 */ /* 0x000ee800000e0000 */
[----:B------:R-:W3:Y:S04]  /*342e0*/  SHFL.BFLY PT, R20, R28, 0x2, 0x1f ;  /* 0x0c401f001c147f89 */ /* 0x000ee800000e0000 */
[----:B------:R-:W-:Y:S04]  /*342f0*/  SHFL.BFLY PT, R12, R9, 0x2, 0x1f ;  /* 0x0c401f00090c7f89 */ /* 0x000fe800000e0000 */
[----:B------:R-:W-:Y:S04]  /*34300*/  SHFL.BFLY PT, R18, R17, 0x2, 0x1f ;  /* 0x0c401f0011127f89 */ /* 0x000fe800000e0000 */
[----:B------:R-:W-:Y:S04]  /*34310*/  SHFL.BFLY PT, R5, R8, 0x2, 0x1f ;  /* 0x0c401f0008057f89 */ /* 0x000fe800000e0000 */
[----:B------:R-:W-:Y:S01]  /*34320*/  SHFL.BFLY PT, R16, R15, 0x2, 0x1f ;  /* 0x0c401f000f107f89 */ /* 0x000fe200000e0000 */
[----:B------:R-:W-:Y:S01]  /*34330*/  SHFL.BFLY PT, R12, R7, 0x2, 0x1f ;  /* 0x0c401f00070c7f89 */ /* 0x000fe200000e0000 */
[----:B0-----:R-:W-:-:S02]  /*34340*/  FMNMX R21, R3, R21, !PT ;  /* 0x0000001503157209 */ /* 0x001fc40007800000 */
[----:B-1----:R-:W-:Y:S01]  /*34350*/  FMNMX R22, R2, R22, !PT ;  /* 0x0000001602167209 */ /* 0x002fe20007800000 */
[----:B----4-:R-:W0:Y:S04]  /*34360*/  SHFL.BFLY PT, R3, R10, 0x2, 0x1f ;  /* 0x0c401f000a037f89 */ /* 0x010e2800000e0000 */
[----:B------:R-:W1:Y:S04]  /*34370*/  SHFL.BFLY PT, R2, R9, 0x2, 0x1f ;  /* 0x0c401f0009027f89 */ /* 0x000e6800000e0000 */
[----:B------:R-:W4:Y:S04]  /*34380*/  SHFL.BFLY PT, R5, R4, 0x2, 0x1f ;  /* 0x0c401f0004057f89 */ /* 0x000f2800000e0000 */
[----:B------:R0:W-:Y:S01]  /*34390*/  SHFL.BFLY PT, R14, R10, 0x2, 0x1f ;  /* 0x0c401f000a0e7f89 */ /* 0x0001e200000e0000 */
[----:B---3--:R-:W-:-:S02]  /*343a0*/  FMNMX R11, R29, R11, !PT ;  /* 0x0000000b1d0b7209 */ /* 0x008fc40007800000 */
[----:B------:R-:W-:Y:S02]  /*343b0*/  FMNMX R6, R6, R27, !PT ;  /* 0x0000001b06067209 */ /* 0x000fe40007800000 */
[----:B------:R-:W-:Y:S02]  /*343c0*/  FMNMX R20, R28, R20, !PT ;  /* 0x000000141c147209 */ /* 0x000fe40007800000 */
[----:B0-----:R-:W-:Y:S02]  /*343d0*/  FMNMX R10, R10, R3, !PT ;  /* 0x000000030a0a7209 */ /* 0x001fe40007800000 */
[----:B-1----:R-:W-:Y:S01]  /*343e0*/  FMNMX R9, R9, R2, !PT ;  /* 0x0000000209097209 */ /* 0x002fe20007800000 */
[----:B------:R-:W-:Y:S01]  /*343f0*/  FMNMX R3, R17, R18, !PT ;  /* 0x0000001211037209 */ /* 0x000fe20007800000 */
[----:B------:R-:W-:Y:S02]  /*34400*/  FMNMX R2, R15, R16, !PT ;  /* 0x000000100f027209 */ /* 0x000fe40007800000 */
[----:B------:R-:W-:Y:S01]  /*34410*/  FMNMX R18, R7, R12, !PT ;  /* 0x0000000c07127209 */ /* 0x000fe20007800000 */
[----:B----4-:R-:W-:Y:S01]  /*34420*/  FMNMX R16, R4, R5, !PT ;  /* 0x0000000504107209 */ /* 0x010fe20007800000 */
[----:B------:R-:W0:Y:S04]  /*34430*/  SHFL.BFLY PT, R7, R6, 0x1, 0x1f ;  /* 0x0c201f0006077f89 */ /* 0x000e2800000e0000 */
[----:B------:R-:W1:Y:S04]  /*34440*/  SHFL.BFLY PT, R23, R0, 0x2, 0x1f ;  /* 0x0c401f0000177f89 */ /* 0x000e6800000e0000 */
[----:B------:R-:W-:Y:S01]  /*34450*/  SHFL.BFLY PT, R14, R13, 0x2, 0x1f ;  /* 0x0c401f000d0e7f89 */ /* 0x000fe200000e0000 */
[----:B0-----:R-:W-:-:S02]  /*34460*/  FMNMX R7, R6, R7, !PT ;  /* 0x0000000706077209 */ /* 0x001fc40007800000 */
[----:B-1----:R-:W-:Y:S02]  /*34470*/  FMNMX R23, R0, R23, !PT ;  /* 0x0000001700177209 */ /* 0x002fe40007800000 */
[----:B------:R-:W0:Y:S04]  /*34480*/  SHFL.BFLY PT, R0, R8, 0x2, 0x1f ;  /* 0x0c401f0008007f89 */ /* 0x000e2800000e0000 */
[----:B------:R-:W1:Y:S04]  /*34490*/  SHFL.BFLY PT, R27, R23, 0x1, 0x1f ;  /* 0x0c201f00171b7f89 */ /* 0x000e6800000e0000 */
[----:B------:R-:W3:Y:S04]  /*344a0*/  SHFL.BFLY PT, R15, R11, 0x1, 0x1f ;  /* 0x0c201f000b0f7f89 */ /* 0x000ee800000e0000 */
[----:B------:R-:W-:Y:S01]  /*344b0*/  SHFL.BFLY PT, R17, R3, 0x1, 0x1f ;  /* 0x0c201f0003117f89 */ /* 0x000fe200000e0000 */
[----:B0-----:R-:W-:Y:S01]  /*344c0*/  FMNMX R8, R8, R0, !PT ;  /* 0x0000000008087209 */ /* 0x001fe20007800000 */
[----:B------:R-:W-:-:S02]  /*344d0*/  FMNMX R0, R13, R14, !PT ;  /* 0x0000000e0d007209 */ /* 0x000fc40007800000 */
[----:B------:R-:W0:Y:S04]  /*344e0*/  SHFL.BFLY PT, R14, R10, 0x1, 0x1f ;  /* 0x0c201f000a0e7f89 */ /* 0x000e2800000e0000 */
[----:B------:R-:W4:Y:S04]  /*344f0*/  SHFL.BFLY PT, R13, R9, 0x1, 0x1f ;  /* 0x0c201f00090d7f89 */ /* 0x000f2800000e0000 */
[----:B------:R-:W4:Y:S04]  /*34500*/  SHFL.BFLY PT, R12, R8, 0x1, 0x1f ;  /* 0x0c201f00080c7f89 */ /* 0x000f2800000e0000 */
[----:B------:R-:W-:Y:S01]  /*34510*/  SHFL.BFLY PT, R17, R0, 0x1, 0x1f ;  /* 0x0c201f0000117f89 */ /* 0x000fe200000e0000 */
[----:B------:R-:W-:Y:S01]  /*34520*/  SHFL.BFLY PT, R17, R16, 0x1, 0x1f ;  /* 0x0c201f0010117f89 */ /* 0x000fe200000e0000 */
[----:B-1----:R-:W-:-:S02]  /*34530*/  FMNMX R23, R23, R27, !PT ;  /* 0x0000001b17177209 */ /* 0x002fc40007800000 */
[----:B---3--:R-:W-:Y:S01]  /*34540*/  FMNMX R11, R11, R15, !PT ;  /* 0x0000000f0b0b7209 */ /* 0x008fe20007800000 */
[----:B------:R-:W3:Y:S01]  /*34550*/  LDL.LU R27, [R1+0x2ab8] ;  /* 0x002ab800011b7983 */ /* 0x000ee20000300800 */
[----:B0-----:R-:W-:Y:S02]  /*34560*/  FMNMX R10, R10, R14, !PT ;  /* 0x0000000e0a0a7209 */ /* 0x001fe40007800000 */
[----:B----4-:R-:W-:Y:S02]  /*34570*/  FMNMX R9, R9, R13, !PT ;  /* 0x0000000d09097209 */ /* 0x010fe40007800000 */
[----:B------:R-:W-:Y:S01]  /*34580*/  FMNMX R8, R8, R12, !PT ;  /* 0x0000000c08087209 */ /* 0x000fe20007800000 */
[----:B-----5:R-:W0:Y:S04]  /*34590*/  SHFL.BFLY PT, R24, R19, 0x2, 0x1f ;  /* 0x0c401f0013187f89 */ /* 0x020e2800000e0000 */
[----:B--2---:R-:W1:Y:S01]  /*345a0*/  SHFL.BFLY PT, R26, R25, 0x2, 0x1f ;  /* 0x0c401f00191a7f89 */ /* 0x004e6200000e0000 */
[----:B0-----:R-:W-:-:S05]  /*345b0*/  FMNMX R28, R19, R24, !PT ;  /* 0x00000018131c7209 */ /* 0x001fca0007800000 */
[----:B------:R-:W-:Y:S01]  /*345c0*/  SHFL.BFLY PT, R4, R28, 0x1, 0x1f ;  /* 0x0c201f001c047f89 */ /* 0x000fe200000e0000 */
[----:B-1----:R-:W-:-:S05]  /*345d0*/  FMNMX R29, R25, R26, !PT ;  /* 0x0000001a191d7209 */ /* 0x002fca0007800000 */
[----:B------:R-:W0:Y:S02]  /*345e0*/  SHFL.BFLY PT, R5, R29, 0x1, 0x1f ;  /* 0x0c201f001d057f89 */ /* 0x000e2400000e0000 */
[----:B0-----:R-:W-:Y:S01]  /*345f0*/  FMNMX R6, R29, R5, !PT ;  /* 0x000000051d067209 */ /* 0x001fe20007800000 */
[----:B------:R-:W-:Y:S02]  /*34600*/  FMNMX R5, R28, R4, !PT ;  /* 0x000000041c057209 */ /* 0x000fe40007800000 */
[----:B------:R-:W0:Y:S04]  /*34610*/  SHFL.BFLY PT, R28, R2, 0x1, 0x1f ;  /* 0x0c201f00021c7f89 */ /* 0x000e2800000e0000 */
[----:B------:R-:W1:Y:S04]  /*34620*/  SHFL.BFLY PT, R29, R3, 0x1, 0x1f ;  /* 0x0c201f00031d7f89 */ /* 0x000e6800000e0000 */
[----:B------:R-:W2:Y:S04]  /*34630*/  S2R R4, SR_TID.X ;  /* 0x0000000000047919 */ /* 0x000ea80000002100 */
[----:B------:R4:W-:Y:S04]  /*34640*/  SHFL.BFLY PT, R19, R2, 0x1, 0x1f ;  /* 0x0c201f0002137f89 */ /* 0x0009e800000e0000 */
[----:B------:R-:W5:Y:S04]  /*34650*/  SHFL.BFLY PT, R26, R22, 0x1, 0x1f ;  /* 0x0c201f00161a7f89 */ /* 0x000f6800000e0000 */
[----:B------:R-:W5:Y:S04]  /*34660*/  SHFL.BFLY PT, R25, R21, 0x1, 0x1f ;  /* 0x0c201f0015197f89 */ /* 0x000f6800000e0000 */
[----:B------:R-:W5:Y:S01]  /*34670*/  SHFL.BFLY PT, R24, R20, 0x1, 0x1f ;  /* 0x0c201f0014187f89 */ /* 0x000f6200000e0000 */
[----:B0-----:R-:W-:-:S03]  /*34680*/  FMNMX R28, R2, R28, !PT ;  /* 0x0000001c021c7209 */ /* 0x001fc60007800000 */
[----:B----4-:R-:W0:Y:S01]  /*34690*/  S2R R2, SR_TID.X ;  /* 0x0000000000027919 */ /* 0x010e220000002100 */
[----:B-1----:R-:W-:Y:S02]  /*346a0*/  FMNMX R29, R3, R29, !PT ;  /* 0x0000001d031d7209 */ /* 0x002fe40007800000 */
[----:B--2---:R-:W-:Y:S01]  /*346b0*/  LOP3.LUT R4, R4, 0x7f, RZ, 0xc0, !PT ;  /* 0x0000007f04047812 */ /* 0x004fe200078ec0ff */
[----:B------:R-:W1:Y:S01]  /*346c0*/  SHFL.BFLY PT, R3, R0, 0x1, 0x1f ;  /* 0x0c201f0000037f89 */ /* 0x000e6200000e0000 */
[----:B------:R-:W2:Y:S02]  /*346d0*/  SHFL.BFLY PT, R19, R18, 0x1, 0x1f ;  /* 0x0c201f0012137f89 */ /* 0x000ea400000e0000 */
[----:B------:R-:W-:-:S04]  /*346e0*/  SHF.R.U32.HI R4, RZ, 0x3, R4 ;  /* 0x00000003ff047819 */ /* 0x000fc80000011604 */
[----:B------:R-:W-:Y:S02]  /*346f0*/  LOP3.LUT R4, R4, 0xc, RZ, 0xc0, !PT ;  /* 0x0000000c04047812 */ /* 0x000fe400078ec0ff */
[----:B-----5:R-:W-:Y:S02]  /*34700*/  FMNMX R22, R22, R26, !PT ;  /* 0x0000001a16167209 */ /* 0x020fe40007800000 */
[----:B------:R-:W-:Y:S02]  /*34710*/  FMNMX R21, R21, R25, !PT ;  /* 0x0000001915157209 */ /* 0x000fe40007800000 */
[----:B------:R-:W-:Y:S01]  /*34720*/  FMNMX R20, R20, R24, !PT ;  /* 0x0000001814147209 */ /* 0x000fe20007800000 */
[----:B------:R-:W4:Y:S01]  /*34730*/  LDL.LU R26, [R1+0x2ab4] ;  /* 0x002ab400011a7983 */ /* 0x000f220000300800 */
[----:B------:R-:W5:Y:S02]  /*34740*/  LDL.LU R25, [R1+0x2ab0] ;  /* 0x002ab00001197983 */ /* 0x000f640000300800 */
[----:B------:R-:W3:Y:S02]  /*34750*/  LDL.LU R24, [R1+0x2aac] ;  /* 0x002aac0001187983 */ /* 0x000ee40000300800 */
[----:B------:R-:W3:Y:S01]  /*34760*/  LDL.LU R15, [R1+0x2aa8] ;  /* 0x002aa800010f7983 */ /* 0x000ee20000300800 */
[----:B------:R-:W3:Y:S01]  /*34770*/  LDL.LU R14, [R1+0x2aa4] ;  /* 0x002aa400010e7983 */ /* 0x000ee20000300800 */
[----:B------:R-:W3:Y:S02]  /*34780*/  LDL.LU R13, [R1+0x2aa0] ;  /* 0x002aa000010d7983 */ /* 0x000ee40000300800 */
[----:B------:R-:W3:Y:S01]  /*34790*/  LDL.LU R12, [R1+0x2a9c] ;  /* 0x002a9c00010c7983 */ /* 0x000ee20000300800 */
[----:B0-----:R-:W-:-:S04]  /*347a0*/  LOP3.LUT R2, R2, 0x1c, RZ, 0xc0, !PT ;  /* 0x0000001c02027812 */ /* 0x001fc800078ec0ff */
[----:B------:R-:W-:-:S04]  /*347b0*/  SHF.L.U32 R2, R2, 0x2, RZ ;  /* 0x0000000202027819 */ /* 0x000fc800000006ff */
[----:B------:R-:W-:-:S05]  /*347c0*/  IADD3 R4, R2, R4, RZ ;  /* 0x0000000402047210 */ /* 0x000fca0007ffe0ff */
[----:B------:R-:W-:Y:S01]  /*347d0*/  @!P0 STS [R4+0x20000], R23 ;  /* 0x0200001704008388 */ /* 0x000fe20000000800 */
[----:B------:R-:W-:Y:S02]  /*347e0*/  @!P0 STS [R4+0x20080], R22 ;  /* 0x0200801604008388 */ /* 0x000fe40000000800 */
[----:B------:R-:W-:Y:S02]  /*347f0*/  @!P0 STS [R4+0x20100], R21 ;  /* 0x0201001504008388 */ /* 0x000fe40000000800 */
[----:B------:R-:W-:Y:S01]  /*34800*/  @!P0 STS [R4+0x20180], R20 ;  /* 0x0201801404008388 */ /* 0x000fe20000000800 */
[----:B------:R-:W-:Y:S01]  /*34810*/  @!P0 STS [R4+0x20200], R11 ;  /* 0x0202000b04008388 */ /* 0x000fe20000000800 */
[----:B------:R-:W-:Y:S02]  /*34820*/  @!P0 STS [R4+0x20280], R10 ;  /* 0x0202800a04008388 */ /* 0x000fe40000000800 */
[----:B------:R-:W-:Y:S02]  /*34830*/  @!P0 STS [R4+0x20300], R9 ;  /* 0x0203000904008388 */ /* 0x000fe40000000800 */
[----:B------:R-:W-:Y:S01]  /*34840*/  @!P0 STS [R4+0x20380], R8 ;  /* 0x0203800804008388 */ /* 0x000fe20000000800 */
[----:B-1----:R-:W-:Y:S01]  /*34850*/  FMNMX R3, R0, R3, !PT ;  /* 0x0000000300037209 */ /* 0x002fe20007800000 */
[----:B------:R-:W-:Y:S01]  /*34860*/  @!P0 STS [R4+0x20400], R7 ;  /* 0x0204000704008388 */ /* 0x000fe20000000800 */
[----:B--2---:R-:W-:Y:S01]  /*34870*/  FMNMX R2, R18, R19, !PT ;  /* 0x0000001312027209 */ /* 0x004fe20007800000 */
[----:B------:R-:W-:Y:S01]  /*34880*/  @!P0 STS [R4+0x20480], R6 ;  /* 0x0204800604008388 */ /* 0x000fe20000000800 */
[----:B------:R-:W-:Y:S01]  /*34890*/  FMNMX R0, R16, R17, !PT ;  /* 0x0000001110007209 */ /* 0x000fe20007800000 */
[----:B------:R0:W-:Y:S01]  /*348a0*/  @!P0 STS [R4+0x20500], R5 ;  /* 0x0205000504008388 */ /* 0x0001e20000000800 */
[----:B------:R-:W-:Y:S02]  /*348b0*/  @!P0 STS [R4+0x20580], R29 ;  /* 0x0205801d04008388 */ /* 0x000fe40000000800 */
[----:B------:R-:W-:Y:S02]  /*348c0*/  @!P0 STS [R4+0x20600], R28 ;  /* 0x0206001c04008388 */ /* 0x000fe40000000800 */
[----:B------:R-:W-:Y:S01]  /*348d0*/  @!P0 STS [R4+0x20680], R3 ;  /* 0x0206800304008388 */ /* 0x000fe20000000800 */
[----:B------:R-:W-:Y:S01]  /*348e0*/  @!P0 STS [R4+0x20700], R2 ;  /* 0x0207000204008388 */ /* 0x000fe20000000800 */
[----:B------:R-:W-:Y:S02]  /*348f0*/  @!P0 STS [R4+0x20780], R0 ;  /* 0x0207800004008388 */ /* 0x000fe40000000800 */
[----:B------:R-:W-:Y:S06]  /*34900*/  BAR.SYNC.DEFER_BLOCKING 0x0 ;  /* 0x0000000000007b1d */ /* 0x000fec0000010000 */
[----:B------:R-:W2:Y:S04]  /*34910*/  LDL.LU R19, [R1+0x2a98] ;  /* 0x002a980001137983 */ /* 0x000ea80000300800 */
[----:B0-----:R-:W0:Y:S01]  /*34920*/  S2R R5, SR_TID.X ;  /* 0x0000000000057919 */ /* 0x001e220000002100 */
        /* <DEDUP_REMOVED lines=8> */
[----:B------:R-:W2:Y:S01]  /*349b0*/  LDL.LU R9, [R1+0x10] ;  /* 0x0000100001097983 */ /* 0x000ea20000300800 */
[----:B0-----:R-:W-:-:S05]  /*349c0*/  LOP3.LUT R5, R5, 0x7f, RZ, 0xc0, !PT ;  /* 0x0000007f05057812 */ /* 0x001fca00078ec0ff */
[----:B------:R-:W0:Y:S04]  /*349d0*/  LDS R3, [R5.X4+0x20000] ;  /* 0x0200000005037984 */ /* 0x000e280000004800 */
[----:B------:R-:W1:Y:S04]  /*349e0*/  LDS R2, [R5.X4+0x20200] ;  /* 0x0202000005027984 */ /* 0x000e680000004800 */
[----:B------:R-:W-:Y:S04]  /*349f0*/  LDS R0, [R5.X4+0x20400] ;  /* 0x0204000005007984 */ /* 0x000fe80000004800 */
[----:B------:R-:W-:Y:S04]  /*34a00*/  LDS R28, [R5.X4+0x20600] ;  /* 0x02060000051c7984 */ /* 0x000fe80000004800 */
[----:B0-----:R-:W0:Y:S04]  /*34a10*/  SHFL.BFLY PT, R29, R3, 0x2, 0x1f ;  /* 0x0c401f00031d7f89 */ /* 0x001e2800000e0000 */
[----:B-1----:R-:W1:Y:S01]  /*34a20*/  SHFL.BFLY PT, R7, R2, 0x2, 0x1f ;  /* 0x0c401f0002077f89 */ /* 0x002e6200000e0000 */
[----:B0-----:R-:W-:-:S05]  /*34a30*/  FMNMX R29, R3, R29, !PT ;  /* 0x0000001d031d7209 */ /* 0x001fca0007800000 */
[----:B------:R-:W0:Y:S01]  /*34a40*/  SHFL.BFLY PT, R8, R29, 0x1, 0x1f ;  /* 0x0c201f001d087f89 */ /* 0x000e2200000e0000 */
[----:B-1----:R-:W-:Y:S02]  /*34a50*/  FMNMX R3, R2, R7, !PT ;  /* 0x0000000702037209 */ /* 0x002fe40007800000 */
[----:B------:R-:W2:Y:S02]  /*34a60*/  LDL.LU R7, [R1+0x1c] ;  /* 0x00001c0001077983 */ /* 0x000ea40000300800 */
[----:B------:R-:W2:Y:S01]  /*34a70*/  LDL R10, [R1+0x190] ;  /* 0x00019000010a7983 */ /* 0x000ea20000100800 */
[----:B0-----:R-:W-:Y:S02]  /*34a80*/  FMNMX R29, R29, R8, !PT ;  /* 0x000000081d1d7209 */ /* 0x001fe40007800000 */
[----:B------:R-:W3:Y:S04]  /*34a90*/  LDL R8, [R1+0x194] ;  /* 0x0001940001087983 */ /* 0x000ee80000100800 */
[----:B------:R0:W-:Y:S04]  /*34aa0*/  @!P0 STS [R5.X4+0x20000], R29 ;  /* 0x0200001d05008388 */ /* 0x0001e80000004800 */
[----:B0-----:R-:W3:Y:S04]  /*34ab0*/  LDL.LU R29, [R1+0x14] ;  /* 0x00001400011d7983 */ /* 0x001ee80000300800 */
[----:B------:R-:W0:Y:S04]  /*34ac0*/  SHFL.BFLY PT, R6, R0, 0x2, 0x1f ;  /* 0x0c401f0000067f89 */ /* 0x000e2800000e0000 */
[----:B------:R-:W1:Y:S01]  /*34ad0*/  SHFL.BFLY PT, R4, R28, 0x2, 0x1f ;  /* 0x0c401f001c047f89 */ /* 0x000e6200000e0000 */
[----:B0-----:R-:W-:Y:S01]  /*34ae0*/  FMNMX R2, R0, R6, !PT ;  /* 0x0000000600027209 */ /* 0x001fe20007800000 */
[----:B-1----:R-:W-:-:S02]  /*34af0*/  FMNMX R0, R28, R4, !PT ;  /* 0x000000041c007209 */ /* 0x002fc40007800000 */
[----:B------:R-:W0:Y:S04]  /*34b00*/  SHFL.BFLY PT, R28, R3, 0x1, 0x1f ;  /* 0x0c201f00031c7f89 */ /* 0x000e2800000e0000 */
[----:B------:R-:W1:Y:S04]  /*34b10*/  SHFL.BFLY PT, R6, R2, 0x1, 0x1f ;  /* 0x0c201f0002067f89 */ /* 0x000e6800000e0000 */
[----:B------:R-:W1:Y:S01]  /*34b20*/  SHFL.BFLY PT, R4, R0, 0x1, 0x1f ;  /* 0x0c201f0000047f89 */ /* 0x000e6200000e0000 */
[----:B0-----:R-:W-:Y:S02]  /*34b30*/  FMNMX R3, R3, R28, !PT ;  /* 0x0000001c03037209 */ /* 0x001fe40007800000 */
[----:B-1----:R-:W-:-:S02]  /*34b40*/  FMNMX R2, R2, R6, !PT ;  /* 0x0000000602027209 */ /* 0x002fc40007800000 */
[----:B------:R-:W-:Y:S01]  /*34b50*/  FMNMX R0, R0, R4, !PT ;  /* 0x0000000400007209 */ /* 0x000fe20007800000 */
[----:B------:R-:W4:Y:S04]  /*34b60*/  LDL R6, [R1+0x198] ;  /* 0x0001980001067983 */ /* 0x000f280000100800 */
[----:B------:R-:W0:Y:S04]  /*34b70*/  S2R R4, SR_TID.X ;  /* 0x0000000000047919 */ /* 0x000e280000002100 */
[----:B------:R-:W-:Y:S01]  /*34b80*/  @!P0 STS [R5.X4+0x20200], R3 ;  /* 0x0202000305008388 */ /* 0x000fe20000004800 */
[----:B------:R-:W-:Y:S02]  /*34b90*/  @!P0 STS [R5.X4+0x20400], R2 ;  /* 0x0204000205008388 */ /* 0x000fe40000004800 */
[----:B------:R0:W-:Y:S02]  /*34ba0*/  @!P0 STS [R5.X4+0x20600], R0 ;  /* 0x0206000005008388 */ /* 0x0001e40000004800 */
[----:B------:R-:W-:Y:S01]  /*34bb0*/  BAR.SYNC.DEFER_BLOCKING 0x0 ;  /* 0x0000000000007b1d */ /* 0x000fe20000010000 */
[----:B0-----:R-:W-:-:S05]  /*34bc0*/  LOP3.LUT R5, R4, 0x1c, RZ, 0xc0, !PT ;  /* 0x0000001c04057812 */ /* 0x001fca00078ec0ff */
[----:B------:R-:W4:Y:S04]  /*34bd0*/  LDL.LU R4, [R1+0x8] ;  /* 0x0000080001047983 */ /* 0x000f280000300800 */
[----:B------:R-:W2:Y:S04]  /*34be0*/  LDS R0, [R5.X4+0x20000] ;  /* 0x0200000005007984 */ /* 0x000ea80000004800 */
[----:B------:R-:W0:Y:S04]  /*34bf0*/  LDS R2, [R5.X4+0x20080] ;  /* 0x0200800005027984 */ /* 0x000e280000004800 */
[----:B------:R-:W4:Y:S02]  /*34c00*/  LDS R28, [R5.X4+0x20100] ;  /* 0x02010000051c7984 */ /* 0x000f240000004800 */
[----:B------:R-:W1:Y:S01]  /*34c10*/  LDS R5, [R5.X4+0x20180] ;  /* 0x0201800005057984 */ /* 0x000e620000004800 */
[----:B--2---:R-:W-:-:S05]  /*34c20*/  FMNMX R10, R0, R10, !PT ;  /* 0x0000000a000a7209 */ /* 0x004fca0007800000 */
[--C-:B------:R-:W-:Y:S02]  /*34c30*/  FFMA R0, R9, c[0x0][0x188], -R10.reuse ;  /* 0x0000620009007a23 */ /* 0x100fe4000000080a */
[----:B------:R-:W2:Y:S02]  /*34c40*/  S2R R9, SR_TID.X ;  /* 0x0000000000097919 */ /* 0x000ea40000002100 */
[----:B------:R-:W-:Y:S02]  /*34c50*/  FMUL R3, R0, 1.4426950216293334961 ;  /* 0x3fb8aa3b00037820 */ /* 0x000fe40000400000 */
[----:B------:R0:W-:Y:S01]  /*34c60*/  STL [R1+0xe88], R10 ;  /* 0x000e880a01007387 */ /* 0x0001e20000100800 */
[----:B---3--:R-:W-:Y:S02]  /*34c70*/  FFMA R0, R29, c[0x0][0x188], -R10 ;  /* 0x000062001d007a23 */ /* 0x008fe4000000080a */
[----:B------:R2:W3:Y:S01]  /*34c80*/  MUFU.EX2 R29, R3 ;  /* 0x00000003001d7308 */ /* 0x0004e20000000800 */
[----:B0-----:R-:W4:Y:S01]  /*34c90*/  LDL.LU R10, [R1+0x2a74] ;  /* 0x002a7400010a7983 */ /* 0x001f220000300800 */
[----:B------:R-:W-:Y:S01]  /*34ca0*/  FMNMX R8, R2, R8, !PT ;  /* 0x0000000802087209 */ /* 0x000fe20007800000 */
[----:B------:R-:W-:Y:S01]  /*34cb0*/  FMUL R2, R0, 1.4426950216293334961 ;  /* 0x3fb8aa3b00027820 */ /* 0x000fe20000400000 */
[----:B--2---:R-:W-:-:S02]  /*34cc0*/  LOP3.LUT R3, R9, 0x1c, RZ, 0xc0, !PT ;  /* 0x0000001c09037812 */ /* 0x004fc400078ec0ff */
[----:B------:R-:W1:Y:S04]  /*34cd0*/  LDL R9, [R1+0x19c] ;  /* 0x00019c0001097983 */ /* 0x000e680000100800 */
[----:B---3--:R-:W-:Y:S01]  /*34ce0*/  STL [R1+0xf60], R29 ;  /* 0x000f601d01007387 */ /* 0x008fe20000100800 */
[----:B------:R-:W2:Y:S01]  /*34cf0*/  LDL.LU R0, [R1+0x18] ;  /* 0x0000180001007983 */ /* 0x000ea20000300800 */
[----:B------:R-:W0:Y:S01]  /*34d00*/  MUFU.EX2 R2, R2 ;  /* 0x0000000200027308 */ /* 0x000e220000000800 */
[----:B------:R-:W-:Y:S01]  /*34d10*/  STL [R1+0xe84], R8 ;  /* 0x000e840801007387 */ /* 0x000fe20000100800 */
[----:B------:R-:W3:Y:S02]  /*34d20*/  LDS R29, [R3.X4+0x20200] ;  /* 0x02020000031d7984 */ /* 0x000ee40000004800 */
[----:B------:R-:W1:Y:S02]  /*34d30*/  LDS R3, [R3.X4+0x20280] ;  /* 0x0202800003037984 */ /* 0x000e640000004800 */
[----:B0-----:R0:W-:Y:S02]  /*34d40*/  STL [R1+0xf54], R2 ;  /* 0x000f540201007387 */ /* 0x0011e40000100800 */
[----:B--2---:R-:W-:-:S04]  /*34d50*/  FFMA R0, R0, c[0x0][0x188], -R8 ;  /* 0x0000620000007a23 */ /* 0x004fc80000000808 */
[----:B0-----:R-:W-:-:S06]  /*34d60*/  FMUL R2, R0, 1.4426950216293334961 ;  /* 0x3fb8aa3b00027820 */ /* 0x001fcc0000400000 */
[----:B------:R-:W0:Y:S01]  /*34d70*/  MUFU.EX2 R2, R2 ;  /* 0x0000000200027308 */ /* 0x000e220000000800 */
[----:B------:R-:W-:Y:S02]  /*34d80*/  FFMA R0, R7, c[0x0][0x188], -R8 ;  /* 0x0000620007007a23 */ /* 0x000fe40000000808 */
[----:B------:R-:W2:Y:S04]  /*34d90*/  LDL.LU R8, [R1+0x2a70] ;  /* 0x002a700001087983 */ /* 0x000ea80000300800 */
[----:B0-----:R0:W-:Y:S01]  /*34da0*/  STL [R1+0x17c], R2 ;  /* 0x00017c0201007387 */ /* 0x0011e20000100800 */
[----:B------:R-:W3:Y:S02]  /*34db0*/  LDL R7, [R1+0x1a0] ;  /* 0x0001a00001077983 */ /* 0x000ee40000100800 */
[----:B0-----:R-:W-:-:S02]  /*34dc0*/  FMUL R2, R0, 1.4426950216293334961 ;  /* 0x3fb8aa3b00027820 */ /* 0x001fc40000400000 */
[----:B------:R-:W2:Y:S01]  /*34dd0*/  LDL.LU R0, [R1] ;  /* 0x0000000001007983 */ /* 0x000ea20000300800 */
[----:B----4-:R-:W-:Y:S02]  /*34de0*/  FMNMX R6, R28, R6, !PT ;  /* 0x000000061c067209 */ /* 0x010fe40007800000 */
[----:B------:R-:W0:Y:S01]  /*34df0*/  S2R R28, SR_TID.X ;  /* 0x00000000001c7919 */ /* 0x000e220000002100 */
[----:B------:R-:W4:Y:S02]  /*34e00*/  MUFU.EX2 R2, R2 ;  /* 0x0000000200027308 */ /* 0x000f240000000800 */
[----:B------:R-:W-:Y:S01]  /*34e10*/  STL [R1+0xe7c], R6 ;  /* 0x000e7c0601007387 */ /* 0x000fe20000100800 */
[----:B-1----:R-:W-:-:S03]  /*34e20*/  FMNMX R5, R5, R9, !PT ;  /* 0x0000000905057209 */ /* 0x002fc60007800000 */
[----:B----4-:R-:W-:Y:S01]  /*34e30*/  STL [R1+0x178], R2 ;  /* 0x0001780201007387 */ /* 0x010fe20000100800 */
[----:B------:R-:W4:Y:S01]  /*34e40*/  LDL R9, [R1+0x1a4] ;  /* 0x0001a40001097983 */ /* 0x000f220000100800 */
[----:B0-----:R-:W-:-:S05]  /*34e50*/  LOP3.LUT R28, R28, 0x1c, RZ, 0xc0, !PT ;  /* 0x0000001c1c1c7812 */ /* 0x001fca00078ec0ff */
[----:B------:R0:W1:Y:S01]  /*34e60*/  LDS R2, [R28.X4+0x20300] ;  /* 0x020300001c027984 */ /* 0x0000620000004800 */
[----:B--2---:R-:W-:-:S04]  /*34e70*/  FFMA R0, R0, c[0x0][0x188], -R6 ;  /* 0x0000620000007a23 */ /* 0x004fc80000000806 */
[----:B0-----:R-:W-:Y:S02]  /*34e80*/  FMUL R28, R0, 1.4426950216293334961 ;  /* 0x3fb8aa3b001c7820 */ /* 0x001fe40000400000 */
[----:B------:R-:W2:Y:S04]  /*34e90*/  LDL.LU R0, [R1+0x4] ;  /* 0x0000040001007983 */ /* 0x000ea80000300800 */
[----:B------:R-:W0:Y:S01]  /*34ea0*/  MUFU.EX2 R28, R28 ;  /* 0x0000001c001c7308 */ /* 0x000e220000000800 */
[----:B--2---:R-:W-:Y:S02]  /*34eb0*/  FFMA R0, R0, c[0x0][0x188], -R6 ;  /* 0x0000620000007a23 */ /* 0x004fe40000000806 */
[----:B------:R-:W2:Y:S01]  /*34ec0*/  LDL.LU R6, [R1+0x2a6c] ;  /* 0x002a6c0001067983 */ /* 0x000ea20000300800 */
[----:B------:R-:W-:Y:S02]  /*34ed0*/  STL [R1+0xe78], R5 ;  /* 0x000e780501007387 */ /* 0x000fe40000100800 */
[----:B0-----:R0:W-:Y:S02]  /*34ee0*/  STL [R1+0x174], R28 ;  /* 0x0001741c01007387 */ /* 0x0011e40000100800 */
[----:B0-----:R-:W-:-:S02]  /*34ef0*/  FMUL R28, R0, 1.4426950216293334961 ;  /* 0x3fb8aa3b001c7820 */ /* 0x001fc40000400000 */
[----:B------:R-:W-:Y:S02]  /*34f00*/  FFMA R0, R4, c[0x0][0x188], -R5 ;  /* 0x0000620004007a23 */ /* 0x000fe40000000805 */
[----:B------:R0:W1:Y:S02]  /*34f10*/  MUFU.EX2 R4, R28 ;  /* 0x0000001c00047308 */ /* 0x0000640000000800 */
[----:B0-----:R-:W2:Y:S04]  /*34f20*/  LDL.LU R28, [R1+0xc] ;  /* 0x00000c00011c7983 */ /* 0x001ea80000300800 */
[----:B-1----:R0:W-:Y:S02]  /*34f30*/  STL [R1+0x170], R4 ;  /* 0x0001700401007387 */ /* 0x0021e40000100800 */
[----:B0-----:R-:W-:-:S06]  /*34f40*/  FMUL R4, R0, 1.4426950216293334961 ;  /* 0x3fb8aa3b00047820 */ /* 0x001fcc0000400000 */
[----:B------:R-:W0:Y:S01]  /*34f50*/  MUFU.EX2 R4, R4 ;  /* 0x0000000400047308 */ /* 0x000e220000000800 */
[----:B--2---:R-:W-:Y:S02]  /*34f60*/  FFMA R28, R28, c[0x0][0x188], -R5 ;  /* 0x000062001c1c7a23 */ /* 0x004fe40000000805 */
[----:B------:R-:W2:Y:S01]  /*34f70*/  LDL.LU R5, [R1+0x2a68] ;  /* 0x002a680001057983 */ /* 0x000ea20000300800 */
[----:B0-----:R0:W-:Y:S03]  /*34f80*/  STL [R1+0x16c], R4 ;  /* 0x00016c0401007387 */ /* 0x0011e60000100800 */
[----:B0-----:R-:W5:Y:S01]  /*34f90*/  LDL.LU R4, [R1+0x2a64] ;  /* 0x002a640001047983 */ /* 0x001f620000300800 */
[----:B------:R-:W-:-:S06]  /*34fa0*/  FMUL R28, R28, 1.4426950216293334961 ;  /* 0x3fb8aa3b1c1c7820 */ /* 0x000fcc0000400000 */
[----:B------:R-:W0:Y:S01]  /*34fb0*/  MUFU.EX2 R28, R28 ;  /* 0x0000001c001c7308 */ /* 0x000e220000000800 */
[----:B---3--:R-:W-:Y:S02]  /*34fc0*/  FMNMX R7, R29, R7, !PT ;  /* 0x000000071d077209 */ /* 0x008fe40007800000 */
[----:B----4-:R-:W-:Y:S01]  /*34fd0*/  FMNMX R9, R3, R9, !PT ;  /* 0x0000000903097209 */ /* 0x010fe20007800000 */
[----:B------:R-:W3:Y:S02]  /*34fe0*/  LDL R29, [R1+0x1a8] ;  /* 0x0001a800011d7983 */ /* 0x000ee40000100800 */
[----:B------:R1:W-:Y:S02]  /*34ff0*/  STL [R1+0xe70], R7 ;  /* 0x000e700701007387 */ /* 0x0003e40000100800 */
[----:B0-----:R-:W-:Y:S01]  /*35000*/  STL [R1+0x168], R28 ;  /* 0x0001681c01007387 */ /* 0x001fe20000100800 */
[--C-:B--2---:R-:W-:Y:S02]  /*35010*/  FFMA R3, R5, c[0x0][0x188], -R7.reuse ;  /* 0x0000620005037a23 */ /* 0x104fe40000000807 */
[----:B-----5:R-:W-:-:S02]  /*35020*/  FFMA R4, R4, c[0x0][0x188], -R7 ;  /* 0x0000620004047a23 */ /* 0x020fc40000000807 */
[----:B-1----:R-:W2:Y:S02]  /*35030*/  LDL.LU R7, [R1+0x2a60] ;  /* 0x002a600001077983 */ /* 0x002ea40000300800 */
[----:B------:R-:W-:-:S06]  /*35040*/  FMUL R4, R4, 1.4426950216293334961 ;  /* 0x3fb8aa3b04047820 */ /* 0x000fcc0000400000 */
[----:B------:R-:W0:Y:S01]  /*35050*/  MUFU.EX2 R4, R4 ;  /* 0x0000000400047308 */ /* 0x000e220000000800 */
[----:B------:R-:W1:Y:S04]  /*35060*/  S2R R5, SR_TID.X ;  /* 0x0000000000057919 */ /* 0x000e680000002100 */
[----:B------:R-:W-:Y:S04]  /*35070*/  STL [R1+0xe6c], R9 ;  /* 0x000e6c0901007387 */ /* 0x000fe80000100800 */
[----:B0-----:R0:W-:Y:S02]  /*35080*/  STL [R1+0x164], R4 ;  /* 0x0001640401007387 */ /* 0x0011e40000100800 */
[----:B0-----:R-:W-:-:S02]  /*35090*/  FMUL R4, R3, 1.4426950216293334961 ;  /* 0x3fb8aa3b03047820 */ /* 0x001fc40000400000 */
[--C-:B------:R-:W-:Y:S02]  /*350a0*/  FFMA R3, R6, c[0x0][0x188], -R9.reuse ;  /* 0x0000620006037a23 */ /* 0x100fe40000000809 */
[----:B------:R1:W0:Y:S02]  /*350b0*/  MUFU.EX2 R6, R4 ;  /* 0x0000000400067308 */ /* 0x0002240000000800 */
[----:B-1----:R-:W-:Y:S01]  /*350c0*/  LOP3.LUT R4, R5, 0x1c, RZ, 0xc0, !PT ;  /* 0x0000001c05047812 */ /* 0x002fe200078ec0ff */
[----:B------:R-:W-:Y:S01]  /*350d0*/  FMUL R5, R3, 1.4426950216293334961 ;  /* 0x3fb8aa3b03057820 */ /* 0x000fe20000400000 */
[----:B------:R-:W1:Y:S04]  /*350e0*/  S2R R0, SR_TID.X ;  /* 0x0000000000007919 */ /* 0x000e680000002100 */
[----:B------:R-:W4:Y:S04]  /*350f0*/  S2R R28, SR_TID.X ;  /* 0x00000000001c7919 */ /* 0x000f280000002100 */
[----:B------:R-:W-:Y:S04]  /*35100*/  LDS R4, [R4.X4+0x20480] ;  /* 0x0204800004047984 */ /* 0x000fe80000004800 */
[----:B0-----:R0:W-:Y:S04]  /*35110*/  STL [R1+0x160], R6 ;  /* 0x0001600601007387 */ /* 0x0011e80000100800 */
[----:B0-----:R-:W5:Y:S01]  /*35120*/  LDL R6, [R1+0x1ac] ;  /* 0x0001ac0001067983 */ /* 0x001f620000100800 */
[----:B--2---:R-:W-:-:S03]  /*35130*/  FFMA R3, R7, c[0x0][0x188], -R9 ;  /* 0x0000620007037a23 */ /* 0x004fc60000000809 */
[----:B------:R-:W2:Y:S01]  /*35140*/  LDL.LU R9, [R1+0x2a5c] ;  /* 0x002a5c0001097983 */ /* 0x000ea20000300800 */
[----:B------:R3:W0:Y:S02]  /*35150*/  MUFU.EX2 R7, R5 ;  /* 0x0000000500077308 */ /* 0x0006240000000800 */
[----:B---3--:R-:W-:Y:S02]  /*35160*/  FMNMX R5, R2, R29, !PT ;  /* 0x0000001d02057209 */ /* 0x008fe40007800000 */
[----:B------:R-:W3:Y:S03]  /*35170*/  LDL R29, [R1+0x1b0] ;  /* 0x0001b000011d7983 */ /* 0x000ee60000100800 */
[----:B------:R0:W-:Y:S02]  /*35180*/  STL [R1+0xe68], R5 ;  /* 0x000e680501007387 */ /* 0x0001e40000100800 */
[----:B------:R-:W-:-:S02]  /*35190*/  FFMA R2, R8, c[0x0][0x188], -R5 ;  /* 0x0000620008027a23 */ /* 0x000fc40000000805 */
[----:B------:R-:W-:Y:S02]  /*351a0*/  IMAD.MOV.U32 R8, RZ, RZ, R5 ;  /* 0x000000ffff087224 */ /* 0x000fe400078e0005 */
[----:B0-----:R-:W0:Y:S01]  /*351b0*/  S2R R5, SR_TID.X ;  /* 0x0000000000057919 */ /* 0x001e220000002100 */
[----:B-1----:R-:W-:Y:S01]  /*351c0*/  LOP3.LUT R0, R0, 0x1c, RZ, 0xc0, !PT ;  /* 0x0000001c00007812 */ /* 0x002fe200078ec0ff */
[----:B------:R-:W-:-:S05]  /*351d0*/  FMUL R3, R3, 1.4426950216293334961 ;  /* 0x3fb8aa3b03037820 */ /* 0x000fca0000400000 */
[----:B------:R-:W5:Y:S04]  /*351e0*/  LDS R0, [R0.X4+0x20380] ;  /* 0x0203800000007984 */ /* 0x000f680000004800 */
[----:B------:R-:W-:Y:S01]  /*351f0*/  STL [R1+0x15c], R7 ;  /* 0x00015c0701007387 */ /* 0x000fe20000100800 */
[----:B------:R0:W-:Y:S02]  /*35200*/  STL [R1+0x2a50], R7 ;  /* 0x002a500701007387 */ /* 0x0001e40000100800 */
[----:B0-----:R-:W-:Y:S02]  /*35210*/  LOP3.LUT R7, R5, 0x1c, RZ, 0xc0, !PT ;  /* 0x0000001c05077812 */ /* 0x001fe400078ec0ff */
[----:B------:R0:W1:Y:S01]  /*35220*/  MUFU.EX2 R5, R3 ;  /* 0x0000000300057308 */ /* 0x0000620000000800 */
[----:B----4-:R-:W-:-:S06]  /*35230*/  LOP3.LUT R28, R28, 0x1c, RZ, 0xc0, !PT ;  /* 0x0000001c1c1c7812 */ /* 0x010fcc00078ec0ff */
[----:B------:R-:W3:Y:S04]  /*35240*/  LDS R28, [R28.X4+0x20400] ;  /* 0x020400001c1c7984 */ /* 0x000ee80000004800 */
[----:B0-----:R-:W0:Y:S04]  /*35250*/  LDS R3, [R7.X4+0x20500] ;  /* 0x0205000007037984 */ /* 0x001e280000004800 */
[----:B-1----:R1:W-:Y:S02]  /*35260*/  STL [R1+0x158], R5 ;  /* 0x0001580501007387 */ /* 0x0023e40000100800 */
[----:B-1----:R-:W-:-:S02]  /*35270*/  FMUL R5, R2, 1.4426950216293334961 ;  /* 0x3fb8aa3b02057820 */ /* 0x002fc40000400000 */
[----:B--2---:R-:W-:Y:S02]  /*35280*/  FFMA R2, R9, c[0x0][0x188], -R8 ;  /* 0x0000620009027a23 */ /* 0x004fe40000000808 */
[----:B------:R1:W2:Y:S01]  /*35290*/  MUFU.EX2 R8, R5 ;  /* 0x0000000500087308 */ /* 0x0002a20000000800 */
[----:B-----5:R-:W-:Y:S01]  /*352a0*/  FMNMX R9, R0, R6, !PT ;  /* 0x0000000600097209 */ /* 0x020fe20007800000 */
[----:B------:R-:W-:Y:S01]  /*352b0*/  FMUL R2, R2, 1.4426950216293334961 ;  /* 0x3fb8aa3b02027820 */ /* 0x000fe20000400000 */
[----:B------:R-:W4:Y:S03]  /*352c0*/  LDL R6, [R1+0x1b8] ;  /* 0x0001b80001067983 */ /* 0x000f260000100800 */
[----:B------:R-:W-:Y:S01]  /*352d0*/  STL [R1+0xe64], R9 ;  /* 0x000e640901007387 */ /* 0x000fe20000100800 */
[----:B-1----:R-:W1:Y:S04]  /*352e0*/  LDS R5, [R7.X4+0x20580] ;  /* 0x0205800007057984 */ /* 0x002e680000004800 */
[----:B--2---:R-:W-:Y:S01]  /*352f0*/  STL [R1+0x154], R8 ;  /* 0x0001540801007387 */ /* 0x004fe20000100800 */
[----:B------:R2:W-:Y:S02]  /*35300*/  STL [R1+0x2a54], R8 ;  /* 0x002a540801007387 */ /* 0x0005e40000100800 */
[----:B--2---:R-:W2:Y:S02]  /*35310*/  MUFU.EX2 R8, R2 ;  /* 0x0000000200087308 */ /* 0x004ea40000000800 */
[----:B--2---:R2:W-:Y:S04]  /*35320*/  STL [R1+0x150], R8 ;  /* 0x0001500801007387 */ /* 0x0045e80000100800 */
[----:B--2---:R-:W0:Y:S01]  /*35330*/  LDL R8, [R1+0xf70] ;  /* 0x000f700001087983 */ /* 0x004e220000100800 */
[----:B------:R-:W-:-:S02]  /*35340*/  FFMA R0, R10, c[0x0][0x188], -R9 ;  /* 0x000062000a007a23 */ /* 0x000fc40000000809 */
[----:B------:R-:W-:Y:S02]  /*35350*/  FFMA R2, R11, c[0x0][0x188], -R9 ;  /* 0x000062000b027a23 */ /* 0x000fe40000000809 */
[----:B------:R-:W-:Y:S02]  /*35360*/  FMUL R0, R0, 1.4426950216293334961 ;  /* 0x3fb8aa3b00007820 */ /* 0x000fe40000400000 */
[----:B------:R-:W-:Y:S02]  /*35370*/  FMUL R2, R2, 1.4426950216293334961 ;  /* 0x3fb8aa3b02027820 */ /* 0x000fe40000400000 */
[----:B------:R2:W5:Y:S08]  /*35380*/  MUFU.EX2 R9, R0 ;  /* 0x0000000000097308 */ /* 0x0005700000000800 */
[----:B------:R-:W1:Y:S01]  /*35390*/  MUFU.EX2 R2, R2 ;  /* 0x0000000200027308 */ /* 0x000e620000000800 */
[----:B---3--:R-:W-:-:S05]  /*353a0*/  FMNMX R10, R28, R29, !PT ;  /* 0x0000001d1c0a7209 */ /* 0x008fca0007800000 */
[----:B------:R-:W-:Y:S01]  /*353b0*/  STL [R1+0xe60], R10 ;  /* 0x000e600a01007387 */ /* 0x000fe20000100800 */
[----:B--2---:R-:W-:-:S03]  /*353c0*/  FFMA R0, R20, c[0x0][0x188], -R10 ;  /* 0x0000620014007a23 */ /* 0x004fc6000000080a */
[----:B-----5:R-:W-:Y:S01]  /*353d0*/  STL [R1+0x14c], R9 ;  /* 0x00014c0901007387 */ /* 0x020fe20000100800 */
[----:B------:R-:W-:Y:S02]  /*353e0*/  STL [R1+0x2a58], R9 ;  /* 0x002a580901007387 */ /* 0x000fe40000100800 */
[----:B-1----:R1:W-:Y:S02]  /*353f0*/  STL [R1+0x148], R2 ;  /* 0x0001480201007387 */ /* 0x0023e40000100800 */
[----:B------:R-:W-:Y:S01]  /*35400*/  FMUL R0, R0, 1.4426950216293334961 ;  /* 0x3fb8aa3b00007820 */ /* 0x000fe20000400000 */
[----:B------:R-:W2:Y:S01]  /*35410*/  LDL R20, [R1+0xf74] ;  /* 0x000f740001147983 */ /* 0x000ea20000100800 */
[----:B-1----:R-:W-:Y:S02]  /*35420*/  FFMA R2, R21, c[0x0][0x188], -R10 ;  /* 0x0000620015027a23 */ /* 0x002fe4000000080a */
[----:B------:R1:W3:Y:S02]  /*35430*/  MUFU.EX2 R10, R0 ;  /* 0x00000000000a7308 */ /* 0x0002e40000000800 */
[----:B-1----:R-:W1:Y:S04]  /*35440*/  LDS R0, [R7.X4+0x20600] ;  /* 0x0206000007007984 */ /* 0x002e680000004800 */
[----:B---3--:R-:W-:Y:S01]  /*35450*/  STL [R1+0x144], R10 ;  /* 0x0001440a01007387 */ /* 0x008fe20000100800 */
[----:B----4-:R-:W-:Y:S01]  /*35460*/  FMNMX R6, R4, R6, !PT ;  /* 0x0000000604067209 */ /* 0x010fe20007800000 */
[----:B------:R-:W-:-:S04]  /*35470*/  FMUL R4, R2, 1.4426950216293334961 ;  /* 0x3fb8aa3b02047820 */ /* 0x000fc80000400000 */
[----:B------:R3:W4:Y:S01]  /*35480*/  MUFU.EX2 R9, R4 ;  /* 0x0000000400097308 */ /* 0x0007220000000800 */
[----:B------:R-:W-:Y:S01]  /*35490*/  STL [R1+0xe9c], R6 ;  /* 0x000e9c0601007387 */ /* 0x000fe20000100800 */
[--C-:B------:R-:W-:Y:S02]  /*354a0*/  FFMA R2, R22, c[0x0][0x188], -R6.reuse ;  /* 0x0000620016027a23 */ /* 0x100fe40000000806 */
[----:B---3--:R-:W-:Y:S02]  /*354b0*/  FFMA R4, R23, c[0x0][0x188], -R6 ;  /* 0x0000620017047a23 */ /* 0x008fe40000000806 */
[----:B------:R-:W-:Y:S01]  /*354c0*/  FMUL R2, R2, 1.4426950216293334961 ;  /* 0x3fb8aa3b02027820 */ /* 0x000fe20000400000 */
[----:B------:R-:W3:Y:S01]  /*354d0*/  LDS R6, [R7.X4+0x20680] ;  /* 0x0206800007067984 */ /* 0x000ee20000004800 */
[----:B------:R-:W-:-:S03]  /*354e0*/  FMUL R4, R4, 1.4426950216293334961 ;  /* 0x3fb8aa3b04047820 */ /* 0x000fc60000400000 */
[----:B----4-:R4:W-:Y:S01]  /*354f0*/  STL [R1+0x140], R9 ;  /* 0x0001400901007387 */ /* 0x0109e20000100800 */
[----:B------:R-:W5:Y:S08]  /*35500*/  MUFU.EX2 R11, R2 ;  /* 0x00000002000b7308 */ /* 0x000f700000000800 */
[----:B------:R-:W0:Y:S02]  /*35510*/  MUFU.EX2 R4, R4 ;  /* 0x0000000400047308 */ /* 0x000e240000000800 */
[----:B0-----:R-:W-:-:S05]  /*35520*/  FMNMX R3, R3, R8, !PT ;  /* 0x0000000803037209 */ /* 0x001fca0007800000 */
[----:B------:R0:W-:Y:S01]  /*35530*/  STL [R1+0xe98], R3 ;  /* 0x000e980301007387 */ /* 0x0001e20000100800 */
[----:B------:R-:W1:Y:S02]  /*35540*/  LDL R8, [R1+0xf78] ;  /* 0x000f780001087983 */ /* 0x000e640000100800 */
[----:B-----5:R-:W-:Y:S02]  /*35550*/  STL [R1+0x13c], R11 ;  /* 0x00013c0b01007387 */ /* 0x020fe40000100800 */
[----:B------:R5:W-:Y:S01]  /*35560*/  STL [R1+0x138], R4 ;  /* 0x0001380401007387 */ /* 0x000be20000100800 */
[----:B----4-:R-:W3:Y:S01]  /*35570*/  LDL R9, [R1+0xf7c] ;  /* 0x000f7c0001097983 */ /* 0x010ee20000100800 */
[----:B------:R-:W-:-:S04]  /*35580*/  FFMA R2, R16, c[0x0][0x188], -R3 ;  /* 0x0000620010027a23 */ /* 0x000fc80000000803 */
[----:B------:R-:W-:Y:S02]  /*35590*/  FMUL R2, R2, 1.4426950216293334961 ;  /* 0x3fb8aa3b02027820 */ /* 0x000fe40000400000 */
[----:B0-----:R-:W-:Y:S02]  /*355a0*/  FFMA R3, R17, c[0x0][0x188], -R3 ;  /* 0x0000620011037a23 */ /* 0x001fe40000000803 */
[----:B------:R0:W4:Y:S02]  /*355b0*/  MUFU.EX2 R29, R2 ;  /* 0x00000002001d7308 */ /* 0x0001240000000800 */
[----:B-----5:R-:W-:Y:S01]  /*355c0*/  FMUL R4, R3, 1.4426950216293334961 ;  /* 0x3fb8aa3b03047820 */ /* 0x020fe20000400000 */
[----:B0-----:R-:W0:Y:S01]  /*355d0*/  LDS R2, [R7.X4+0x20700] ;  /* 0x0207000007027984 */ /* 0x001e220000004800 */
[----:B--2---:R-:W-:-:S04]  /*355e0*/  FMNMX R16, R5, R20, !PT ;  /* 0x0000001405107209 */ /* 0x004fc80007800000 */
[----:B------:R2:W5:Y:S01]  /*355f0*/  MUFU.EX2 R5, R4 ;  /* 0x0000000400057308 */ /* 0x0005620000000800 */
[----:B----4-:R-:W-:Y:S01]  /*35600*/  STL [R1+0x134], R29 ;  /* 0x0001341d01007387 */ /* 0x010fe20000100800 */
[----:B------:R-:W-:Y:S02]  /*35610*/  FFMA R3, R18, c[0x0][0x188], -R16 ;  /* 0x0000620012037a23 */ /* 0x000fe40000000810 */
[----:B------:R-:W-:Y:S01]  /*35620*/  STL [R1+0xe94], R16 ;  /* 0x000e941001007387 */ /* 0x000fe20000100800 */
[----:B--2---:R2:W4:Y:S01]  /*35630*/  LDS R4, [R7.X4+0x20780] ;  /* 0x0207800007047984 */ /* 0x0045220000004800 */
[----:B------:R-:W-:Y:S06]  /*35640*/  BAR.SYNC.DEFER_BLOCKING 0x0 ;  /* 0x0000000000007b1d */ /* 0x000fec0000010000 */
[----:B--2---:R-:W0:Y:S01]  /*35650*/  LDL R7, [R1+0xf80] ;  /* 0x000f800001077983 */ /* 0x004e220000100800 */
[----:B-----5:R2:W-:Y:S02]  /*35660*/  STL [R1+0x130], R5 ;  /* 0x0001300501007387 */ /* 0x0205e40000100800 */
[----:B--2---:R-:W-:-:S02]  /*35670*/  FMUL R5, R3, 1.4426950216293334961 ;  /* 0x3fb8aa3b03057820 */ /* 0x004fc40000400000 */
[----:B------:R-:W-:-:S04]  /*35680*/  FFMA R3, R19, c[0x0][0x188], -R16 ;  /* 0x0000620013037a23 */ /* 0x000fc80000000810 */
[----:B------:R-:W-:Y:S01]  /*35690*/  FMUL R3, R3, 1.4426950216293334961 ;  /* 0x3fb8aa3b03037820 */ /* 0x000fe20000400000 */
[----:B------:R-:W2:Y:S08]  /*356a0*/  MUFU.EX2 R23, R5 ;  /* 0x0000000500177308 */ /* 0x000eb00000000800 */
[----:B------:R5:W1:Y:S02]  /*356b0*/  MUFU.EX2 R28, R3 ;  /* 0x00000003001c7308 */ /* 0x000a640000000800 */
[----:B-1----:R-:W-:-:S05]  /*356c0*/  FMNMX R8, R0, R8, !PT ;  /* 0x0000000800087209 */ /* 0x002fca0007800000 */
[----:B------:R-:W-:-:S04]  /*356d0*/  FFMA R0, R12, c[0x0][0x188], -R8 ;  /* 0x000062000c007a23 */ /* 0x000fc80000000808 */
[----:B-----5:R-:W-:-:S04]  /*356e0*/  FMUL R3, R0, 1.4426950216293334961 ;  /* 0x3fb8aa3b00037820 */ /* 0x020fc80000400000 */
[----:B------:R-:W1:Y:S01]  /*356f0*/  MUFU.EX2 R21, R3 ;  /* 0x0000000300157308 */ /* 0x000e620000000800 */
[----:B---3--:R-:W-:Y:S01]  /*35700*/  FMNMX R5, R6, R9, !PT ;  /* 0x0000000906057209 */ /* 0x008fe20007800000 */
[----:B------:R3:W-:Y:S01]  /*35710*/  STL [R1+0xe90], R8 ;  /* 0x000e900801007387 */ /* 0x0007e20000100800 */
[----:B--2---:R-:W-:Y:S02]  /*35720*/  STL [R1+0xf68], R23 ;  /* 0x000f681701007387 */ /* 0x004fe40000100800 */
[----:B------:R-:W-:Y:S01]  /*35730*/  STL [R1+0xf64], R28 ;  /* 0x000f641c01007387 */ /* 0x000fe20000100800 */
[----:B------:R2:W-:Y:S04]  /*35740*/  STL [R1+0xe8c], R5 ;  /* 0x000e8c0501007387 */ /* 0x0005e80000100800 */
[----:B-1----:R-:W-:Y:S01]  /*35750*/  STL [R1+0xf5c], R21 ;  /* 0x000f5c1501007387 */ /* 0x002fe20000100800 */
[----:B------:R-:W4:Y:S02]  /*35760*/  LDL R17, [R1+0xf84] ;  /* 0x000f840001117983 */ /* 0x000f240000100800 */
[----:B------:R-:W-:-:S04]  /*35770*/  FFMA R0, R13, c[0x0][0x188], -R8 ;  /* 0x000062000d007a23 */ /* 0x000fc80000000808 */
[----:B------:R-:W-:Y:S02]  /*35780*/  FMUL R3, R0, 1.4426950216293334961 ;  /* 0x3fb8aa3b00037820 */ /* 0x000fe40000400000 */
[--C-:B------:R-:W-:Y:S02]  /*35790*/  FFMA R0, R14, c[0x0][0x188], -R5.reuse ;  /* 0x000062000e007a23 */ /* 0x100fe40000000805 */
[----:B------:R1:W5:Y:S01]  /*357a0*/  MUFU.EX2 R22, R3 ;  /* 0x0000000300167308 */ /* 0x0003620000000800 */
[----:B0-----:R-:W-:Y:S01]  /*357b0*/  FMNMX R16, R2, R7, !PT ;  /* 0x0000000702107209 */ /* 0x001fe20007800000 */
[----:B-1----:R-:W-:Y:S02]  /*357c0*/  FMUL R3, R0, 1.4426950216293334961 ;  /* 0x3fb8aa3b00037820 */ /* 0x002fe40000400000 */
[----:B------:R-:W-:-:S04]  /*357d0*/  FFMA R0, R15, c[0x0][0x188], -R5 ;  /* 0x000062000f007a23 */ /* 0x000fc80000000805 */
[----:B------:R-:W-:Y:S02]  /*357e0*/  FMUL R2, R0, 1.4426950216293334961 ;  /* 0x3fb8aa3b00027820 */ /* 0x000fe40000400000 */
[----:B------:R-:W-:Y:S01]  /*357f0*/  FFMA R0, R24, c[0x0][0x188], -R16 ;  /* 0x0000620018007a23 */ /* 0x000fe20000000810 */
[----:B-----5:R-:W-:Y:S01]  /*35800*/  STL [R1+0xf58], R22 ;  /* 0x000f581601007387 */ /* 0x020fe20000100800 */
[----:B------:R0:W1:Y:S08]  /*35810*/  MUFU.EX2 R19, R3 ;  /* 0x0000000300137308 */ /* 0x0000700000000800 */
[----:B------:R5:W1:Y:S01]  /*35820*/  MUFU.EX2 R20, R2 ;  /* 0x0000000200147308 */ /* 0x000a620000000800 */
[----:B------:R-:W4:Y:S01]  /*35830*/  LDL R9, [R1+0xf54] ;  /* 0x000f540001097983 */ /* 0x000f220000100800 */
[----:B---3--:R-:W3:Y:S04]  /*35840*/  LDL R8, [R1+0x178] ;  /* 0x0001780001087983 */ /* 0x008ee80000100800 */
[----:B0-----:R-:W3:Y:S01]  /*35850*/  LDL R3, [R1+0x17c] ;  /* 0x00017c0001037983 */ /* 0x001ee20000100800 */
[----:B-----5:R-:W-:-:S02]  /*35860*/  FMUL R2, R0, 1.4426950216293334961 ;  /* 0x3fb8aa3b00027820 */ /* 0x020fc40000400000 */
[----:B------:R-:W-:Y:S02]  /*35870*/  FFMA R0, R25, c[0x0][0x188], -R16 ;  /* 0x0000620019007a23 */ /* 0x000fe40000000810 */
[----:B------:R0:W-:Y:S01]  /*35880*/  STL [R1+0xe80], R16 ;  /* 0x000e801001007387 */ /* 0x0001e20000100800 */
[----:B------:R-:W5:Y:S04]  /*35890*/  LDL R7, [R1+0x170] ;  /* 0x0001700001077983 */ /* 0x000f680000100800 */
[----:B--2---:R-:W2:Y:S04]  /*358a0*/  LDL R5, [R1+0x16c] ;  /* 0x00016c0001057983 */ /* 0x004ea80000100800 */
[----:B------:R-:W2:Y:S04]  /*358b0*/  LDL R6, [R1+0x164] ;  /* 0x0001640001067983 */ /* 0x000ea80000100800 */
[----:B------:R-:W2:Y:S04]  /*358c0*/  LDL R14, [R1+0x140] ;  /* 0x00014000010e7983 */ /* 0x000ea80000100800 */
[----:B------:R-:W2:Y:S04]  /*358d0*/  LDL R13, [R1+0x138] ;  /* 0x00013800010d7983 */ /* 0x000ea80000100800 */
[----:B------:R-:W2:Y:S04]  /*358e0*/  LDL R12, [R1+0x130] ;  /* 0x00013000010c7983 */ /* 0x000ea80000100800 */
[----:B------:R-:W2:Y:S01]  /*358f0*/  LDL R24, [R1+0x148] ;  /* 0x0001480001187983 */ /* 0x000ea20000100800 */
[----:B0-----:R0:W4:Y:S02]  /*35900*/  MUFU.EX2 R16, R2 ;  /* 0x0000000200107308 */ /* 0x0011240000000800 */
[----:B0-----:R-:W-:-:S06]  /*35910*/  FMUL R2, R0, 1.4426950216293334961 ;  /* 0x3fb8aa3b00027820 */ /* 0x001fcc0000400000 */
[----:B------:R0:W0:Y:S01]  /*35920*/  MUFU.EX2 R18, R2 ;  /* 0x0000000200127308 */ /* 0x0000220000000800 */
[----:B-1----:R-:W-:Y:S01]  /*35930*/  STL [R1+0xf50], R19 ;  /* 0x000f501301007387 */ /* 0x002fe20000100800 */
[----:B----4-:R-:W-:-:S03]  /*35940*/  FMNMX R15, R4, R17, !PT ;  /* 0x00000011040f7209 */ /* 0x010fc60007800000 */
[----:B------:R-:W5:Y:S02]  /*35950*/  LDL R4, [R1+0x174] ;  /* 0x0001740001047983 */ /* 0x000f640000100800 */
[--C-:B------:R-:W-:Y:S02]  /*35960*/  FFMA R0, R26, c[0x0][0x188], -R15.reuse ;  /* 0x000062001a007a23 */ /* 0x100fe4000000080f */
[----:B------:R1:W-:Y:S01]  /*35970*/  STL [R1+0xe74], R15 ;  /* 0x000e740f01007387 */ /* 0x0003e20000100800 */
[----:B------:R-:W4:Y:S02]  /*35980*/  LDL R25, [R1+0x150] ;  /* 0x0001500001197983 */ /* 0x000f240000100800 */
[----:B------:R-:W-:Y:S02]  /*35990*/  STL [R1+0xf4c], R20 ;  /* 0x000f4c1401007387 */ /* 0x000fe40000100800 */
[----:B0-----:R-:W-:Y:S01]  /*359a0*/  FMUL R2, R0, 1.4426950216293334961 ;  /* 0x3fb8aa3b00027820 */ /* 0x001fe20000400000 */
[----:B------:R-:W2:Y:S01]  /*359b0*/  LDL R26, [R1+0x158] ;  /* 0x00015800011a7983 */ /* 0x000ea20000100800 */
[----:B------:R0:W-:Y:S02]  /*359c0*/  STL [R1+0xf48], R16 ;  /* 0x000f481001007387 */ /* 0x0001e40000100800 */
[----:B------:R-:W-:-:S02]  /*359d0*/  FFMA R0, R27, c[0x0][0x188], -R15 ;  /* 0x000062001b007a23 */ /* 0x000fc4000000080f */
[----:B------:R-:W2:Y:S01]  /*359e0*/  LDL R27, [R1+0x160] ;  /* 0x00016000011b7983 */ /* 0x000ea20000100800 */
[----:B------:R-:W-:Y:S01]  /*359f0*/  STL [R1+0xf44], R18 ;  /* 0x000f441201007387 */ /* 0x000fe20000100800 */
[----:B-1----:R1:W0:Y:S02]  /*35a00*/  MUFU.EX2 R15, R2 ;  /* 0x00000002000f7308 */ /* 0x0022240000000800 */
[----:B-1----:R-:W2:Y:S01]  /*35a10*/  LDL R2, [R1+0xf60] ;  /* 0x000f600001027983 */ /* 0x002ea20000100800 */
[----:B------:R-:W-:-:S05]  /*35a20*/  FMUL R0, R0, 1.4426950216293334961 ;  /* 0x3fb8aa3b00007820 */ /* 0x000fca0000400000 */
[----:B------:R1:W0:Y:S01]  /*35a30*/  MUFU.EX2 R17, R0 ;  /* 0x0000000000117308 */ /* 0x0002220000000800 */
[----:B---3--:R-:W-:Y:S01]  /*35a40*/  FADD R3, R3, R8 ;  /* 0x0000000803037221 */ /* 0x008fe20000000000 */
[----:B-1----:R-:W3:Y:S01]  /*35a50*/  LDL R0, [R1+0x168] ;  /* 0x0001680001007983 */ /* 0x002ee20000100800 */
[----:B-----5:R-:W-:Y:S02]  /*35a60*/  FADD R4, R4, R7 ;  /* 0x0000000704047221 */ /* 0x020fe40000000000 */
[----:B--2---:R-:W-:Y:S02]  /*35a70*/  FADD R2, R2, R9 ;  /* 0x0000000902027221 */ /* 0x004fe40000000000 */
[----:B------:R-:W2:Y:S01]  /*35a80*/  LDL.LU R9, [R1+0x2a58] ;  /* 0x002a580001097983 */ /* 0x000ea20000300800 */
[----:B0-----:R0:W-:Y:S02]  /*35a90*/  STL [R1+0xf40], R15 ;  /* 0x000f400f01007387 */ /* 0x0011e40000100800 */
[----:B------:R-:W4:Y:S02]  /*35aa0*/  LDL.LU R8, [R1+0x2a54] ;  /* 0x002a540001087983 */ /* 0x000f240000300800 */
[----:B------:R-:W-:Y:S01]  /*35ab0*/  STL [R1+0xf3c], R17 ;  /* 0x000f3c1101007387 */ /* 0x000fe20000100800 */
[----:B------:R-:W5:Y:S01]  /*35ac0*/  LDL.LU R7, [R1+0x2a50] ;  /* 0x002a500001077983 */ /* 0x000f620000300800 */
[----:B------:R-:W-:-:S02]  /*35ad0*/  FADD R16, R16, R18 ;  /* 0x0000001210107221 */ /* 0x000fc40000000000 */
[----:B------:R-:W-:Y:S02]  /*35ae0*/  STL [R1+0x2a4c], R2 ;  /* 0x002a4c0201007387 */ /* 0x000fe40000100800 */
[----:B---3--:R-:W-:Y:S02]  /*35af0*/  FADD R5, R5, R0 ;  /* 0x0000000005057221 */ /* 0x008fe40000000000 */
[----:B------:R-:W-:Y:S02]  /*35b00*/  FADD R0, R19, R20 ;  /* 0x0000001413007221 */ /* 0x000fe40000000000 */
[----:B0-----:R-:W-:Y:S02]  /*35b10*/  FADD R15, R15, R17 ;  /* 0x000000110f0f7221 */ /* 0x001fe40000000000 */
[----:B-----5:R-:W-:Y:S02]  /*35b20*/  FADD R7, R7, R26 ;  /* 0x0000001a07077221 */ /* 0x020fe40000000000 */
[----:B------:R-:W-:Y:S02]  /*35b30*/  SHFL.BFLY PT, R26, R2, 0x2, 0x1f ;  /* 0x0c401f00021a7f89 */ /* 0x000fe400000e0000 */
[----:B------:R-:W-:Y:S02]  /*35b40*/  SHFL.BFLY PT, R2, R0, 0x2, 0x1f ;  /* 0x0c401f0000027f89 */ /* 0x000fe400000e0000 */
[----:B------:R-:W-:Y:S02]  /*35b50*/  SHFL.BFLY PT, R2, R16, 0x2, 0x1f ;  /* 0x0c401f0010027f89 */ /* 0x000fe400000e0000 */
[----:B------:R-:W0:Y:S02]  /*35b60*/  SHFL.BFLY PT, R2, R15, 0x2, 0x1f ;  /* 0x0c401f000f027f89 */ /* 0x000e2400000e0000 */
[----:B0-----:R-:W3:Y:S01]  /*35b70*/  LDL.LU R2, [R1+0x2a4c] ;  /* 0x002a4c0001027983 */ /* 0x001ee20000300800 */
[----:B------:R-:W-:-:S02]  /*35b80*/  FADD R11, R11, R13 ;  /* 0x0000000d0b0b7221 */ /* 0x000fc40000000000 */
[----:B------:R-:W-:Y:S02]  /*35b90*/  FADD R13, R23, R28 ;  /* 0x0000001c170d7221 */ /* 0x000fe40000000000 */
[----:B------:R-:W0:Y:S04]  /*35ba0*/  SHFL.BFLY PT, R23, R5, 0x2, 0x1f ;  /* 0x0c401f0005177f89 */ /* 0x000e2800000e0000 */
[----:B------:R-:W1:Y:S01]  /*35bb0*/  SHFL.BFLY PT, R17, R11, 0x2, 0x1f ;  /* 0x0c401f000b117f89 */ /* 0x000e6200000e0000 */
[----:B------:R-:W-:Y:S02]  /*35bc0*/  FADD R6, R6, R27 ;  /* 0x0000001b06067221 */ /* 0x000fe40000000000 */
[----:B--2---:R-:W-:Y:S02]  /*35bd0*/  FADD R9, R9, R24 ;  /* 0x0000001809097221 */ /* 0x004fe40000000000 */
[----:B------:R-:W-:-:S02]  /*35be0*/  FADD R10, R10, R14 ;  /* 0x0000000e0a0a7221 */ /* 0x000fc40000000000 */
[----:B------:R-:W-:Y:S01]  /*35bf0*/  FADD R14, R21, R22 ;  /* 0x00000016150e7221 */ /* 0x000fe20000000000 */
[----:B------:R-:W2:Y:S04]  /*35c00*/  SHFL.BFLY PT, R24, R4, 0x2, 0x1f ;  /* 0x0c401f0004187f89 */ /* 0x000ea800000e0000 */
[----:B------:R-:W5:Y:S01]  /*35c10*/  SHFL.BFLY PT, R22, R6, 0x2, 0x1f ;  /* 0x0c401f0006167f89 */ /* 0x000f6200000e0000 */
[----:B----4-:R-:W-:Y:S02]  /*35c20*/  FADD R8, R8, R25 ;  /* 0x0000001908087221 */ /* 0x010fe40000000000 */
[----:B------:R-:W4:Y:S01]  /*35c30*/  SHFL.BFLY PT, R25, R3, 0x2, 0x1f ;  /* 0x0c401f0003197f89 */ /* 0x000f2200000e0000 */
[----:B------:R-:W4:Y:S01]  /*35c40*/  SHFL.BFLY PT, R18, R10, 0x2, 0x1f ;  /* 0x0c401f000a127f89 */ /* 0x000f2200000e0000 */
[----:B0-----:R-:W-:-:S02]  /*35c50*/  FADD R5, R5, R23 ;  /* 0x0000001705057221 */ /* 0x001fc40000000000 */
[----:B-1----:R-:W-:Y:S02]  /*35c60*/  FADD R11, R11, R17 ;  /* 0x000000110b0b7221 */ /* 0x002fe40000000000 */
[----:B--2---:R-:W-:Y:S02]  /*35c70*/  FADD R4, R4, R24 ;  /* 0x0000001804047221 */ /* 0x004fe40000000000 */
[----:B-----5:R-:W-:Y:S02]  /*35c80*/  FADD R6, R6, R22 ;  /* 0x0000001606067221 */ /* 0x020fe40000000000 */
[----:B----4-:R-:W-:Y:S02]  /*35c90*/  FADD R3, R3, R25 ;  /* 0x0000001903037221 */ /* 0x010fe40000000000 */
[----:B------:R-:W-:Y:S01]  /*35ca0*/  FADD R10, R10, R18 ;  /* 0x000000120a0a7221 */ /* 0x000fe20000000000 */
[----:B------:R-:W0:Y:S04]  /*35cb0*/  SHFL.BFLY PT, R19, R9, 0x2, 0x1f ;  /* 0x0c401f0009137f89 */ /* 0x000e2800000e0000 */
[----:B------:R-:W-:Y:S01]  /*35cc0*/  SHFL.BFLY PT, R18, R4, 0x1, 0x1f ;  /* 0x0c201f0004127f89 */ /* 0x000fe200000e0000 */
[----:B------:R-:W-:Y:S02]  /*35cd0*/  SHFL.BFLY PT, R18, R6, 0x1, 0x1f ;  /* 0x0c201f0006127f89 */ /* 0x000fe400000e0000 */
[----:B0-----:R-:W-:-:S02]  /*35ce0*/  FADD R9, R9, R19 ;  /* 0x0000001309097221 */ /* 0x001fc40000000000 */
[----:B------:R-:W-:Y:S01]  /*35cf0*/  SHFL.BFLY PT, R19, R3, 0x1, 0x1f ;  /* 0x0c201f0003137f89 */ /* 0x000fe200000e0000 */
[----:B---3--:R-:W-:-:S05]  /*35d00*/  FADD R2, R2, R26 ;  /* 0x0000001a02027221 */ /* 0x008fca0000000000 */
[----:B------:R-:W-:Y:S01]  /*35d10*/  SHFL.BFLY PT, R17, R2, 0x1, 0x1f ;  /* 0x0c201f0002117f89 */ /* 0x000fe200000e0000 */
[----:B------:R-:W0:Y:S03]  /*35d20*/  SHFL.BFLY PT, R17, R5, 0x1, 0x1f ;  /* 0x0c201f0005117f89 */ /* 0x000e2600000e0000 */
[----:B0-----:R-:W-:Y:S01]  /*35d30*/  STL [R1+0x2a44], R17 ;  /* 0x002a441101007387 */ /* 0x001fe20000100800 */
[----:B------:R-:W-:Y:S02]  /*35d40*/  STL [R1+0x2a40], R5 ;  /* 0x002a400501007387 */ /* 0x000fe40000100800 */
[----:B------:R-:W-:Y:S02]  /*35d50*/  STL [R1+0x2a48], R6 ;  /* 0x002a480601007387 */ /* 0x000fe40000100800 */
[----:B------:R-:W0:Y:S04]  /*35d60*/  SHFL.BFLY PT, R6, R2, 0x1, 0x1f ;  /* 0x0c201f0002067f89 */ /* 0x000e2800000e0000 */
[----:B------:R-:W1:Y:S04]  /*35d70*/  SHFL.BFLY PT, R17, R3, 0x1, 0x1f ;  /* 0x0c201f0003117f89 */ /* 0x000e6800000e0000 */
[----:B------:R-:W2:Y:S01]  /*35d80*/  SHFL.BFLY PT, R5, R4, 0x1, 0x1f ;  /* 0x0c201f0004057f89 */ /* 0x000ea200000e0000 */
[----:B0-----:R-:W-:-:S02]  /*35d90*/  FADD R2, R2, R6 ;  /* 0x0000000602027221 */ /* 0x001fc40000000000 */
[----:B-1----:R-:W-:Y:S01]  /*35da0*/  FADD R3, R3, R17 ;  /* 0x0000001103037221 */ /* 0x002fe20000000000 */
[----:B------:R-:W3:Y:S01]  /*35db0*/  LDL.LU R6, [R1+0x2a48] ;  /* 0x002a480001067983 */ /* 0x000ee20000300800 */
[----:B------:R-:W4:Y:S02]  /*35dc0*/  LDL.LU R17, [R1+0x2a44] ;  /* 0x002a440001117983 */ /* 0x000f240000300800 */
[----:B--2---:R-:W-:Y:S02]  /*35dd0*/  FADD R4, R4, R5 ;  /* 0x0000000504047221 */ /* 0x004fe40000000000 */
[----:B------:R-:W4:Y:S01]  /*35de0*/  LDL.LU R5, [R1+0x2a40] ;  /* 0x002a400001057983 */ /* 0x000f220000300800 */
[----:B------:R-:W-:-:S03]  /*35df0*/  FADD R12, R29, R12 ;  /* 0x0000000c1d0c7221 */ /* 0x000fc60000000000 */
[----:B------:R-:W0:Y:S04]  /*35e00*/  SHFL.BFLY PT, R21, R7, 0x2, 0x1f ;  /* 0x0c401f0007157f89 */ /* 0x000e2800000e0000 */
[----:B------:R-:W1:Y:S04]  /*35e10*/  SHFL.BFLY PT, R20, R8, 0x2, 0x1f ;  /* 0x0c401f0008147f89 */ /* 0x000e6800000e0000 */
[----:B------:R-:W2:Y:S04]  /*35e20*/  SHFL.BFLY PT, R27, R12, 0x2, 0x1f ;  /* 0x0c401f000c1b7f89 */ /* 0x000ea800000e0000 */
[----:B------:R-:W5:Y:S01]  /*35e30*/  SHFL.BFLY PT, R28, R13, 0x2, 0x1f ;  /* 0x0c401f000d1c7f89 */ /* 0x000f6200000e0000 */
[----:B------:R-:W5:Y:S03]  /*35e40*/  SHFL.BFLY PT, R29, R14, 0x2, 0x1f ;  /* 0x0c401f000e1d7f89 */ /* 0x000f6600000e0000 */
[----:B------:R-:W5:Y:S04]  /*35e50*/  SHFL.BFLY PT, R24, R0, 0x2, 0x1f ;  /* 0x0c401f0000187f89 */ /* 0x000f6800000e0000 */
[----:B------:R-:W5:Y:S04]  /*35e60*/  SHFL.BFLY PT, R25, R16, 0x2, 0x1f ;  /* 0x0c401f0010197f89 */ /* 0x000f6800000e0000 */
[----:B------:R-:W5:Y:S04]  /*35e70*/  SHFL.BFLY PT, R26, R15, 0x2, 0x1f ;  /* 0x0c401f000f1a7f89 */ /* 0x000f6800000e0000 */
[----:B------:R-:W5:Y:S04]  /*35e80*/  SHFL.BFLY PT, R22, R10, 0x1, 0x1f ;  /* 0x0c201f000a167f89 */ /* 0x000f6800000e0000 */
[----:B------:R-:W5:Y:S01]  /*35e90*/  SHFL.BFLY PT, R23, R11, 0x1, 0x1f ;  /* 0x0c201f000b177f89 */ /* 0x000f6200000e0000 */
[----:B0-----:R-:W-:-:S02]  /*35ea0*/  FADD R7, R7, R21 ;  /* 0x0000001507077221 */ /* 0x001fc40000000000 */
[----:B-1----:R-:W-:Y:S02]  /*35eb0*/  FADD R8, R8, R20 ;  /* 0x0000001408087221 */ /* 0x002fe40000000000 */
[----:B--2---:R-:W-:Y:S02]  /*35ec0*/  FADD R12, R12, R27 ;  /* 0x0000001b0c0c7221 */ /* 0x004fe40000000000 */
[----:B-----5:R-:W-:Y:S01]  /*35ed0*/  FADD R13, R13, R28 ;  /* 0x0000001c0d0d7221 */ /* 0x020fe20000000000 */
[----:B------:R-:W0:Y:S04]  /*35ee0*/  SHFL.BFLY PT, R19, R7, 0x1, 0x1f ;  /* 0x0c201f0007137f89 */ /* 0x000e2800000e0000 */
[----:B------:R-:W1:Y:S01]  /*35ef0*/  SHFL.BFLY PT, R20, R8, 0x1, 0x1f ;  /* 0x0c201f0008147f89 */ /* 0x000e6200000e0000 */
[----:B------:R-:W-:-:S03]  /*35f00*/  FADD R14, R14, R29 ;  /* 0x0000001d0e0e7221 */ /* 0x000fc60000000000 */
[----:B------:R-:W2:Y:S01]  /*35f10*/  SHFL.BFLY PT, R21, R9, 0x1, 0x1f ;  /* 0x0c201f0009157f89 */ /* 0x000ea200000e0000 */
[----:B------:R-:W-:Y:S02]  /*35f20*/  FADD R0, R0, R24 ;  /* 0x0000001800007221 */ /* 0x000fe40000000000 */
[----:B------:R-:W-:Y:S02]  /*35f30*/  FADD R16, R16, R25 ;  /* 0x0000001910107221 */ /* 0x000fe40000000000 */
[----:B------:R-:W-:Y:S01]  /*35f40*/  FADD R15, R15, R26 ;  /* 0x0000001a0f0f7221 */ /* 0x000fe20000000000 */
[----:B------:R-:W5:Y:S04]  /*35f50*/  SHFL.BFLY PT, R24, R12, 0x1, 0x1f ;  /* 0x0c201f000c187f89 */ /* 0x000f6800000e0000 */
[----:B------:R-:W5:Y:S04]  /*35f60*/  SHFL.BFLY PT, R25, R13, 0x1, 0x1f ;  /* 0x0c201f000d197f89 */ /* 0x000f6800000e0000 */
[----:B------:R-:W5:Y:S04]  /*35f70*/  SHFL.BFLY PT, R26, R14, 0x1, 0x1f ;  /* 0x0c201f000e1a7f89 */ /* 0x000f6800000e0000 */
[----:B------:R-:W5:Y:S04]  /*35f80*/  SHFL.BFLY PT, R27, R0, 0x1, 0x1f ;  /* 0x0c201f00001b7f89 */ /* 0x000f6800000e0000 */
[----:B------:R-:W5:Y:S04]  /*35f90*/  SHFL.BFLY PT, R28, R16, 0x1, 0x1f ;  /* 0x0c201f00101c7f89 */ /* 0x000f6800000e0000 */
[----:B------:R-:W5:Y:S01]  /*35fa0*/  SHFL.BFLY PT, R29, R15, 0x1, 0x1f ;  /* 0x0c201f000f1d7f89 */ /* 0x000f6200000e0000 */
[----:B------:R-:W-:-:S02]  /*35fb0*/  FADD R10, R10, R22 ;  /* 0x000000160a0a7221 */ /* 0x000fc40000000000 */
[----:B------:R-:W-:Y:S02]  /*35fc0*/  FADD R11, R11, R23 ;  /* 0x000000170b0b7221 */ /* 0x000fe40000000000 */
[----:B------:R-:W3:Y:S01]  /*35fd0*/  LDL.64 R22, [R1+0x13d0] ;  /* 0x0013d00001167983 */ /* 0x000ee20000100a00 */
[----:B0-----:R-:W-:Y:S02]  /*35fe0*/  FADD R7, R7, R19 ;  /* 0x0000001307077221 */ /* 0x001fe40000000000 */
[----:B-1----:R-:W-:Y:S02]  /*35ff0*/  FADD R8, R8, R20 ;  /* 0x0000001408087221 */ /* 0x002fe40000000000 */
[----:B--2---:R-:W-:Y:S02]  /*36000*/  FADD R9, R9, R21 ;  /* 0x0000001509097221 */ /* 0x004fe40000000000 */
[----:B-----5:R-:W-:Y:S02]  /*36010*/  FADD R12, R12, R24 ;  /* 0x000000180c0c7221 */ /* 0x020fe40000000000 */
[----:B------:R-:W-:-:S02]  /*36020*/  FADD R13, R13, R25 ;  /* 0x000000190d0d7221 */ /* 0x000fc40000000000 */
[----:B------:R-:W-:Y:S02]  /*36030*/  FADD R14, R14, R26 ;  /* 0x0000001a0e0e7221 */ /* 0x000fe40000000000 */
[----:B------:R-:W-:Y:S02]  /*36040*/  FADD R0, R0, R27 ;  /* 0x0000001b00007221 */ /* 0x000fe40000000000 */
[----:B------:R-:W-:Y:S02]  /*36050*/  FADD R16, R16, R28 ;  /* 0x0000001c10107221 */ /* 0x000fe40000000000 */
[----:B------:R-:W-:Y:S01]  /*36060*/  FADD R15, R15, R29 ;  /* 0x0000001d0f0f7221 */ /* 0x000fe20000000000 */
[----:B------:R-:W0:Y:S04]  /*36070*/  S2R R20, SR_TID.X ;  /* 0x0000000000147919 */ /* 0x000e280000002100 */
[----:B------:R-:W2:Y:S04]  /*36080*/  LDL.64 R24, [R1+0x13d8] ;  /* 0x0013d80001187983 */ /* 0x000ea80000100a00 */
[----:B------:R-:W5:Y:S04]  /*36090*/  LDL.64 R28, [R1+0x13a0] ;  /* 0x0013a000011c7983 */ /* 0x000f680000100a00 */
[----:B------:R-:W2:Y:S01]  /*360a0*/  LDL.64 R26, [R1+0x1378] ;  /* 0x00137800011a7983 */ /* 0x000ea20000100a00 */
[----:B0-----:R-:W-:Y:S01]  /*360b0*/  LOP3.LUT R20, R20, 0x7f, RZ, 0xc0, !PT ;  /* 0x0000007f14147812 */ /* 0x001fe200078ec0ff */
[----:B----4-:R-:W-:-:S02]  /*360c0*/  FADD R5, R5, R17 ;  /* 0x0000001105057221 */ /* 0x010fc40000000000 */
[----:B------:R-:W0:Y:S01]  /*360d0*/  S2R R17, SR_TID.X ;  /* 0x0000000000117919 */ /* 0x000e220000002100 */
[----:B---3--:R-:W-:Y:S01]  /*360e0*/  FADD R6, R6, R18 ;  /* 0x0000001206067221 */ /* 0x008fe20000000000 */
[C---:B0-----:R-:W-:Y:S01]  /*360f0*/  LOP3.LUT R18, R17.reuse, 0x1c, RZ, 0xc0, !PT ;  /* 0x0000001c11127812 */ /* 0x041fe200078ec0ff */
[----:B------:R-:W-:-:S04]  /*36100*/  LOP3.LUT R17, R17, 0x7f, RZ, 0xc0, !PT ;  /* 0x0000007f11117812 */ /* 0x000fc800078ec0ff */
[----:B------:R-:W-:Y:S02]  /*36110*/  SHF.R.U32.HI R17, RZ, 0x3, R17 ;  /* 0x00000003ff117819 */ /* 0x000fe40000011611 */
[----:B------:R-:W-:Y:S02]  /*36120*/  SHF.L.U32 R18, R18, 0x2, RZ ;  /* 0x0000000212127819 */ /* 0x000fe400000006ff */
[----:B------:R-:W-:-:S04]  /*36130*/  LOP3.LUT R17, R17, 0xc, RZ, 0xc0, !PT ;  /* 0x0000000c11117812 */ /* 0x000fc800078ec0ff */
[----:B------:R-:W-:Y:S02]  /*36140*/  IADD3 R17, R18, R17, RZ ;  /* 0x0000001112117210 */ /* 0x000fe40007ffe0ff */
[----:B------:R-:W3:Y:S04]  /*36150*/  LDL.64 R18, [R1+0x13c8] ;  /* 0x0013c80001127983 */ /* 0x000ee80000100a00 */
        /* <DEDUP_REMOVED lines=8> */
[----:B------:R-:W-:Y:S01]  /*361e0*/  @!P0 STS [R17+0x20400], R10 ;  /* 0x0204000a11008388 */ /* 0x000fe20000000800 */
[----:B------:R0:W-:Y:S02]  /*361f0*/  @!P0 STS [R17+0x20480], R11 ;  /* 0x0204800b11008388 */ /* 0x0001e40000000800 */
[----:B------:R-:W-:Y:S02]  /*36200*/  @!P0 STS [R17+0x20500], R12 ;  /* 0x0205000c11008388 */ /* 0x000fe40000000800 */
[----:B------:R1:W-:Y:S01]  /*36210*/  @!P0 STS [R17+0x20580], R13 ;  /* 0x0205800d11008388 */ /* 0x0003e20000000800 */
[----:B------:R4:W-:Y:S01]  /*36220*/  @!P0 STS [R17+0x20600], R14 ;  /* 0x0206000e11008388 */ /* 0x0009e20000000800 */
[----:B------:R-:W-:Y:S02]  /*36230*/  @!P0 STS [R17+0x20680], R0 ;  /* 0x0206800011008388 */ /* 0x000fe40000000800 */
[----:B------:R-:W-:Y:S02]  /*36240*/  @!P0 STS [R17+0x20700], R16 ;  /* 0x0207001011008388 */ /* 0x000fe40000000800 */
[----:B------:R4:W-:Y:S01]  /*36250*/  @!P0 STS [R17+0x20780], R15 ;  /* 0x0207800f11008388 */ /* 0x0009e20000000800 */
[----:B------:R-:W-:Y:S06]  /*36260*/  BAR.SYNC.DEFER_BLOCKING 0x0 ;  /* 0x0000000000007b1d */ /* 0x000fec0000010000 */
[----:B0-----:R-:W2:Y:S04]  /*36270*/  LDL.64 R10, [R1+0x13e0] ;  /* 0x0013e000010a7983 */ /* 0x001ea80000100a00 */
[----:B-1----:R-:W2:Y:S04]  /*36280*/  LDL.64 R12, [R1+0x13b8] ;  /* 0x0013b800010c7983 */ /* 0x002ea80000100a00 */
[----:B----4-:R-:W2:Y:S04]  /*36290*/  LDL R14, [R1+0x494] ;  /* 0x00049400010e7983 */ /* 0x010ea80000100800 */
[----:B------:R-:W4:Y:S04]  /*362a0*/  LDL.64 R16, [R1+0x13c0] ;  /* 0x0013c00001107983 */ /* 0x000f280000100a00 */
[----:B------:R-:W0:Y:S04]  /*362b0*/  LDS R5, [R20.X4+0x20400] ;  /* 0x0204000014057984 */ /* 0x000e280000004800 */
[----:B------:R-:W1:Y:S04]  /*362c0*/  LDS R3, [R20.X4+0x20000] ;  /* 0x0200000014037984 */ /* 0x000e680000004800 */
[----:B------:R-:W-:Y:S04]  /*362d0*/  LDS R4, [R20.X4+0x20200] ;  /* 0x0202000014047984 */ /* 0x000fe80000004800 */
[----:B------:R-:W-:Y:S04]  /*362e0*/  LDS R0, [R20.X4+0x20600] ;  /* 0x0206000014007984 */ /* 0x000fe80000004800 */
[----:B0-----:R-:W0:Y:S04]  /*362f0*/  SHFL.BFLY PT, R6, R5, 0x2, 0x1f ;  /* 0x0c401f0005067f89 */ /* 0x001e2800000e0000 */
[----:B-1----:R-:W1:Y:S01]  /*36300*/  SHFL.BFLY PT, R8, R3, 0x2, 0x1f ;  /* 0x0c401f0003087f89 */ /* 0x002e6200000e0000 */
[----:B0-----:R-:W-:-:S02]  /*36310*/  FADD R5, R5, R6 ;  /* 0x0000000605057221 */ /* 0x001fc40000000000 */
[----:B-1----:R-:W-:-:S03]  /*36320*/  FADD R3, R3, R8 ;  /* 0x0000000803037221 */ /* 0x002fc60000000000 */
[----:B------:R-:W0:Y:S02]  /*36330*/  SHFL.BFLY PT, R8, R5, 0x1, 0x1f ;  /* 0x0c201f0005087f89 */ /* 0x000e2400000e0000 */
[----:B0-----:R-:W-:Y:S02]  /*36340*/  FADD R5, R5, R8 ;  /* 0x0000000805057221 */ /* 0x001fe40000000000 */
[----:B------:R-:W5:Y:S04]  /*36350*/  LDL.64 R8, [R1+0x13b0] ;  /* 0x0013b00001087983 */ /* 0x000f680000100a00 */
[----:B------:R-:W0:Y:S04]  /*36360*/  SHFL.BFLY PT, R7, R4, 0x2, 0x1f ;  /* 0x0c401f0004077f89 */ /* 0x000e2800000e0000 */
[----:B------:R-:W1:Y:S04]  /*36370*/  SHFL.BFLY PT, R2, R0, 0x2, 0x1f ;  /* 0x0c401f0000027f89 */ /* 0x000e6800000e0000 */
[----:B------:R-:W1:Y:S01]  /*36380*/  SHFL.BFLY PT, R6, R3, 0x1, 0x1f ;  /* 0x0c201f0003067f89 */ /* 0x000e6200000e0000 */
[----:B0-----:R-:W-:-:S02]  /*36390*/  FADD R4, R4, R7 ;  /* 0x0000000704047221 */ /* 0x001fc40000000000 */
[----:B-1----:R-:W-:-:S03]  /*363a0*/  FADD R2, R0, R2 ;  /* 0x0000000200027221 */ /* 0x002fc60000000000 */
[----:B------:R-:W0:Y:S04]  /*363b0*/  SHFL.BFLY PT, R7, R4, 0x1, 0x1f ;  /* 0x0c201f0004077f89 */ /* 0x000e2800000e0000 */
[----:B------:R-:W1:Y:S01]  /*363c0*/  SHFL.BFLY PT, R0, R2, 0x1, 0x1f ;  /* 0x0c201f0002007f89 */ /* 0x000e6200000e0000 */
[----:B------:R-:W-:-:S05]  /*363d0*/  FADD R3, R3, R6 ;  /* 0x0000000603037221 */ /* 0x000fca0000000000 */
[----:B------:R-:W-:Y:S01]  /*363e0*/  @!P0 STS [R20.X4+0x20000], R3 ;  /* 0x0200000314008388 */ /* 0x000fe20000004800 */
[----:B0-----:R-:W-:Y:S02]  /*363f0*/  FADD R7, R4, R7 ;  /* 0x0000000704077221 */ /* 0x001fe40000000000 */
[----:B-1----:R-:W-:-:S03]  /*36400*/  FADD R0, R2, R0 ;  /* 0x0000000002007221 */ /* 0x002fc60000000000 */
[----:B------:R-:W-:Y:S01]  /*36410*/  @!P0 STS [R20.X4+0x20200], R7 ;  /* 0x0202000714008388 */ /* 0x000fe20000004800 */
[----:B------:R-:W-:Y:S02]  /*36420*/  @!P0 STS [R20.X4+0x20400], R5 ;  /* 0x0204000514008388 */ /* 0x000fe40000004800 */
[----:B------:R0:W-:Y:S02]  /*36430*/  @!P0 STS [R20.X4+0x20600], R0 ;  /* 0x0206000014008388 */ /* 0x0001e40000004800 */
[----:B------:R-:W-:Y:S06]  /*36440*/  BAR.SYNC.DEFER_BLOCKING 0x0 ;  /* 0x0000000000007b1d */ /* 0x000fec0000010000 */
[----:B0-----:R-:W5:Y:S01]  /*36450*/  LDL.64 R20, [R1+0x1398] ;  /* 0x0013980001147983 */ /* 0x001f620000100a00 */
[----:B--2---:R-:W-:-:S04]  /*36460*/  IMAD.WIDE R2, R14, 0x2, R10 ;  /* 0x000000020e027825 */ /* 0x004fc800078e020a */
[----:B------:R-:W-:-:S04]  /*36470*/  IMAD.WIDE R4, R14, 0x2, R24 ;  /* 0x000000020e047825 */ /* 0x000fc800078e0218 */
[C---:B------:R-:W-:Y:S01]  /*36480*/  IMAD.WIDE R6, R14.reuse, 0x2, R22 ;  /* 0x000000020e067825 */ /* 0x040fe200078e0216 */
[----:B------:R-:W2:Y:S04]  /*36490*/  LDL.64 R10, [R1+0x13a8] ;  /* 0x0013a800010a7983 */ /* 0x000ea80000100a00 */
[----:B------:R3:W2:Y:S04]  /*364a0*/  LDG.E.U16 R25, [R2.64] ;  /* 0x0000000402197981 */ /* 0x0006a8000c1e1500 */
[----:B------:R0:W2:Y:S04]  /*364b0*/  LDG.E.U16 R23, [R6.64] ;  /* 0x0000000406177981 */ /* 0x0000a8000c1e1500 */
[----:B------:R4:W2:Y:S01]  /*364c0*/  LDG.E.U16 R22, [R4.64] ;  /* 0x0000000404167981 */ /* 0x0008a2000c1e1500 */
[----:B---3--:R-:W-:-:S04]  /*364d0*/  IMAD.WIDE R2, R14, 0x2, R18 ;  /* 0x000000020e027825 */ /* 0x008fc800078e0212 */
[----:B----4-:R-:W-:-:S04]  /*364e0*/  IMAD.WIDE R4, R14, 0x2, R16 ;  /* 0x000000020e047825 */ /* 0x010fc800078e0210 */
[C---:B0-----:R-:W-:Y:S01]  /*364f0*/  IMAD.WIDE R6, R14.reuse, 0x2, R12 ;  /* 0x000000020e067825 */ /* 0x041fe200078e020c */
[----:B------:R-:W3:Y:S04]  /*36500*/  LDL.64 R18, [R1+0x1390] ;  /* 0x0013900001127983 */ /* 0x000ee80000100a00 */
[----:B------:R-:W4:Y:S04]  /*36510*/  LDG.E.U16 R3, [R2.64] ;  /* 0x0000000402037981 */ /* 0x000f28000c1e1500 */
[----:B------:R-:W3:Y:S04]  /*36520*/  LDG.E.U16 R5, [R4.64] ;  /* 0x0000000404057981 */ /* 0x000ee8000c1e1500 */
[----:B------:R-:W3:Y:S04]  /*36530*/  LDG.E.U16 R7, [R6.64] ;  /* 0x0000000406077981 */ /* 0x000ee8000c1e1500 */
[----:B------:R-:W3:Y:S04]  /*36540*/  LDL.64 R16, [R1+0x1388] ;  /* 0x0013880001107983 */ /* 0x000ee80000100a00 */
[----:B------:R-:W3:Y:S01]  /*36550*/  LDL.64 R12, [R1+0x1380] ;  /* 0x00138000010c7983 */ /* 0x000ee20000100a00 */
[----:B-----5:R-:W-:-:S05]  /*36560*/  IMAD.WIDE R8, R14, 0x2, R8 ;  /* 0x000000020e087825 */ /* 0x020fca00078e0208 */
[----:B------:R0:W5:Y:S04]  /*36570*/  LDG.E.U16 R15, [R8.64] ;  /* 0x00000004080f7981 */ /* 0x000168000c1e1500 */
[----:B--2---:R1:W-:Y:S01]  /*36580*/  STL [R1+0xf38], R25 ;  /* 0x000f381901007387 */ /* 0x0043e20000100800 */
[----:B------:R-:W-:-:S05]  /*36590*/  IMAD.WIDE R10, R14, 0x2, R10 ;  /* 0x000000020e0a7825 */ /* 0x000fca00078e020a */
[----:B------:R3:W2:Y:S04]  /*365a0*/  LDG.E.U16 R0, [R10.64] ;  /* 0x000000040a007981 */ /* 0x0006a8000c1e1500 */
[----:B-1----:R-:W2:Y:S01]  /*365b0*/  LDL.64 R24, [R1+0x1370] ;  /* 0x0013700001187983 */ /* 0x002ea20000100a00 */
[----:B------:R-:W-:Y:S02]  /*365c0*/  STL [R1+0xf30], R23 ;  /* 0x000f301701007387 */ /* 0x000fe40000100800 */
[----:B------:R1:W-:Y:S02]  /*365d0*/  STL [R1+0xf34], R22 ;  /* 0x000f341601007387 */ /* 0x0003e40000100800 */
[----:B-1----:R-:W2:Y:S01]  /*365e0*/  LDL.64 R22, [R1+0x1368] ;  /* 0x0013680001167983 */ /* 0x002ea20000100a00 */
[----:B----4-:R1:W-:Y:S02]  /*365f0*/  STL [R1+0xf2c], R3 ;  /* 0x000f2c0301007387 */ /* 0x0103e40000100800 */
[----:B-1----:R-:W-:-:S06]  /*36600*/  IMAD.WIDE R2, R14, 0x2, R28 ;  /* 0x000000020e027825 */ /* 0x002fcc00078e021c */
[----:B------:R-:W4:Y:S04]  /*36610*/  LDG.E.U16 R3, [R2.64] ;  /* 0x0000000402037981 */ /* 0x000f28000c1e1500 */
[----:B---3--:R1:W-:Y:S01]  /*36620*/  STL [R1+0xf28], R5 ;  /* 0x000f280501007387 */ /* 0x0083e20000100800 */
[----:B------:R3:W-:Y:S02]  /*36630*/  STL [R1+0xf24], R7 ;  /* 0x000f240701007387 */ /* 0x0007e40000100800 */
[----:B-1----:R-:W-:-:S04]  /*36640*/  IMAD.WIDE R4, R14, 0x2, R20 ;  /* 0x000000020e047825 */ /* 0x002fc800078e0214 */
[----:B---3--:R-:W-:-:S04]  /*36650*/  IMAD.WIDE R6, R14, 0x2, R18 ;  /* 0x000000020e067825 */ /* 0x008fc800078e0212 */
[C---:B0-----:R-:W-:Y:S01]  /*36660*/  IMAD.WIDE R8, R14.reuse, 0x2, R16 ;  /* 0x000000020e087825 */ /* 0x041fe200078e0210 */
[----:B------:R-:W3:Y:S04]  /*36670*/  LDL.64 R20, [R1+0x1360] ;  /* 0x0013600001147983 */ /* 0x000ee80000100a00 */
[----:B------:R0:W3:Y:S04]  /*36680*/  LDG.E.U16 R29, [R6.64] ;  /* 0x00000004061d7981 */ /* 0x0000e8000c1e1500 */
[----:B------:R1:W3:Y:S04]  /*36690*/  LDG.E.U16 R28, [R4.64] ;  /* 0x00000004041c7981 */ /* 0x0002e8000c1e1500 */
[----:B------:R-:W3:Y:S04]  /*366a0*/  LDL.64 R18, [R1+0x1358] ;  /* 0x0013580001127983 */ /* 0x000ee80000100a00 */
[----:B-----5:R5:W-:Y:S04]  /*366b0*/  STL [R1+0xf20], R15 ;  /* 0x000f200f01007387 */ /* 0x020be80000100800 */
[----:B-----5:R3:W3:Y:S01]  /*366c0*/  LDG.E.U16 R15, [R8.64] ;  /* 0x00000004080f7981 */ /* 0x0206e2000c1e1500 */
[----:B------:R-:W-:-:S03]  /*366d0*/  IMAD.WIDE R10, R14, 0x2, R12 ;  /* 0x000000020e0a7825 */ /* 0x000fc600078e020c */
[----:B--2---:R2:W-:Y:S01]  /*366e0*/  STL [R1+0xf1c], R0 ;  /* 0x000f1c0001007387 */ /* 0x0045e20000100800 */
[----:B------:R-:W5:Y:S02]  /*366f0*/  LDL.64 R16, [R1+0x1350] ;  /* 0x0013500001107983 */ /* 0x000f640000100a00 */
[----:B------:R-:W5:Y:S02]  /*36700*/  LDL.64 R12, [R1+0x1348] ;  /* 0x00134800010c7983 */ /* 0x000f640000100a00 */
[----:B-1----:R-:W-:-:S05]  /*36710*/  IMAD.WIDE R4, R14, 0x2, R24 ;  /* 0x000000020e047825 */ /* 0x002fca00078e0218 */
[----:B------:R-:W5:Y:S04]  /*36720*/  LDG.E.U16 R25, [R4.64] ;  /* 0x0000000404197981 */ /* 0x000f68000c1e1500 */
[----:B--2---:R1:W2:Y:S04]  /*36730*/  LDG.E.U16 R0, [R10.64] ;  /* 0x000000040a007981 */ /* 0x0042a8000c1e1500 */
[----:B----4-:R4:W-:Y:S02]  /*36740*/  STL [R1+0xf18], R3 ;  /* 0x000f180301007387 */ /* 0x0109e40000100800 */
[----:B----4-:R-:W-:-:S05]  /*36750*/  IMAD.WIDE R2, R14, 0x2, R26 ;  /* 0x000000020e027825 */ /* 0x010fca00078e021a */
[----:B------:R5:W4:Y:S01]  /*36760*/  LDG.E.U16 R24, [R2.64] ;  /* 0x0000000402187981 */ /* 0x000b22000c1e1500 */
[----:B0-----:R-:W-:-:S03]  /*36770*/  IMAD.WIDE R6, R14, 0x2, R22 ;  /* 0x000000020e067825 */ /* 0x001fc600078e0216 */
[----:B---3--:R-:W-:Y:S01]  /*36780*/  STL [R1+0xf10], R29 ;  /* 0x000f101d01007387 */ /* 0x008fe20000100800 */
[----:B------:R0:W-:Y:S02]  /*36790*/  STL [R1+0xf14], R28 ;  /* 0x000f141c01007387 */ /* 0x0001e40000100800 */
[----:B------:R-:W3:Y:S02]  /*367a0*/  LDL.64 R22, [R1+0x1330] ;  /* 0x0013300001167983 */ /* 0x000ee40000100a00 */
[C---:B------:R-:W-:Y:S01]  /*367b0*/  IMAD.WIDE R8, R14.reuse, 0x2, R20 ;  /* 0x000000020e087825 */ /* 0x040fe200078e0214 */
[----:B------:R-:W3:Y:S04]  /*367c0*/  LDL.64 R26, [R1+0x1338] ;  /* 0x00133800011a7983 */ /* 0x000ee80000100a00 */
[----:B------:R-:W3:Y:S01]  /*367d0*/  LDG.E.U16 R7, [R6.64] ;  /* 0x0000000406077981 */ /* 0x000ee2000c1e1500 */
[----:B-1----:R-:W-:-:S03]  /*367e0*/  IMAD.WIDE R10, R14, 0x2, R18 ;  /* 0x000000020e0a7825 */ /* 0x002fc600078e0212 */
[----:B------:R-:W3:Y:S01]  /*367f0*/  LDL.64 R20, [R1+0x1328] ;  /* 0x0013280001147983 */ /* 0x000ee20000100a00 */
[----:B------:R-:W3:Y:S03]  /*36800*/  LDL.64 R18, [R1+0x1320] ;  /* 0x0013200001127983 */ /* 0x000ee60000100a00 */
[----:B0-----:R-:W3:Y:S04]  /*36810*/  LDL.64 R28, [R1+0x1340] ;  /* 0x00134000011c7983 */ /* 0x001ee80000100a00 */
[----:B------:R0:W-:Y:S04]  /*36820*/  STL [R1+0xf0c], R15 ;  /* 0x000f0c0f01007387 */ /* 0x0001e80000100800 */
[----:B0-----:R0:W3:Y:S01]  /*36830*/  LDG.E.U16 R15, [R8.64] ;  /* 0x00000004080f7981 */ /* 0x0010e2000c1e1500 */
[----:B-----5:R-:W-:-:S03]  /*36840*/  IMAD.WIDE R2, R14, 0x2, R16 ;  /* 0x000000020e027825 */ /* 0x020fc600078e0210 */
[----:B--2---:R1:W-:Y:S01]  /*36850*/  STL [R1+0xf08], R0 ;  /* 0x000f080001007387 */ /* 0x0043e20000100800 */
[----:B------:R-:W-:Y:S02]  /*36860*/  STL [R1+0xf00], R25 ;  /* 0x000f001901007387 */ /* 0x000fe40000100800 */
[C---:B------:R-:W-:Y:S01]  /*36870*/  IMAD.WIDE R4, R14.reuse, 0x2, R12 ;  /* 0x000000020e047825 */ /* 0x040fe200078e020c */
[----:B-1----:R3:W2:Y:S04]  /*36880*/  LDG.E.U16 R0, [R10.64] ;  /* 0x000000040a007981 */ /* 0x0026a8000c1e1500 */
[----:B----4-:R1:W-:Y:S01]  /*36890*/  STL [R1+0xf04], R24 ;  /* 0x000f041801007387 */ /* 0x0103e20000100800 */
[----:B------:R-:W4:Y:S02]  /*368a0*/  LDL.64 R16, [R1+0x1310] ;  /* 0x0013100001107983 */ /* 0x000f240000100a00 */
[----:B------:R-:W5:Y:S02]  /*368b0*/  LDL.64 R12, [R1+0x1308] ;  /* 0x00130800010c7983 */ /* 0x000f640000100a00 */
[----:B---3--:R-:W-:-:S02]  /*368c0*/  IMAD.WIDE R10, R14, 0x2, R22 ;  /* 0x000000020e0a7825 */ /* 0x008fc400078e0216 */
[----:B------:R3:W5:Y:S04]  /*368d0*/  LDG.E.U16 R22, [R4.64] ;  /* 0x0000000404167981 */ /* 0x000768000c1e1500 */
[----:B-1----:R-:W5:Y:S01]  /*368e0*/  LDL.64 R24, [R1+0x1318] ;  /* 0x0013180001187983 */ /* 0x002f620000100a00 */
[----:B------:R1:W-:Y:S02]  /*368f0*/  STL [R1+0xefc], R7 ;  /* 0x000efc0701007387 */ /* 0x0003e40000100800 */
[----:B0-----:R-:W-:-:S04]  /*36900*/  IMAD.WIDE R8, R14, 0x2, R26 ;  /* 0x000000020e087825 */ /* 0x001fc800078e021a */
[C---:B-1----:R-:W-:Y:S02]  /*36910*/  IMAD.WIDE R6, R14.reuse, 0x2, R28 ;  /* 0x000000020e067825 */ /* 0x042fe400078e021c */
[----:B------:R0:W5:Y:S04]  /*36920*/  LDG.E.U16 R28, [R2.64] ;  /* 0x00000004021c7981 */ /* 0x000168000c1e1500 */
[----:B------:R1:W5:Y:S04]  /*36930*/  LDG.E.U16 R29, [R6.64] ;  /* 0x00000004061d7981 */ /* 0x000368000c1e1500 */
[----:B------:R0:W-:Y:S04]  /*36940*/  STL [R1+0xef8], R15 ;  /* 0x000ef80f01007387 */ /* 0x0001e80000100800 */
[----:B0-----:R4:W5:Y:S01]  /*36950*/  LDG.E.U16 R15, [R8.64] ;  /* 0x00000004080f7981 */ /* 0x001962000c1e1500 */
[----:B------:R-:W-:-:S04]  /*36960*/  IMAD.WIDE R2, R14, 0x2, R20 ;  /* 0x000000020e027825 */ /* 0x000fc800078e0214 */
[C---:B---3--:R-:W-:Y:S02]  /*36970*/  IMAD.WIDE R4, R14.reuse, 0x2, R18 ;  /* 0x000000020e047825 */ /* 0x048fe400078e0212 */
[----:B------:R-:W3:Y:S04]  /*36980*/  LDG.E.U16 R3, [R2.64] ;  /* 0x0000000402037981 */ /* 0x000ee8000c1e1500 */
[----:B--2---:R0:W-:Y:S01]  /*36990*/  STL [R1+0xef4], R0 ;  /* 0x000ef40001007387 */ /* 0x0041e20000100800 */
[----:B------:R-:W2:Y:S02]  /*369a0*/  LDL.64 R26, [R1+0x1300] ;  /* 0x00130000011a7983 */ /* 0x000ea40000100a00 */
[----:B------:R-:W2:Y:S02]  /*369b0*/  LDL.64 R20, [R1+0x12f8] ;  /* 0x0012f80001147983 */ /* 0x000ea40000100a00 */
[----:B------:R-:W3:Y:S01]  /*369c0*/  LDL.LU R23, [R1+0x190] ;  /* 0x0001900001177983 */ /* 0x000ee20000300800 */
[----:B------:R-:W3:Y:S04]  /*369d0*/  LDL R19, [R1+0xe88] ;  /* 0x000e880001137983 */ /* 0x000ee80000100800 */
[----:B0-----:R5:W3:Y:S01]  /*369e0*/  LDG.E.U16 R0, [R10.64] ;  /* 0x000000040a007981 */ /* 0x001ae2000c1e1500 */
[----:B----4-:R-:W-:-:S03]  /*369f0*/  IMAD.WIDE R8, R14, 0x2, R16 ;  /* 0x000000020e087825 */ /* 0x010fc600078e0210 */
[----:B------:R-:W0:Y:S01]  /*36a00*/  S2R R17, SR_TID.X ;  /* 0x0000000000117919 */ /* 0x000e220000002100 */
[----:B-----5:R-:W-:-:S03]  /*36a10*/  IMAD.WIDE R10, R14, 0x2, R12 ;  /* 0x000000020e0a7825 */ /* 0x020fc600078e020c */
[----:B------:R-:W4:Y:S04]  /*36a20*/  LDL.64 R12, [R1+0x12e0] ;  /* 0x0012e000010c7983 */ /* 0x000f280000100a00 */
[----:B------:R4:W5:Y:S01]  /*36a30*/  LDG.E.U16 R16, [R10.64] ;  /* 0x000000040a107981 */ /* 0x000962000c1e1500 */
[----:B-1----:R-:W-:-:S04]  /*36a40*/  IMAD.WIDE R6, R14, 0x2, R24 ;  /* 0x000000020e067825 */ /* 0x002fc800078e0218 */
[----:B------:R-:W4:Y:S01]  /*36a50*/  LDL.64 R24, [R1+0x12e8] ;  /* 0x0012e80001187983 */ /* 0x000f220000100a00 */
[----:B------:R1:W-:Y:S01]  /*36a60*/  STL [R1+0xef0], R28 ;  /* 0x000ef01c01007387 */ /* 0x0003e20000100800 */
[----:B------:R1:W-:Y:S01]  /*36a70*/  STL [R1+0xeec], R22 ;  /* 0x000eec1601007387 */ /* 0x0003e20000100800 */
[----:B0-----:R-:W-:Y:S02]  /*36a80*/  LOP3.LUT R18, R17, 0x1c, RZ, 0xc0, !PT ;  /* 0x0000001c11127812 */ /* 0x001fe400078ec0ff */
[----:B-1----:R2:W4:Y:S04]  /*36a90*/  LDG.E.U16 R28, [R4.64] ;  /* 0x00000004041c7981 */ /* 0x002528000c1e1500 */
[----:B------:R-:W4:Y:S01]  /*36aa0*/  LDL.LU R22, [R1+0x194] ;  /* 0x0001940001167983 */ /* 0x000f220000300800 */
[----:B------:R-:W4:Y:S02]  /*36ab0*/  LDL R17, [R1+0xe84] ;  /* 0x000e840001117983 */ /* 0x000f240000100800 */
[----:B------:R0:W-:Y:S02]  /*36ac0*/  STL [R1+0xee8], R29 ;  /* 0x000ee81d01007387 */ /* 0x0001e40000100800 */
[----:B0-----:R0:W4:Y:S04]  /*36ad0*/  LDG.E.U16 R29, [R6.64] ;  /* 0x00000004061d7981 */ /* 0x001128000c1e1500 */
[----:B0-----:R-:W5:Y:S04]  /*36ae0*/  LDL.64 R6, [R1+0x12f0] ;  /* 0x0012f00001067983 */ /* 0x001f680000100a00 */
[----:B------:R0:W-:Y:S04]  /*36af0*/  STL [R1+0xee4], R15 ;  /* 0x000ee40f01007387 */ /* 0x0001e80000100800 */
[----:B0-----:R-:W5:Y:S01]  /*36b00*/  LDG.E.U16 R15, [R8.64] ;  /* 0x00000004080f7981 */ /* 0x001f62000c1e1500 */
[----:B--2---:R-:W-:-:S03]  /*36b10*/  IMAD.WIDE R4, R14, 0x2, R20 ;  /* 0x000000020e047825 */ /* 0x004fc600078e0214 */
[----:B---3--:R-:W-:Y:S01]  /*36b20*/  STL [R1+0xee0], R0 ;  /* 0x000ee00001007387 */ /* 0x008fe20000100800 */
[----:B------:R0:W-:Y:S02]  /*36b30*/  STL [R1+0xedc], R3 ;  /* 0x000edc0301007387 */ /* 0x0001e40000100800 */
[----:B------:R-:W1:Y:S04]  /*36b40*/  LDS R0, [R18.X4+0x20000] ;  /* 0x0200000012007984 */ /* 0x000e680000004800 */
[C---:B0-----:R-:W-:Y:S01]  /*36b50*/  IMAD.WIDE R2, R14.reuse, 0x2, R26 ;  /* 0x000000020e027825 */ /* 0x041fe200078e021a */
[----:B----4-:R-:W-:Y:S03]  /*36b60*/  STL [R1+0xed4], R29 ;  /* 0x000ed41d01007387 */ /* 0x010fe60000100800 */
[----:B------:R0:W-:Y:S02]  /*36b70*/  STL [R1+0xed8], R28 ;  /* 0x000ed81c01007387 */ /* 0x0001e40000100800 */
[----:B------:R-:W2:Y:S01]  /*36b80*/  LDL.64 R26, [R1+0x12c0] ;  /* 0x0012c000011a7983 */ /* 0x000ea20000100a00 */
[----:B0-----:R-:W3:Y:S01]  /*36b90*/  LDL.64 R28, [R1+0x12c8] ;  /* 0x0012c800011c7983 */ /* 0x001ee20000100a00 */
[----:B------:R-:W4:Y:S02]  /*36ba0*/  LDL.LU R21, [R1+0x198] ;  /* 0x0001980001157983 */ /* 0x000f240000300800 */
[----:B------:R-:W4:Y:S01]  /*36bb0*/  LDL R20, [R1+0xe7c] ;  /* 0x000e7c0001147983 */ /* 0x000f220000100800 */
[----:B-----5:R0:W-:Y:S04]  /*36bc0*/  STL [R1+0xed0], R15 ;  /* 0x000ed00f01007387 */ /* 0x0201e80000100800 */
[----:B0-----:R0:W5:Y:S01]  /*36bd0*/  LDG.E.U16 R15, [R2.64] ;  /* 0x00000004020f7981 */ /* 0x001162000c1e1500 */
[----:B------:R-:W-:-:S04]  /*36be0*/  IMAD.WIDE R6, R14, 0x2, R6 ;  /* 0x000000020e067825 */ /* 0x000fc800078e0206 */
[----:B------:R-:W-:-:S04]  /*36bf0*/  IMAD.WIDE R8, R14, 0x2, R24 ;  /* 0x000000020e087825 */ /* 0x000fc800078e0218 */
[C---:B------:R-:W-:Y:S01]  /*36c00*/  IMAD.WIDE R10, R14.reuse, 0x2, R12 ;  /* 0x000000020e0a7825 */ /* 0x040fe200078e020c */
[----:B------:R-:W2:Y:S04]  /*36c10*/  LDL.64 R24, [R1+0x12b8] ;  /* 0x0012b80001187983 */ /* 0x000ea80000100a00 */
[----:B------:R-:W2:Y:S04]  /*36c20*/  LDL.64 R12, [R1+0x12b0] ;  /* 0x0012b000010c7983 */ /* 0x000ea80000100a00 */
[----:B0-----:R0:W2:Y:S04]  /*36c30*/  LDG.E.U16 R2, [R4.64] ;  /* 0x0000000404027981 */ /* 0x0010a8000c1e1500 */
[----:B------:R1:W2:Y:S04]  /*36c40*/  LDG.E.U16 R3, [R6.64] ;  /* 0x0000000406037981 */ /* 0x0002a8000c1e1500 */
[----:B0-----:R-:W4:Y:S04]  /*36c50*/  LDL.64 R4, [R1+0x12d8] ;  /* 0x0012d80001047983 */ /* 0x001f280000100a00 */
[----:B-1----:R-:W4:Y:S01]  /*36c60*/  LDL.64 R6, [R1+0x12d0] ;  /* 0x0012d00001067983 */ /* 0x002f220000100a00 */
[----:B------:R0:W-:Y:S03]  /*36c70*/  STL [R1+0xecc], R16 ;  /* 0x000ecc1001007387 */ /* 0x0001e60000100800 */
[----:B0-----:R3:W4:Y:S04]  /*36c80*/  LDG.E.U16 R16, [R8.64] ;  /* 0x0000000408107981 */ /* 0x001728000c1e1500 */
[----:B-----5:R0:W-:Y:S04]  /*36c90*/  STL [R1+0xec8], R15 ;  /* 0x000ec80f01007387 */ /* 0x0201e80000100800 */
[----:B0-----:R0:W5:Y:S04]  /*36ca0*/  LDG.E.U16 R15, [R10.64] ;  /* 0x000000040a0f7981 */ /* 0x001168000c1e1500 */
[----:B--2---:R1:W-:Y:S01]  /*36cb0*/  STL [R1+0xec4], R2 ;  /* 0x000ec40201007387 */ /* 0x0043e20000100800 */
[----:B---3--:R-:W-:-:S04]  /*36cc0*/  IMAD.WIDE R8, R14, 0x2, R28 ;  /* 0x000000020e087825 */ /* 0x008fc800078e021c */
[----:B-1----:R-:W-:Y:S02]  /*36cd0*/  FADD R2, -R19, R23 ;  /* 0x0000001713027221 */ /* 0x002fe40000000100 */
[----:B------:R-:W2:Y:S01]  /*36ce0*/  LDL.LU R19, [R1+0xfa4] ;  /* 0x000fa40001137983 */ /* 0x000ea20000300800 */
[----:B------:R1:W-:Y:S02]  /*36cf0*/  STL [R1+0xec0], R3 ;  /* 0x000ec00301007387 */ /* 0x0003e40000100800 */
[----:B----4-:R-:W-:-:S04]  /*36d00*/  IMAD.WIDE R6, R14, 0x2, R6 ;  /* 0x000000020e067825 */ /* 0x010fc800078e0206 */
[----:B------:R-:W-:-:S04]  /*36d10*/  IMAD.WIDE R4, R14, 0x2, R4 ;  /* 0x000000020e047825 */ /* 0x000fc800078e0204 */
[----:B0-----:R-:W-:Y:S02]  /*36d20*/  IMAD.WIDE R10, R14, 0x2, R26 ;  /* 0x000000020e0a7825 */ /* 0x001fe400078e021a */
[----:B------:R0:W3:Y:S04]  /*36d30*/  LDG.E.U16 R26, [R8.64] ;  /* 0x00000004081a7981 */ /* 0x0000e8000c1e1500 */
[----:B------:R4:W2:Y:S04]  /*36d40*/  LDG.E.U16 R27, [R6.64] ;  /* 0x00000004061b7981 */ /* 0x0008a8000c1e1500 */
[----:B------:R0:W2:Y:S04]  /*36d50*/  LDG.E.U16 R28, [R4.64] ;  /* 0x00000004041c7981 */ /* 0x0000a8000c1e1500 */
[----:B------:R0:W2:Y:S01]  /*36d60*/  LDG.E.U16 R23, [R10.64] ;  /* 0x000000040a177981 */ /* 0x0000a2000c1e1500 */
[----:B-1----:R-:W-:-:S03]  /*36d70*/  FADD R3, -R17, R22 ;  /* 0x0000001611037221 */ /* 0x002fc60000000100 */
[----:B------:R-:W2:Y:S01]  /*36d80*/  LDL.LU R17, [R1+0x650] ;  /* 0x0006500001117983 */ /* 0x000ea20000300800 */
[----:B------:R1:W-:Y:S02]  /*36d90*/  STL [R1+0xebc], R16 ;  /* 0x000ebc1001007387 */ /* 0x0003e40000100800 */
[C---:B----4-:R-:W-:Y:S01]  /*36da0*/  IMAD.WIDE R6, R14.reuse, 0x2, R12 ;  /* 0x000000020e067825 */ /* 0x050fe200078e020c */
[----:B-1----:R-:W4:Y:S03]  /*36db0*/  LDL.LU R16, [R1+0x654] ;  /* 0x0006540001107983 */ /* 0x002f260000300800 */
[----:B0-----:R-:W-:-:S05]  /*36dc0*/  IMAD.WIDE R4, R14, 0x2, R24 ;  /* 0x000000020e047825 */ /* 0x001fca00078e0218 */
[----:B------:R0:W3:Y:S02]  /*36dd0*/  LDG.E.U16 R22, [R4.64] ;  /* 0x0000000404167981 */ /* 0x0000e4000c1e1500 */
[----:B0-----:R-:W-:Y:S02]  /*36de0*/  FADD R4, -R20, R21 ;  /* 0x0000001514047221 */ /* 0x001fe40000000100 */
[----:B------:R0:W3:Y:S04]  /*36df0*/  LDG.E.U16 R20, [R6.64] ;  /* 0x0000000406147981 */ /* 0x0000e8000c1e1500 */
[----:B-----5:R1:W-:Y:S04]  /*36e00*/  STL [R1+0xeb8], R15 ;  /* 0x000eb80f01007387 */ /* 0x0203e80000100800 */
[----:B-1----:R-:W5:Y:S01]  /*36e10*/  LDL.LU R15, [R1+0x640] ;  /* 0x00064000010f7983 */ /* 0x002f620000300800 */
[----:B------:R-:W5:Y:S02]  /*36e20*/  LDL.LU R13, [R1+0x644] ;  /* 0x00064400010d7983 */ /* 0x000f640000300800 */
[----:B------:R-:W5:Y:S02]  /*36e30*/  LDL.LU R9, [R1+0x970] ;  /* 0x0009700001097983 */ /* 0x000f640000300800 */
[----:B------:R-:W5:Y:S01]  /*36e40*/  LDL.LU R8, [R1+0x974] ;  /* 0x0009740001087983 */ /* 0x000f620000300800 */
[----:B------:R-:W5:Y:S01]  /*36e50*/  LDL.LU R12, [R1+0x960] ;  /* 0x00096000010c7983 */ /* 0x000f620000300800 */
[----:B------:R-:W5:Y:S02]  /*36e60*/  LDL.LU R11, [R1+0x964] ;  /* 0x00096400010b7983 */ /* 0x000f640000300800 */
[----:B------:R-:W5:Y:S02]  /*36e70*/  LDL.LU R10, [R1+0x950] ;  /* 0x00095000010a7983 */ /* 0x000f640000300800 */
[----:B------:R-:W5:Y:S02]  /*36e80*/  LDL.LU R5, [R1+0x954] ;  /* 0x0009540001057983 */ /* 0x000f640000300800 */
[----:B------:R-:W-:-:S06]  /*36e90*/  FMUL R2, R2, 1.4426950216293334961 ;  /* 0x3fb8aa3b02027820 */ /* 0x000fcc0000400000 */
[----:B------:R-:W2:Y:S01]  /*36ea0*/  MUFU.EX2 R2, R2 ;  /* 0x0000000200027308 */ /* 0x000ea20000000800 */
[----:B------:R-:W-:Y:S02]  /*36eb0*/  FMUL R3, R3, 1.4426950216293334961 ;  /* 0x3fb8aa3b03037820 */ /* 0x000fe40000400000 */
[C---:B--2---:R-:W-:Y:S02]  /*36ec0*/  FFMA R19, R2.reuse, R19, R0 ;  /* 0x0000001302137223 */ /* 0x044fe40000000000 */
[C---:B0-----:R-:W-:Y:S02]  /*36ed0*/  FMUL R7, R2.reuse, R17 ;  /* 0x0000001102077220 */ /* 0x041fe40000400000 */
[C---:B----4-:R-:W-:Y:S01]  /*36ee0*/  FMUL R6, R2.reuse, R16 ;  /* 0x0000001002067220 */ /* 0x050fe20000400000 */
[----:B------:R5:W0:Y:S01]  /*36ef0*/  MUFU.EX2 R0, R3 ;  /* 0x0000000300007308 */ /* 0x000a220000000800 */
[----:B------:R-:W-:Y:S01]  /*36f00*/  STL [R1+0xfa4], R19 ;  /* 0x000fa41301007387 */ /* 0x000fe20000100800 */
[----:B------:R1:W-:Y:S02]  /*36f10*/  STL [R1+0x580], R7 ;  /* 0x0005800701007387 */ /* 0x0003e40000100800 */
[----:B------:R-:W-:Y:S02]  /*36f20*/  STL [R1+0xeb4], R28 ;  /* 0x000eb41c01007387 */ /* 0x000fe40000100800 */
[----:B------:R2:W-:Y:S01]  /*36f30*/  STL [R1+0x584], R6 ;  /* 0x0005840601007387 */ /* 0x0005e20000100800 */
[----:B------:R-:W-:Y:S01]  /*36f40*/  STL [R1+0xeb0], R27 ;  /* 0x000eb01b01007387 */ /* 0x000fe20000100800 */
[----:B---3--:R-:W-:Y:S02]  /*36f50*/  STL [R1+0xeac], R26 ;  /* 0x000eac1a01007387 */ /* 0x008fe40000100800 */
[----:B-----5:R-:W-:-:S02]  /*36f60*/  FMUL R3, R2, R15 ;  /* 0x0000000f02037220 */ /* 0x020fc40000400000 */
[C---:B-1----:R-:W-:Y:S02]  /*36f70*/  FMUL R7, R2.reuse, R13 ;  /* 0x0000000d02077220 */ /* 0x042fe40000400000 */
[C---:B--2---:R-:W-:Y:S01]  /*36f80*/  FMUL R6, R2.reuse, R9 ;  /* 0x0000000902067220 */ /* 0x044fe20000400000 */
[----:B------:R1:W-:Y:S01]  /*36f90*/  STL [R1+0x570], R3 ;  /* 0x0005700301007387 */ /* 0x0003e20000100800 */
[----:B------:R-:W-:Y:S02]  /*36fa0*/  STL [R1+0xea8], R23 ;  /* 0x000ea81701007387 */ /* 0x000fe40000100800 */
[----:B------:R-:W-:Y:S02]  /*36fb0*/  STL [R1+0x574], R7 ;  /* 0x0005740701007387 */ /* 0x000fe40000100800 */
[----:B------:R-:W2:Y:S01]  /*36fc0*/  LDL.LU R16, [R1+0x940] ;  /* 0x0009400001107983 */ /* 0x000ea20000300800 */
[----:B------:R3:W-:Y:S01]  /*36fd0*/  STL [R1+0x560], R6 ;  /* 0x0005600601007387 */ /* 0x0007e20000100800 */
[----:B------:R-:W4:Y:S02]  /*36fe0*/  LDL.LU R17, [R1+0x944] ;  /* 0x0009440001117983 */ /* 0x000f240000300800 */
[----:B-1----:R-:W-:-:S05]  /*36ff0*/  FMUL R3, R2, R8 ;  /* 0x0000000802037220 */ /* 0x002fca0000400000 */
[----:B------:R1:W-:Y:S01]  /*37000*/  STL [R1+0x564], R3 ;  /* 0x0005640301007387 */ /* 0x0003e20000100800 */
[----:B------:R-:W5:Y:S02]  /*37010*/  LDL.LU R19, [R1+0x930] ;  /* 0x0009300001137983 */ /* 0x000f640000300800 */
[----:B------:R-:W2:Y:S02]  /*37020*/  LDL.LU R9, [R1+0x934] ;  /* 0x0009340001097983 */ /* 0x000ea40000300800 */
[----:B------:R-:W4:Y:S02]  /*37030*/  LDL.LU R8, [R1+0x6d0] ;  /* 0x0006d00001087983 */ /* 0x000f240000300800 */
[C---:B---3--:R-:W-:Y:S02]  /*37040*/  FMUL R6, R2.reuse, R12 ;  /* 0x0000000c02067220 */ /* 0x048fe40000400000 */
[C---:B------:R-:W-:Y:S02]  /*37050*/  FMUL R11, R2.reuse, R11 ;  /* 0x0000000b020b7220 */ /* 0x040fe40000400000 */
[C---:B------:R-:W-:Y:S01]  /*37060*/  FMUL R7, R2.reuse, R10 ;  /* 0x0000000a02077220 */ /* 0x040fe20000400000 */
[----:B-1----:R-:W3:Y:S01]  /*37070*/  LDL.LU R3, [R1+0x6d4] ;  /* 0x0006d40001037983 */ /* 0x002ee20000300800 */
[----:B------:R-:W-:Y:S02]  /*37080*/  STL [R1+0xea4], R22 ;  /* 0x000ea41601007387 */ /* 0x000fe40000100800 */
[----:B------:R1:W-:Y:S02]  /*37090*/  STL [R1+0xe0], R6 ;  /* 0x0000e00601007387 */ /* 0x0003e40000100800 */
[----:B------:R-:W-:Y:S01]  /*370a0*/  STL [R1+0xe4], R11 ;  /* 0x0000e40b01007387 */ /* 0x000fe20000100800 */
[----:B------:R-:W3:Y:S01]  /*370b0*/  LDL.LU R15, [R1+0x6c0] ;  /* 0x0006c000010f7983 */ /* 0x000ee20000300800 */
[----:B------:R0:W-:Y:S02]  /*370c0*/  STL [R1+0xd0], R7 ;  /* 0x0000d00701007387 */ /* 0x0001e40000100800 */
[----:B------:R-:W-:Y:S02]  /*370d0*/  STL [R1+0xea0], R20 ;  /* 0x000ea01401007387 */ /* 0x000fe40000100800 */
[----:B-1----:R-:W-:-:S02]  /*370e0*/  FMUL R6, R2, R5 ;  /* 0x0000000502067220 */ /* 0x002fc40000400000 */
[----:B------:R-:W3:Y:S03]  /*370f0*/  LDL.LU R5, [R1+0x6c4] ;  /* 0x0006c40001057983 */ /* 0x000ee60000300800 */
[----:B------:R1:W-:Y:S02]  /*37100*/  STL [R1+0xd4], R6 ;  /* 0x0000d40601007387 */ /* 0x0003e40000100800 */
[----:B------:R-:W3:Y:S02]  /*37110*/  LDL.LU R13, [R1+0x6b0] ;  /* 0x0006b000010d7983 */ /* 0x000ee40000300800 */
[----:B------:R-:W3:Y:S01]  /*37120*/  LDL.LU R12, [R1+0x6b4] ;  /* 0x0006b400010c7983 */ /* 0x000ee20000300800 */
[----:B0-----:R-:W3:Y:S04]  /*37130*/  LDL.LU R7, [R1+0x6a0] ;  /* 0x0006a00001077983 */ /* 0x001ee80000300800 */
[----:B-1----:R-:W3:Y:S01]  /*37140*/  LDL.LU R6, [R1+0x6a4] ;  /* 0x0006a40001067983 */ /* 0x002ee20000300800 */
[----:B------:R-:W3:Y:S02]  /*37150*/  LDL.LU R11, [R1+0x690] ;  /* 0x00069000010b7983 */ /* 0x000ee40000300800 */
[----:B------:R-:W3:Y:S02]  /*37160*/  LDL.LU R10, [R1+0x694] ;  /* 0x00069400010a7983 */ /* 0x000ee40000300800 */
[----:B-----5:R-:W-:-:S02]  /*37170*/  FMUL R19, R2, R19 ;  /* 0x0000001302137220 */ /* 0x020fc40000400000 */
[C---:B--2---:R-:W-:Y:S02]  /*37180*/  FMUL R9, R2.reuse, R9 ;  /* 0x0000000902097220 */ /* 0x044fe40000400000 */
[C---:B----4-:R-:W-:Y:S01]  /*37190*/  FMUL R8, R2.reuse, R8 ;  /* 0x0000000802087220 */ /* 0x050fe20000400000 */
[----:B------:R-:W-:Y:S02]  /*371a0*/  STL [R1+0x620], R19 ;  /* 0x0006201301007387 */ /* 0x000fe40000100800 */
[----:B------:R0:W-:Y:S02]  /*371b0*/  STL [R1+0x624], R9 ;  /* 0x0006240901007387 */ /* 0x0001e40000100800 */
[C---:B---3--:R-:W-:Y:S01]  /*371c0*/  FMUL R3, R2.reuse, R3 ;  /* 0x0000000302037220 */ /* 0x048fe20000400000 */
[----:B0-----:R-:W2:Y:S01]  /*371d0*/  LDL.LU R9, [R1+0x680] ;  /* 0x0006800001097983 */ /* 0x001ea20000300800 */
[----:B------:R0:W-:Y:S02]  /*371e0*/  STL [R1+0x610], R8 ;  /* 0x0006100801007387 */ /* 0x0001e40000100800 */
[C---:B------:R-:W-:Y:S01]  /*371f0*/  FMUL R19, R2.reuse, R15 ;  /* 0x0000000f02137220 */ /* 0x040fe20000400000 */
[----:B0-----:R-:W3:Y:S01]  /*37200*/  LDL.LU R8, [R1+0x684] ;  /* 0x0006840001087983 */ /* 0x001ee20000300800 */
[----:B------:R0:W-:Y:S02]  /*37210*/  STL [R1+0x614], R3 ;  /* 0x0006140301007387 */ /* 0x0001e40000100800 */
[C---:B------:R-:W-:Y:S01]  /*37220*/  FMUL R15, R2.reuse, R5 ;  /* 0x00000005020f7220 */ /* 0x040fe20000400000 */
[----:B0-----:R-:W4:Y:S01]  /*37230*/  LDL.LU R3, [R1+0x670] ;  /* 0x0006700001037983 */ /* 0x001f220000300800 */
[----:B------:R-:W5:Y:S02]  /*37240*/  LDL.LU R5, [R1+0x674] ;  /* 0x0006740001057983 */ /* 0x000f640000300800 */
[----:B------:R0:W-:Y:S02]  /*37250*/  STL [R1+0x600], R19 ;  /* 0x0006001301007387 */ /* 0x0001e40000100800 */
[----:B------:R1:W-:Y:S02]  /*37260*/  STL [R1+0x604], R15 ;  /* 0x0006040f01007387 */ /* 0x0003e40000100800 */
[----:B0-----:R-:W-:-:S02]  /*37270*/  FMUL R19, R2, R13 ;  /* 0x0000000d02137220 */ /* 0x001fc40000400000 */
[C---:B-1----:R-:W-:Y:S02]  /*37280*/  FMUL R15, R2.reuse, R12 ;  /* 0x0000000c020f7220 */ /* 0x042fe40000400000 */
[C---:B------:R-:W-:Y:S01]  /*37290*/  FMUL R13, R2.reuse, R7 ;  /* 0x00000007020d7220 */ /* 0x040fe20000400000 */
[----:B------:R-:W-:Y:S02]  /*372a0*/  STL [R1+0x5f0], R19 ;  /* 0x0005f01301007387 */ /* 0x000fe40000100800 */
[----:B------:R0:W-:Y:S02]  /*372b0*/  STL [R1+0x5f4], R15 ;  /* 0x0005f40f01007387 */ /* 0x0001e40000100800 */
[----:B------:R-:W5:Y:S02]  /*372c0*/  LDL.LU R7, [R1+0x660] ;  /* 0x0006600001077983 */ /* 0x000f640000300800 */
[C---:B------:R-:W-:Y:S01]  /*372d0*/  FMUL R12, R2.reuse, R6 ;  /* 0x00000006020c7220 */ /* 0x040fe20000400000 */
[----:B------:R1:W-:Y:S01]  /*372e0*/  STL [R1+0x5e0], R13 ;  /* 0x0005e00d01007387 */ /* 0x0003e20000100800 */
[----:B------:R-:W5:Y:S02]  /*372f0*/  LDL.LU R6, [R1+0x664] ;  /* 0x0006640001067983 */ /* 0x000f640000300800 */
[----:B------:R-:W-:-:S02]  /*37300*/  FMUL R11, R2, R11 ;  /* 0x0000000b020b7220 */ /* 0x000fc40000400000 */
[C---:B------:R-:W-:Y:S01]  /*37310*/  FMUL R10, R2.reuse, R10 ;  /* 0x0000000a020a7220 */ /* 0x040fe20000400000 */
[----:B------:R1:W-:Y:S01]  /*37320*/  STL [R1+0x5e4], R12 ;  /* 0x0005e40c01007387 */ /* 0x0003e20000100800 */
[----:B0-----:R-:W5:Y:S02]  /*37330*/  LDL.LU R15, [R1+0x630] ;  /* 0x00063000010f7983 */ /* 0x001f640000300800 */
[----:B------:R0:W-:Y:S01]  /*37340*/  STL [R1+0x5d0], R11 ;  /* 0x0005d00b01007387 */ /* 0x0001e20000100800 */
[----:B-1----:R-:W5:Y:S01]  /*37350*/  LDL.LU R13, [R1+0x634] ;  /* 0x00063400010d7983 */ /* 0x002f620000300800 */
[----:B------:R2:W-:Y:S03]  /*37360*/  STL [R1+0x5d4], R10 ;  /* 0x0005d40a01007387 */ /* 0x0005e60000100800 */
[----:B------:R-:W5:Y:S01]  /*37370*/  LDL.LU R12, [R1+0x658] ;  /* 0x00065800010c7983 */ /* 0x000f620000300800 */
[----:B0-----:R-:W5:Y:S02]  /*37380*/  LDL.LU R11, [R1+0x65c] ;  /* 0x00065c00010b7983 */ /* 0x001f640000300800 */
[----:B--2---:R-:W-:-:S05]  /*37390*/  FMUL R10, R2, R9 ;  /* 0x00000009020a7220 */ /* 0x004fca0000400000 */
[----:B------:R0:W-:Y:S01]  /*373a0*/  STL [R1+0x5c0], R10 ;  /* 0x0005c00a01007387 */ /* 0x0001e20000100800 */
[----:B---3--:R-:W-:-:S05]  /*373b0*/  FMUL R9, R2, R8 ;  /* 0x0000000802097220 */ /* 0x008fca0000400000 */
[----:B------:R-:W-:Y:S01]  /*373c0*/  STL [R1+0x5c4], R9 ;  /* 0x0005c40901007387 */ /* 0x000fe20000100800 */
[C---:B----4-:R-:W-:Y:S02]  /*373d0*/  FMUL R8, R2.reuse, R3 ;  /* 0x0000000302087220 */ /* 0x050fe40000400000 */
[----:B-----5:R-:W-:Y:S02]  /*373e0*/  FMUL R5, R2, R5 ;  /* 0x0000000502057220 */ /* 0x020fe40000400000 */
[----:B------:R-:W-:Y:S02]  /*373f0*/  FMUL R4, R4, 1.4426950216293334961 ;  /* 0x3fb8aa3b04047820 */ /* 0x000fe40000400000 */
[C---:B------:R-:W-:Y:S02]  /*37400*/  FMUL R16, R2.reuse, R16 ;  /* 0x0000001002107220 */ /* 0x040fe40000400000 */
[C---:B------:R-:W-:Y:S01]  /*37410*/  FMUL R17, R2.reuse, R17 ;  /* 0x0000001102117220 */ /* 0x040fe20000400000 */
[----:B------:R1:W-:Y:S01]  /*37420*/  STL [R1+0x5b0], R8 ;  /* 0x0005b00801007387 */ /* 0x0003e20000100800 */
[----:B0-----:R-:W2:Y:S03]  /*37430*/  LDL.LU R10, [R1+0x648] ;  /* 0x00064800010a7983 */ /* 0x001ea60000300800 */
[----:B------:R-:W0:Y:S04]  /*37440*/  LDS R3, [R18.X4+0x20080] ;  /* 0x0200800012037984 */ /* 0x000e280000004800 */
[----:B-1----:R-:W3:Y:S01]  /*37450*/  LDL.LU R8, [R1+0x64c] ;  /* 0x00064c0001087983 */ /* 0x002ee20000300800 */
[----:B------:R1:W-:Y:S02]  /*37460*/  STL [R1+0x5b4], R5 ;  /* 0x0005b40501007387 */ /* 0x0003e40000100800 */
[----:B------:R-:W4:Y:S01]  /*37470*/  LDL.LU R9, [R1+0x978] ;  /* 0x0009780001097983 */ /* 0x000f220000300800 */
[----:B-1----:R-:W5:Y:S01]  /*37480*/  LDL.LU R5, [R1+0x97c] ;  /* 0x00097c0001057983 */ /* 0x002f620000300800 */
[----:B------:R-:W-:-:S02]  /*37490*/  FMUL R20, R2, R7 ;  /* 0x0000000702147220 */ /* 0x000fc40000400000 */
[----:B------:R-:W5:Y:S02]  /*374a0*/  LDL.LU R7, [R1+0x968] ;  /* 0x0009680001077983 */ /* 0x000f640000300800 */
[C---:B------:R-:W-:Y:S01]  /*374b0*/  FMUL R19, R2.reuse, R6 ;  /* 0x0000000602137220 */ /* 0x040fe20000400000 */
[----:B------:R-:W-:Y:S01]  /*374c0*/  STL [R1+0x5a0], R20 ;  /* 0x0005a01401007387 */ /* 0x000fe20000100800 */
[----:B------:R-:W5:Y:S02]  /*374d0*/  LDL.LU R6, [R1+0x96c] ;  /* 0x00096c0001067983 */ /* 0x000f640000300800 */
[C---:B------:R-:W-:Y:S02]  /*374e0*/  FMUL R15, R2.reuse, R15 ;  /* 0x0000000f020f7220 */ /* 0x040fe40000400000 */
[----:B------:R-:W-:Y:S02]  /*374f0*/  FMUL R13, R2, R13 ;  /* 0x0000000d020d7220 */ /* 0x000fe40000400000 */
[C---:B------:R-:W-:Y:S01]  /*37500*/  FMUL R12, R0.reuse, R12 ;  /* 0x0000000c000c7220 */ /* 0x040fe20000400000 */
[----:B------:R-:W-:Y:S01]  /*37510*/  STL [R1+0x5a4], R19 ;  /* 0x0005a41301007387 */ /* 0x000fe20000100800 */
[----:B------:R1:W0:Y:S01]  /*37520*/  MUFU.EX2 R2, R4 ;  /* 0x0000000400027308 */ /* 0x0002220000000800 */
[----:B------:R1:W-:Y:S02]  /*37530*/  STL [R1+0x590], R15 ;  /* 0x0005900f01007387 */ /* 0x0003e40000100800 */
[----:B------:R1:W-:Y:S02]  /*37540*/  STL [R1+0x594], R13 ;  /* 0x0005940d01007387 */ /* 0x0003e40000100800 */
[C---:B-1----:R-:W-:Y:S01]  /*37550*/  FMUL R4, R0.reuse, R11 ;  /* 0x0000000b00047220 */ /* 0x042fe20000400000 */
[----:B------:R-:W5:Y:S01]  /*37560*/  LDL.LU R15, [R1+0x958] ;  /* 0x00095800010f7983 */ /* 0x000f620000300800 */
[----:B------:R1:W-:Y:S02]  /*37570*/  STL [R1+0x588], R12 ;  /* 0x0005880c01007387 */ /* 0x0003e40000100800 */
[----:B------:R-:W5:Y:S02]  /*37580*/  LDL.LU R13, [R1+0x95c] ;  /* 0x00095c00010d7983 */ /* 0x000f640000300800 */
[----:B------:R2:W-:Y:S01]  /*37590*/  STL [R1+0x58c], R4 ;  /* 0x00058c0401007387 */ /* 0x0005e20000100800 */
[----:B-1----:R-:W5:Y:S01]  /*375a0*/  LDL.LU R12, [R1+0x948] ;  /* 0x00094800010c7983 */ /* 0x002f620000300800 */
[----:B------:R-:W5:Y:S02]  /*375b0*/  LDL.LU R11, [R1+0x94c] ;  /* 0x00094c00010b7983 */ /* 0x000f640000300800 */
[----:B--2---:R-:W-:-:S05]  /*375c0*/  FMUL R4, R0, R10 ;  /* 0x0000000a00047220 */ /* 0x004fca0000400000 */
[----:B------:R4:W-:Y:S01]  /*375d0*/  STL [R1+0x578], R4 ;  /* 0x0005780401007387 */ /* 0x0009e20000100800 */
[----:B---3--:R-:W-:-:S03]  /*375e0*/  FMUL R10, R0, R8 ;  /* 0x00000008000a7220 */ /* 0x008fc60000400000 */
[----:B------:R-:W1:Y:S04]  /*375f0*/  LDS R8, [R18.X4+0x20100] ;  /* 0x0201000012087984 */ /* 0x000e680000004800 */
[----:B------:R-:W-:Y:S01]  /*37600*/  STL [R1+0x57c], R10 ;  /* 0x00057c0a01007387 */ /* 0x000fe20000100800 */
[C---:B----4-:R-:W-:Y:S02]  /*37610*/  FMUL R4, R0.reuse, R9 ;  /* 0x0000000900047220 */ /* 0x050fe40000400000 */
[C---:B-----5:R-:W-:Y:S02]  /*37620*/  FMUL R9, R0.reuse, R5 ;  /* 0x0000000500097220 */ /* 0x060fe40000400000 */
[----:B------:R-:W2:Y:S01]  /*37630*/  LDL.LU R5, [R1+0x938] ;  /* 0x0009380001057983 */ /* 0x000ea20000300800 */
[----:B------:R3:W-:Y:S03]  /*37640*/  STL [R1+0x568], R4 ;  /* 0x0005680401007387 */ /* 0x0007e60000100800 */
[----:B---3--:R-:W3:Y:S01]  /*37650*/  LDL.LU R4, [R1+0x93c] ;  /* 0x00093c0001047983 */ /* 0x008ee20000300800 */
[----:B------:R-:W-:-:S02]  /*37660*/  FMUL R7, R0, R7 ;  /* 0x0000000700077220 */ /* 0x000fc40000400000 */
[C---:B------:R-:W-:Y:S02]  /*37670*/  FMUL R6, R0.reuse, R6 ;  /* 0x0000000600067220 */ /* 0x040fe40000400000 */
[----:B------:R4:W-:Y:S01]  /*37680*/  STL [R1+0x56c], R9 ;  /* 0x00056c0901007387 */ /* 0x0009e20000100800 */
[----:B------:R-:W5:Y:S01]  /*37690*/  LDL.LU R10, [R1+0x6d8] ;  /* 0x0006d800010a7983 */ /* 0x000f620000300800 */
[----:B------:R0:W-:Y:S03]  /*376a0*/  STL [R1+0xe8], R7 ;  /* 0x0000e80701007387 */ /* 0x0001e60000100800 */
[----:B----4-:R-:W4:Y:S01]  /*376b0*/  LDL.LU R9, [R1+0x6dc] ;  /* 0x0006dc0001097983 */ /* 0x010f220000300800 */
[----:B------:R1:W-:Y:S02]  /*376c0*/  STL [R1+0xec], R6 ;  /* 0x0000ec0601007387 */ /* 0x0003e40000100800 */
[----:B0-----:R-:W4:Y:S01]  /*376d0*/  LDL.LU R7, [R1+0x6c8] ;  /* 0x0006c80001077983 */ /* 0x001f220000300800 */
[----:B-1----:R-:W4:Y:S01]  /*376e0*/  LDL.LU R6, [R1+0x6cc] ;  /* 0x0006cc0001067983 */ /* 0x002f220000300800 */
[----:B------:R-:W-:-:S02]  /*376f0*/  FMUL R15, R0, R15 ;  /* 0x0000000f000f7220 */ /* 0x000fc40000400000 */
[C---:B------:R-:W-:Y:S02]  /*37700*/  FMUL R13, R0.reuse, R13 ;  /* 0x0000000d000d7220 */ /* 0x040fe40000400000 */
[C---:B------:R-:W-:Y:S02]  /*37710*/  FMUL R18, R0.reuse, R12 ;  /* 0x0000000c00127220 */ /* 0x040fe40000400000 */
[C---:B------:R-:W-:Y:S01]  /*37720*/  FMUL R19, R0.reuse, R11 ;  /* 0x0000000b00137220 */ /* 0x040fe20000400000 */
[----:B------:R-:W-:Y:S01]  /*37730*/  STL [R1+0xd8], R15 ;  /* 0x0000d80f01007387 */ /* 0x000fe20000100800 */
[----:B------:R-:W-:Y:S02]  /*37740*/  STL [R1+0xdc], R13 ;  /* 0x0000dc0d01007387 */ /* 0x000fe40000100800 */
[----:B------:R-:W4:Y:S02]  /*37750*/  LDL.LU R23, [R1+0x19c] ;  /* 0x00019c0001177983 */ /* 0x000f240000300800 */
[----:B------:R-:W4:Y:S01]  /*37760*/  LDL R22, [R1+0xe78] ;  /* 0x000e780001167983 */ /* 0x000f220000100800 */
[----:B------:R-:W4:Y:S01]  /*37770*/  LDL.LU R21, [R1+0x1a0] ;  /* 0x0001a00001157983 */ /* 0x000f220000300800 */
[----:B------:R-:W4:Y:S02]  /*37780*/  LDL R20, [R1+0xe70] ;  /* 0x000e700001147983 */ /* 0x000f240000100800 */
[----:B------:R0:W-:Y:S02]  /*37790*/  STL.64 [R1+0x2968], R18 ;  /* 0x0029681201007387 */ /* 0x0001e40000100a00 */
[----:B------:R1:W-:Y:S02]  /*377a0*/  STL.64 [R1+0x2960], R16 ;  /* 0x0029601001007387 */ /* 0x0003e40000100a00 */
[----:B--2---:R-:W-:-:S02]  /*377b0*/  FMUL R12, R0, R5 ;  /* 0x00000005000c7220 */ /* 0x004fc40000400000 */
[----:B------:R-:W2:Y:S03]  /*377c0*/  LDL.LU R5, [R1+0x6b8] ;  /* 0x0006b80001057983 */ /* 0x000ea60000300800 */
[----:B------:R0:W-:Y:S02]  /*377d0*/  STL [R1+0x628], R12 ;  /* 0x0006280c01007387 */ /* 0x0001e40000100800 */
[C---:B---3--:R-:W-:Y:S02]  /*377e0*/  FMUL R11, R0.reuse, R4 ;  /* 0x00000004000b7220 */ /* 0x048fe40000400000 */
[----:B------:R-:W3:Y:S01]  /*377f0*/  LDL.LU R4, [R1+0x6bc] ;  /* 0x0006bc0001047983 */ /* 0x000ee20000300800 */
[C---:B-----5:R-:W-:Y:S02]  /*37800*/  FMUL R10, R0.reuse, R10 ;  /* 0x0000000a000a7220 */ /* 0x060fe40000400000 */
[----:B------:R5:W-:Y:S03]  /*37810*/  STL [R1+0x62c], R11 ;  /* 0x00062c0b01007387 */ /* 0x000be60000100800 */
[----:B------:R0:W-:Y:S01]  /*37820*/  STL [R1+0x618], R10 ;  /* 0x0006180a01007387 */ /* 0x0001e20000100800 */
[----:B----4-:R-:W-:-:S02]  /*37830*/  FMUL R9, R0, R9 ;  /* 0x0000000900097220 */ /* 0x010fc40000400000 */
[----:B------:R-:W-:-:S03]  /*37840*/  FMUL R7, R0, R7 ;  /* 0x0000000700077220 */ /* 0x000fc60000400000 */
[----:B------:R4:W-:Y:S01]  /*37850*/  STL [R1+0x61c], R9 ;  /* 0x00061c0901007387 */ /* 0x0009e20000100800 */
[----:B------:R-:W3:Y:S02]  /*37860*/  LDL.LU R26, [R1+0x6a8] ;  /* 0x0006a800011a7983 */ /* 0x000ee40000300800 */
[----:B------:R-:W-:Y:S02]  /*37870*/  STL [R1+0x608], R7 ;  /* 0x0006080701007387 */ /* 0x000fe40000100800 */
[----:B------:R-:W3:Y:S02]  /*37880*/  LDL.LU R25, [R1+0x6ac] ;  /* 0x0006ac0001197983 */ /* 0x000ee40000300800 */
[----:B------:R-:W-:-:S05]  /*37890*/  FMUL R6, R0, R6 ;  /* 0x0000000600067220 */ /* 0x000fca0000400000 */
[----:B------:R3:W-:Y:S01]  /*378a0*/  STL [R1+0x60c], R6 ;  /* 0x00060c0601007387 */ /* 0x0007e20000100800 */
[----:B------:R-:W3:Y:S02]  /*378b0*/  LDL.LU R24, [R1+0x698] ;  /* 0x0006980001187983 */ /* 0x000ee40000300800 */
[----:B0-----:R-:W3:Y:S02]  /*378c0*/  LDL.LU R19, [R1+0x69c] ;  /* 0x00069c0001137983 */ /* 0x001ee40000300800 */
[----:B------:R-:W3:Y:S01]  /*378d0*/  LDL.LU R18, [R1+0x688] ;  /* 0x0006880001127983 */ /* 0x000ee20000300800 */
[----:B-1----:R-:W3:Y:S01]  /*378e0*/  LDL.LU R17, [R1+0x68c] ;  /* 0x00068c0001117983 */ /* 0x002ee20000300800 */
[----:B------:R-:W3:Y:S02]  /*378f0*/  LDL.LU R16, [R1+0x678] ;  /* 0x0006780001107983 */ /* 0x000ee40000300800 */
[----:B------:R-:W3:Y:S02]  /*37900*/  LDL.LU R15, [R1+0x67c] ;  /* 0x00067c00010f7983 */ /* 0x000ee40000300800 */
[----:B------:R-:W3:Y:S01]  /*37910*/  LDL.LU R13, [R1+0x668] ;  /* 0x00066800010d7983 */ /* 0x000ee20000300800 */
[----:B------:R-:W3:Y:S01]  /*37920*/  LDL.LU R12, [R1+0x66c] ;  /* 0x00066c00010c7983 */ /* 0x000ee20000300800 */
[----:B-----5:R-:W5:Y:S02]  /*37930*/  LDL.LU R11, [R1+0x638] ;  /* 0x00063800010b7983 */ /* 0x020f640000300800 */
[----:B------:R-:W5:Y:S02]  /*37940*/  LDL.LU R10, [R1+0x63c] ;  /* 0x00063c00010a7983 */ /* 0x000f640000300800 */
[----:B----4-:R-:W4:Y:S02]  /*37950*/  LDL.LU R9, [R1+0xfa8] ;  /* 0x000fa80001097983 */ /* 0x010f240000300800 */
[----:B--2---:R-:W-:-:S05]  /*37960*/  FMUL R5, R0, R5 ;  /* 0x0000000500057220 */ /* 0x004fca0000400000 */
[----:B------:R0:W-:Y:S01]  /*37970*/  STL [R1+0x5f8], R5 ;  /* 0x0005f80501007387 */ /* 0x0001e20000100800 */
[----:B---3--:R-:W-:-:S03]  /*37980*/  FMUL R6, R0, R4 ;  /* 0x0000000400067220 */ /* 0x008fc60000400000 */
[----:B0-----:R-:W2:Y:S02]  /*37990*/  LDL.64 R4, [R1+0x12a8] ;  /* 0x0012a80001047983 */ /* 0x001ea40000100a00 */
[----:B------:R0:W-:Y:S02]  /*379a0*/  STL [R1+0x5fc], R6 ;  /* 0x0005fc0601007387 */ /* 0x0001e40000100800 */
[----:B0-----:R-:W3:Y:S01]  /*379b0*/  LDL.64 R6, [R1+0x12a0] ;  /* 0x0012a00001067983 */ /* 0x001ee20000100a00 */
[C---:B------:R-:W-:Y:S02]  /*379c0*/  FMUL R26, R0.reuse, R26 ;  /* 0x0000001a001a7220 */ /* 0x040fe40000400000 */
[----:B------:R-:W-:-:S03]  /*379d0*/  FMUL R25, R0, R25 ;  /* 0x0000001900197220 */ /* 0x000fc60000400000 */
[----:B------:R-:W-:Y:S02]  /*379e0*/  STL [R1+0x5e8], R26 ;  /* 0x0005e81a01007387 */ /* 0x000fe40000100800 */
[----:B------:R-:W-:Y:S02]  /*379f0*/  STL [R1+0x5ec], R25 ;  /* 0x0005ec1901007387 */ /* 0x000fe40000100800 */
[C---:B------:R-:W-:Y:S02]  /*37a00*/  FMUL R24, R0.reuse, R24 ;  /* 0x0000001800187220 */ /* 0x040fe40000400000 */
[C---:B------:R-:W-:Y:S02]  /*37a10*/  FMUL R19, R0.reuse, R19 ;  /* 0x0000001300137220 */ /* 0x040fe40000400000 */
[C---:B------:R-:W-:Y:S02]  /*37a20*/  FMUL R18, R0.reuse, R18 ;  /* 0x0000001200127220 */ /* 0x040fe40000400000 */
[----:B------:R-:W-:-:S02]  /*37a30*/  FMUL R17, R0, R17 ;  /* 0x0000001100117220 */ /* 0x000fc40000400000 */
[C---:B------:R-:W-:Y:S01]  /*37a40*/  FMUL R16, R0.reuse, R16 ;  /* 0x0000001000107220 */ /* 0x040fe20000400000 */
[----:B------:R-:W-:Y:S01]  /*37a50*/  STL [R1+0x5d8], R24 ;  /* 0x0005d81801007387 */ /* 0x000fe20000100800 */
[C---:B------:R-:W-:Y:S02]  /*37a60*/  FMUL R15, R0.reuse, R15 ;  /* 0x0000000f000f7220 */ /* 0x040fe40000400000 */
[----:B------:R-:W-:Y:S02]  /*37a70*/  STL [R1+0x5dc], R19 ;  /* 0x0005dc1301007387 */ /* 0x000fe40000100800 */
[C---:B------:R-:W-:Y:S01]  /*37a80*/  FMUL R13, R0.reuse, R13 ;  /* 0x0000000d000d7220 */ /* 0x040fe20000400000 */
[----:B------:R-:W-:Y:S01]  /*37a90*/  STL [R1+0x5c8], R18 ;  /* 0x0005c81201007387 */ /* 0x000fe20000100800 */
[C---:B------:R-:W-:Y:S02]  /*37aa0*/  FMUL R12, R0.reuse, R12 ;  /* 0x0000000c000c7220 */ /* 0x040fe40000400000 */
[----:B------:R-:W-:Y:S02]  /*37ab0*/  STL [R1+0x5cc], R17 ;  /* 0x0005cc1101007387 */ /* 0x000fe40000100800 */
[----:B------:R-:W-:Y:S02]  /*37ac0*/  STL [R1+0x5b8], R16 ;  /* 0x0005b81001007387 */ /* 0x000fe40000100800 */
[C---:B-----5:R-:W-:Y:S01]  /*37ad0*/  FMUL R11, R0.reuse, R11 ;  /* 0x0000000b000b7220 */ /* 0x060fe20000400000 */
[----:B------:R0:W-:Y:S01]  /*37ae0*/  STL [R1+0x5bc], R15 ;  /* 0x0005bc0f01007387 */ /* 0x0001e20000100800 */
[----:B------:R1:W-:Y:S02]  /*37af0*/  STL [R1+0x5a8], R13 ;  /* 0x0005a80d01007387 */ /* 0x0003e40000100800 */
[----:B------:R-:W-:Y:S02]  /*37b00*/  STL [R1+0x5ac], R12 ;  /* 0x0005ac0c01007387 */ /* 0x000fe40000100800 */
[----:B------:R-:W-:-:S02]  /*37b10*/  FMUL R10, R0, R10 ;  /* 0x0000000a000a7220 */ /* 0x000fc40000400000 */
[----:B----4-:R-:W-:Y:S01]  /*37b20*/  FFMA R9, R0, R9, R3 ;  /* 0x0000000900097223 */ /* 0x010fe20000000003 */
[----:B0-----:R-:W4:Y:S01]  /*37b30*/  LDL.LU R15, [R1+0xfac] ;  /* 0x000fac00010f7983 */ /* 0x001f220000300800 */
[----:B------:R-:W-:Y:S02]  /*37b40*/  STL [R1+0x598], R11 ;  /* 0x0005980b01007387 */ /* 0x000fe40000100800 */
[----:B-1----:R-:W5:Y:S02]  /*37b50*/  LDL.LU R13, [R1+0x890] ;  /* 0x00089000010d7983 */ /* 0x002f640000300800 */
[----:B------:R0:W-:Y:S02]  /*37b60*/  STL [R1+0x59c], R10 ;  /* 0x00059c0a01007387 */ /* 0x0001e40000100800 */
[----:B0-----:R-:W5:Y:S01]  /*37b70*/  LDL.LU R10, [R1+0x894] ;  /* 0x00089400010a7983 */ /* 0x001f620000300800 */
[----:B------:R0:W-:Y:S02]  /*37b80*/  STL [R1+0xfa8], R9 ;  /* 0x000fa80901007387 */ /* 0x0001e40000100800 */
[----:B------:R-:W5:Y:S01]  /*37b90*/  LDL.LU R12, [R1+0x880] ;  /* 0x00088000010c7983 */ /* 0x000f620000300800 */
[----:B0-----:R-:W5:Y:S01]  /*37ba0*/  LDL.LU R9, [R1+0x884] ;  /* 0x0008840001097983 */ /* 0x001f620000300800 */
[----:B------:R-:W5:Y:S02]  /*37bb0*/  LDL.LU R18, [R1+0x870] ;  /* 0x0008700001127983 */ /* 0x000f640000300800 */
[----:B------:R-:W5:Y:S02]  /*37bc0*/  LDL.LU R11, [R1+0x874] ;  /* 0x00087400010b7983 */ /* 0x000f640000300800 */
[----:B------:R-:W-:Y:S01]  /*37bd0*/  FADD R3, -R22, R23 ;  /* 0x0000001716037221 */ /* 0x000fe20000000100 */
[----:B------:R-:W5:Y:S01]  /*37be0*/  LDL.LU R17, [R1+0x860] ;  /* 0x0008600001117983 */ /* 0x000f620000300800 */
[----:B--2---:R-:W-:-:S05]  /*37bf0*/  IMAD.WIDE R4, R14, 0x2, R4 ;  /* 0x000000020e047825 */ /* 0x004fca00078e0204 */
[----:B------:R0:W2:Y:S01]  /*37c00*/  LDG.E.U16 R22, [R4.64] ;  /* 0x0000000404167981 */ /* 0x0000a2000c1e1500 */
[----:B---3--:R-:W-:-:S03]  /*37c10*/  IMAD.WIDE R6, R14, 0x2, R6 ;  /* 0x000000020e067825 */ /* 0x008fc600078e0206 */
[----:B0-----:R-:W3:Y:S04]  /*37c20*/  LDL.LU R5, [R1+0x864] ;  /* 0x0008640001057983 */ /* 0x001ee80000300800 */
[----:B------:R5:W3:Y:S01]  /*37c30*/  LDG.E.U16 R19, [R6.64] ;  /* 0x0000000406137981 */ /* 0x000ae2000c1e1500 */
[----:B------:R-:W-:Y:S02]  /*37c40*/  FADD R0, -R20, R21 ;  /* 0x0000001514007221 */ /* 0x000fe40000000100 */
[----:B------:R-:W-:Y:S02]  /*37c50*/  FMUL R3, R3, 1.4426950216293334961 ;  /* 0x3fb8aa3b03037820 */ /* 0x000fe40000400000 */
[----:B------:R-:W-:Y:S02]  /*37c60*/  FMUL R4, R0, 1.4426950216293334961 ;  /* 0x3fb8aa3b00047820 */ /* 0x000fe40000400000 */
[----:B------:R0:W1:Y:S01]  /*37c70*/  MUFU.EX2 R0, R3 ;  /* 0x0000000300007308 */ /* 0x0000620000000800 */
[----:B----4-:R-:W-:-:S02]  /*37c80*/  FFMA R15, R2, R15, R8 ;  /* 0x0000000f020f7223 */ /* 0x010fc40000000008 */
[----:B-----5:R-:W-:-:S03]  /*37c90*/  FMUL R6, R2, R13 ;  /* 0x0000000d02067220 */ /* 0x020fc60000400000 */
[----:B------:R-:W-:Y:S01]  /*37ca0*/  STL [R1+0xfac], R15 ;  /* 0x000fac0f01007387 */ /* 0x000fe20000100800 */
[----:B------:R-:W4:Y:S03]  /*37cb0*/  LDL.LU R16, [R1+0x850] ;  /* 0x0008500001107983 */ /* 0x000f260000300800 */
[----:B------:R5:W-:Y:S01]  /*37cc0*/  STL [R1+0x520], R6 ;  /* 0x0005200601007387 */ /* 0x000be20000100800 */
[----:B0-----:R-:W-:-:S03]  /*37cd0*/  FMUL R3, R2, R10 ;  /* 0x0000000a02037220 */ /* 0x001fc60000400000 */
[----:B------:R-:W4:Y:S01]  /*37ce0*/  LDL.LU R10, [R1+0x854] ;  /* 0x00085400010a7983 */ /* 0x000f220000300800 */
[----:B-----5:R-:W-:-:S03]  /*37cf0*/  FMUL R6, R2, R12 ;  /* 0x0000000c02067220 */ /* 0x020fc60000400000 */
[----:B------:R0:W-:Y:S04]  /*37d00*/  STL [R1+0x524], R3 ;  /* 0x0005240301007387 */ /* 0x0001e80000100800 */
[----:B------:R-:W5:Y:S01]  /*37d10*/  LDL.LU R15, [R1+0x840] ;  /* 0x00084000010f7983 */ /* 0x000f620000300800 */
[----:B------:R1:W-:Y:S02]  /*37d20*/  STL [R1+0x510], R6 ;  /* 0x0005100601007387 */ /* 0x0003e40000100800 */
[C---:B0-----:R-:W-:Y:S02]  /*37d30*/  FMUL R3, R2.reuse, R9 ;  /* 0x0000000902037220 */ /* 0x041fe40000400000 */
[----:B------:R-:W5:Y:S03]  /*37d40*/  LDL.LU R9, [R1+0x844] ;  /* 0x0008440001097983 */ /* 0x000f660000300800 */
[----:B------:R0:W-:Y:S02]  /*37d50*/  STL [R1+0x514], R3 ;  /* 0x0005140301007387 */ /* 0x0001e40000100800 */
[----:B------:R-:W5:Y:S02]  /*37d60*/  LDL.LU R13, [R1+0x830] ;  /* 0x00083000010d7983 */ /* 0x000f640000300800 */
[----:B------:R-:W5:Y:S01]  /*37d70*/  LDL.LU R12, [R1+0x834] ;  /* 0x00083400010c7983 */ /* 0x000f620000300800 */
[----:B------:R-:W5:Y:S01]  /*37d80*/  LDL.LU R7, [R1+0x820] ;  /* 0x0008200001077983 */ /* 0x000f620000300800 */
[----:B-1----:R-:W5:Y:S02]  /*37d90*/  LDL.LU R6, [R1+0x824] ;  /* 0x0008240001067983 */ /* 0x002f640000300800 */
[----:B------:R-:W-:-:S02]  /*37da0*/  FMUL R8, R2, R18 ;  /* 0x0000001202087220 */ /* 0x000fc40000400000 */
[C---:B0-----:R-:W-:Y:S02]  /*37db0*/  FMUL R3, R2.reuse, R11 ;  /* 0x0000000b02037220 */ /* 0x041fe40000400000 */
[----:B------:R-:W5:Y:S04]  /*37dc0*/  LDL.LU R11, [R1+0x810] ;  /* 0x00081000010b7983 */ /* 0x000f680000300800 */
[----:B--2---:R-:W-:Y:S01]  /*37dd0*/  STL [R1+0x934], R22 ;  /* 0x0009341601007387 */ /* 0x004fe20000100800 */
[----:B------:R0:W-:Y:S03]  /*37de0*/  STL [R1+0x500], R8 ;  /* 0x0005000801007387 */ /* 0x0001e60000100800 */
[----:B0-----:R-:W2:Y:S01]  /*37df0*/  LDL.LU R8, [R1+0x814] ;  /* 0x0008140001087983 */ /* 0x001ea20000300800 */
[----:B------:R0:W-:Y:S02]  /*37e00*/  STL [R1+0x504], R3 ;  /* 0x0005040301007387 */ /* 0x0001e40000100800 */
[----:B0-----:R-:W-:-:S02]  /*37e10*/  FMUL R3, R2, R17 ;  /* 0x0000001102037220 */ /* 0x001fc40000400000 */
[C---:B---3--:R-:W-:Y:S02]  /*37e20*/  FMUL R17, R2.reuse, R5 ;  /* 0x0000000502117220 */ /* 0x048fe40000400000 */
[----:B------:R-:W3:Y:S01]  /*37e30*/  LDL.LU R5, [R1+0x800] ;  /* 0x0008000001057983 */ /* 0x000ee20000300800 */
[----:B------:R0:W-:Y:S02]  /*37e40*/  STL [R1+0x4f0], R3 ;  /* 0x0004f00301007387 */ /* 0x0001e40000100800 */
[----:B------:R-:W-:Y:S01]  /*37e50*/  STL [R1+0x930], R19 ;  /* 0x0009301301007387 */ /* 0x000fe20000100800 */
[----:B0-----:R-:W3:Y:S01]  /*37e60*/  LDL.LU R3, [R1+0x804] ;  /* 0x0008040001037983 */ /* 0x001ee20000300800 */
[----:B------:R0:W-:Y:S02]  /*37e70*/  STL [R1+0x4f4], R17 ;  /* 0x0004f41101007387 */ /* 0x0001e40000100800 */
[C---:B----4-:R-:W-:Y:S02]  /*37e80*/  FMUL R16, R2.reuse, R16 ;  /* 0x0000001002107220 */ /* 0x050fe40000400000 */
[----:B0-----:R-:W-:-:S02]  /*37e90*/  FMUL R17, R2, R10 ;  /* 0x0000000a02117220 */ /* 0x001fc40000400000 */
[----:B------:R-:W4:Y:S01]  /*37ea0*/  LDL.LU R10, [R1+0x7f0] ;  /* 0x0007f000010a7983 */ /* 0x000f220000300800 */
[----:B------:R5:W-:Y:S02]  /*37eb0*/  STL [R1+0x4e0], R16 ;  /* 0x0004e01001007387 */ /* 0x000be40000100800 */
[----:B------:R-:W-:Y:S02]  /*37ec0*/  STL [R1+0x4e4], R17 ;  /* 0x0004e41101007387 */ /* 0x000fe40000100800 */
[C---:B-----5:R-:W-:Y:S02]  /*37ed0*/  FMUL R16, R2.reuse, R15 ;  /* 0x0000000f02107220 */ /* 0x060fe40000400000 */
[C---:B------:R-:W-:Y:S02]  /*37ee0*/  FMUL R15, R2.reuse, R9 ;  /* 0x00000009020f7220 */ /* 0x040fe40000400000 */
[----:B------:R-:W5:Y:S01]  /*37ef0*/  LDL.LU R9, [R1+0x7f4] ;  /* 0x0007f40001097983 */ /* 0x000f620000300800 */
[----:B------:R0:W-:Y:S02]  /*37f00*/  STL [R1+0x4d0], R16 ;  /* 0x0004d01001007387 */ /* 0x0001e40000100800 */
[----:B------:R1:W-:Y:S02]  /*37f10*/  STL [R1+0x4d4], R15 ;  /* 0x0004d40f01007387 */ /* 0x0003e40000100800 */
[----:B0-----:R-:W-:-:S02]  /*37f20*/  FMUL R16, R2, R13 ;  /* 0x0000000d02107220 */ /* 0x001fc40000400000 */
[C---:B-1----:R-:W-:Y:S02]  /*37f30*/  FMUL R15, R2.reuse, R12 ;  /* 0x0000000c020f7220 */ /* 0x042fe40000400000 */
[C---:B------:R-:W-:Y:S01]  /*37f40*/  FMUL R13, R2.reuse, R7 ;  /* 0x00000007020d7220 */ /* 0x040fe20000400000 */
[----:B------:R-:W-:Y:S02]  /*37f50*/  STL [R1+0x4c0], R16 ;  /* 0x0004c01001007387 */ /* 0x000fe40000100800 */
[----:B------:R-:W-:Y:S02]  /*37f60*/  STL [R1+0x4c4], R15 ;  /* 0x0004c40f01007387 */ /* 0x000fe40000100800 */
[----:B------:R-:W5:Y:S02]  /*37f70*/  LDL.LU R7, [R1+0x7e0] ;  /* 0x0007e00001077983 */ /* 0x000f640000300800 */
[C---:B------:R-:W-:Y:S01]  /*37f80*/  FMUL R12, R2.reuse, R6 ;  /* 0x00000006020c7220 */ /* 0x040fe20000400000 */
[----:B------:R0:W-:Y:S01]  /*37f90*/  STL [R1+0x410], R13 ;  /* 0x0004100d01007387 */ /* 0x0001e20000100800 */
[----:B------:R-:W5:Y:S02]  /*37fa0*/  LDL.LU R6, [R1+0x7e4] ;  /* 0x0007e40001067983 */ /* 0x000f640000300800 */
[C---:B------:R-:W-:Y:S01]  /*37fb0*/  FMUL R11, R2.reuse, R11 ;  /* 0x0000000b020b7220 */ /* 0x040fe20000400000 */
[----:B------:R-:W-:Y:S04]  /*37fc0*/  STL [R1+0x414], R12 ;  /* 0x0004140c01007387 */ /* 0x000fe80000100800 */
[----:B0-----:R-:W5:Y:S01]  /*37fd0*/  LDL.LU R13, [R1+0x7d0] ;  /* 0x0007d000010d7983 */ /* 0x001f620000300800 */
[----:B------:R3:W-:Y:S02]  /*37fe0*/  STL [R1+0x400], R11 ;  /* 0x0004000b01007387 */ /* 0x0007e40000100800 */
[----:B--2---:R-:W-:-:S05]  /*37ff0*/  FMUL R8, R2, R8 ;  /* 0x0000000802087220 */ /* 0x004fca0000400000 */
[----:B------:R0:W-:Y:S01]  /*38000*/  STL [R1+0x404], R8 ;  /* 0x0004040801007387 */ /* 0x0001e20000100800 */
[----:B---3--:R-:W-:-:S03]  /*38010*/  FMUL R11, R2, R5 ;  /* 0x00000005020b7220 */ /* 0x008fc60000400000 */
[----:B0-----:R-:W2:Y:S04]  /*38020*/  LDL.LU R8, [R1+0x7d4] ;  /* 0x0007d40001087983 */ /* 0x001ea80000300800 */
[----:B------:R-:W-:Y:S01]  /*38030*/  STL [R1+0x3f0], R11 ;  /* 0x0003f00b01007387 */ /* 0x000fe20000100800 */
[----:B------:R-:W-:-:S03]  /*38040*/  FMUL R5, R2, R3 ;  /* 0x0000000302057220 */ /* 0x000fc60000400000 */
[----:B------:R-:W3:Y:S04]  /*38050*/  LDL.LU R3, [R1+0x7c0] ;  /* 0x0007c00001037983 */ /* 0x000ee80000300800 */
[----:B------:R0:W-:Y:S04]  /*38060*/  STL [R1+0x3f4], R5 ;  /* 0x0003f40501007387 */ /* 0x0001e80000100800 */
[----:B0-----:R-:W3:Y:S01]  /*38070*/  LDL.LU R5, [R1+0x7c4] ;  /* 0x0007c40001057983 */ /* 0x001ee20000300800 */
[----:B----4-:R-:W-:-:S05]  /*38080*/  FMUL R10, R2, R10 ;  /* 0x0000000a020a7220 */ /* 0x010fca0000400000 */
[----:B------:R0:W-:Y:S01]  /*38090*/  STL [R1+0x3e0], R10 ;  /* 0x0003e00a01007387 */ /* 0x0001e20000100800 */
[----:B------:R-:W4:Y:S02]  /*380a0*/  LDL.LU R12, [R1+0x7b0] ;  /* 0x0007b000010c7983 */ /* 0x000f240000300800 */
[----:B------:R-:W4:Y:S02]  /*380b0*/  LDL.LU R11, [R1+0x7b4] ;  /* 0x0007b400010b7983 */ /* 0x000f240000300800 */
[C---:B-----5:R-:W-:Y:S01]  /*380c0*/  FMUL R9, R2.reuse, R9 ;  /* 0x0000000902097220 */ /* 0x060fe20000400000 */
[----:B------:R-:W1:Y:S04]  /*380d0*/  S2R R18, SR_TID.X ;  /* 0x0000000000127919 */ /* 0x000e680000002100 */
[----:B------:R5:W-:Y:S01]  /*380e0*/  STL [R1+0x3e4], R9 ;  /* 0x0003e40901007387 */ /* 0x000be20000100800 */
[----:B0-----:R-:W4:Y:S03]  /*380f0*/  LDL.LU R10, [R1+0x7a0] ;  /* 0x0007a000010a7983 */ /* 0x001f260000300800 */
[----:B-----5:R-:W5:Y:S01]  /*38100*/  LDL.LU R9, [R1+0x7a4] ;  /* 0x0007a40001097983 */ /* 0x020f620000300800 */
[----:B------:R-:W-:-:S03]  /*38110*/  FMUL R16, R2, R7 ;  /* 0x0000000702107220 */ /* 0x000fc60000400000 */
[----:B------:R-:W5:Y:S01]  /*38120*/  LDL.LU R7, [R1+0x898] ;  /* 0x0008980001077983 */ /* 0x000f620000300800 */
[----:B------:R-:W-:-:S03]  /*38130*/  FMUL R15, R2, R6 ;  /* 0x00000006020f7220 */ /* 0x000fc60000400000 */
[----:B------:R-:W-:Y:S01]  /*38140*/  STL [R1+0x110], R16 ;  /* 0x0001101001007387 */ /* 0x000fe20000100800 */
[----:B------:R-:W5:Y:S03]  /*38150*/  LDL.LU R6, [R1+0x89c] ;  /* 0x00089c0001067983 */ /* 0x000f660000300800 */
[----:B------:R0:W-:Y:S01]  /*38160*/  STL [R1+0x114], R15 ;  /* 0x0001140f01007387 */ /* 0x0001e20000100800 */
[----:B-1----:R-:W-:Y:S02]  /*38170*/  STL [R1+0x29c0], R18 ;  /* 0x0029c01201007387 */ /* 0x002fe40000100800 */
[----:B0-----:R-:W-:-:S05]  /*38180*/  FMUL R15, R2, R13 ;  /* 0x0000000d020f7220 */ /* 0x001fca0000400000 */
[----:B------:R-:W-:Y:S01]  /*38190*/  STL [R1+0x100], R15 ;  /* 0x0001000f01007387 */ /* 0x000fe20000100800 */
[----:B--2---:R-:W-:-:S05]  /*381a0*/  FMUL R13, R2, R8 ;  /* 0x00000008020d7220 */ /* 0x004fca0000400000 */
[----:B------:R0:W-:Y:S01]  /*381b0*/  STL [R1+0x104], R13 ;  /* 0x0001040d01007387 */ /* 0x0001e20000100800 */
[----:B---3--:R-:W-:-:S05]  /*381c0*/  FMUL R8, R2, R3 ;  /* 0x0000000302087220 */ /* 0x008fca0000400000 */
[----:B------:R1:W-:Y:S01]  /*381d0*/  STL [R1+0xf0], R8 ;  /* 0x0000f00801007387 */ /* 0x0003e20000100800 */
[----:B0-----:R-:W-:-:S03]  /*381e0*/  FMUL R13, R2, R5 ;  /* 0x00000005020d7220 */ /* 0x001fc60000400000 */
[----:B-1----:R-:W2:Y:S01]  /*381f0*/  LDL.LU R8, [R1+0x888] ;  /* 0x0008880001087983 */ /* 0x002ea20000300800 */
[----:B------:R-:W3:Y:S02]  /*38200*/  LDL.LU R5, [R1+0x88c] ;  /* 0x00088c0001057983 */ /* 0x000ee40000300800 */
[----:B------:R0:W-:Y:S01]  /*38210*/  STL [R1+0xf4], R13 ;  /* 0x0000f40d01007387 */ /* 0x0001e20000100800 */
[----:B------:R-:W-:-:S05]  /*38220*/  LOP3.LUT R16, R18, 0x1c, RZ, 0xc0, !PT ;  /* 0x0000001c12107812 */ /* 0x000fca00078ec0ff */
[----:B------:R-:W1:Y:S01]  /*38230*/  LDS R3, [R16.X4+0x20180] ;  /* 0x0201800010037984 */ /* 0x000e620000004800 */
[C---:B----4-:R-:W-:Y:S02]  /*38240*/  FMUL R12, R2.reuse, R12 ;  /* 0x0000000c020c7220 */ /* 0x050fe40000400000 */
[----:B------:R-:W-:-:S03]  /*38250*/  FMUL R11, R2, R11 ;  /* 0x0000000b020b7220 */ /* 0x000fc60000400000 */
[----:B------:R4:W-:Y:S02]  /*38260*/  STL [R1+0x550], R12 ;  /* 0x0005500c01007387 */ /* 0x0009e40000100800 */
[----:B------:R0:W-:Y:S02]  /*38270*/  STL [R1+0x554], R11 ;  /* 0x0005540b01007387 */ /* 0x0001e40000100800 */
[----:B------:R-:W3:Y:S02]  /*38280*/  LDL.LU R18, [R1+0x878] ;  /* 0x0008780001127983 */ /* 0x000ee40000300800 */
[----:B------:R-:W-:-:S05]  /*38290*/  FMUL R10, R2, R10 ;  /* 0x0000000a020a7220 */ /* 0x000fca0000400000 */
[----:B------:R-:W-:Y:S01]  /*382a0*/  STL [R1+0x530], R10 ;  /* 0x0005300a01007387 */ /* 0x000fe20000100800 */
[----:B-----5:R-:W-:Y:S02]  /*382b0*/  FMUL R9, R2, R9 ;  /* 0x0000000902097220 */ /* 0x020fe40000400000 */
[----:B------:R5:W1:Y:S01]  /*382c0*/  MUFU.EX2 R2, R4 ;  /* 0x0000000400027308 */ /* 0x000a620000000800 */
[C---:B------:R-:W-:Y:S02]  /*382d0*/  FMUL R7, R0.reuse, R7 ;  /* 0x0000000700077220 */ /* 0x040fe40000400000 */
[----:B------:R-:W-:Y:S01]  /*382e0*/  STL [R1+0x534], R9 ;  /* 0x0005340901007387 */ /* 0x000fe20000100800 */
[----:B------:R-:W3:Y:S02]  /*382f0*/  LDL.LU R17, [R1+0x87c] ;  /* 0x00087c0001117983 */ /* 0x000ee40000300800 */
[C---:B-----5:R-:W-:Y:S01]  /*38300*/  FMUL R4, R0.reuse, R6 ;  /* 0x0000000600047220 */ /* 0x060fe20000400000 */
[----:B------:R5:W-:Y:S01]  /*38310*/  STL [R1+0x528], R7 ;  /* 0x0005280701007387 */ /* 0x000be20000100800 */
[----:B------:R-:W3:Y:S03]  /*38320*/  LDL.LU R15, [R1+0x868] ;  /* 0x00086800010f7983 */ /* 0x000ee60000300800 */
[----:B------:R3:W-:Y:S01]  /*38330*/  STL [R1+0x52c], R4 ;  /* 0x00052c0401007387 */ /* 0x0007e20000100800 */
[----:B0-----:R-:W3:Y:S02]  /*38340*/  LDL.LU R13, [R1+0x86c] ;  /* 0x00086c00010d7983 */ /* 0x001ee40000300800 */
[----:B----4-:R-:W4:Y:S02]  /*38350*/  LDL.LU R12, [R1+0x858] ;  /* 0x00085800010c7983 */ /* 0x010f240000300800 */
[----:B------:R-:W4:Y:S01]  /*38360*/  LDL.LU R11, [R1+0x85c] ;  /* 0x00085c00010b7983 */ /* 0x000f220000300800 */
[----:B-----5:R-:W5:Y:S01]  /*38370*/  LDL.LU R7, [R1+0x848] ;  /* 0x0008480001077983 */ /* 0x020f620000300800 */
[----:B------:R-:W5:Y:S02]  /*38380*/  LDL.LU R6, [R1+0x84c] ;  /* 0x00084c0001067983 */ /* 0x000f640000300800 */
[----:B------:R-:W5:Y:S02]  /*38390*/  LDL.LU R10, [R1+0x838] ;  /* 0x00083800010a7983 */ /* 0x000f640000300800 */
[----:B--2---:R-:W-:-:S02]  /*383a0*/  FMUL R8, R0, R8 ;  /* 0x0000000800087220 */ /* 0x004fc40000400000 */
[----:B---3--:R-:W-:-:S03]  /*383b0*/  FMUL R4, R0, R5 ;  /* 0x0000000500047220 */ /* 0x008fc60000400000 */
[----:B------:R-:W-:Y:S01]  /*383c0*/  STL [R1+0x518], R8 ;  /* 0x0005180801007387 */ /* 0x000fe20000100800 */
[----:B------:R-:W2:Y:S02]  /*383d0*/  LDL.LU R9, [R1+0x83c] ;  /* 0x00083c0001097983 */ /* 0x000ea40000300800 */
[----:B------:R0:W-:Y:S02]  /*383e0*/  STL [R1+0x51c], R4 ;  /* 0x00051c0401007387 */ /* 0x0001e40000100800 */
[----:B------:R-:W3:Y:S01]  /*383f0*/  LDL.LU R5, [R1+0x828] ;  /* 0x0008280001057983 */ /* 0x000ee20000300800 */
[----:B------:R-:W1:Y:S04]  /*38400*/  LDS R8, [R16.X4+0x20200] ;  /* 0x0202000010087984 */ /* 0x000e680000004800 */
[----:B0-----:R-:W3:Y:S01]  /*38410*/  LDL.LU R4, [R1+0x82c] ;  /* 0x00082c0001047983 */ /* 0x001ee20000300800 */
[----:B------:R-:W3:Y:S02]  /*38420*/  LDL.LU R21, [R1+0x1a4] ;  /* 0x0001a40001157983 */ /* 0x000ee40000300800 */
[----:B------:R-:W3:Y:S02]  /*38430*/  LDL R20, [R1+0xe6c] ;  /* 0x000e6c0001147983 */ /* 0x000ee40000100800 */
[----:B------:R-:W-:-:S05]  /*38440*/  FMUL R22, R0, R18 ;  /* 0x0000001200167220 */ /* 0x000fca0000400000 */
[----:B------:R0:W-:Y:S01]  /*38450*/  STL [R1+0x508], R22 ;  /* 0x0005081601007387 */ /* 0x0001e20000100800 */
[C---:B------:R-:W-:Y:S02]  /*38460*/  FMUL R19, R0.reuse, R17 ;  /* 0x0000001100137220 */ /* 0x040fe40000400000 */
[----:B------:R-:W-:-:S03]  /*38470*/  FMUL R18, R0, R15 ;  /* 0x0000000f00127220 */ /* 0x000fc60000400000 */
[----:B------:R0:W-:Y:S01]  /*38480*/  STL [R1+0x50c], R19 ;  /* 0x00050c1301007387 */ /* 0x0001e20000100800 */
[C---:B------:R-:W-:Y:S02]  /*38490*/  FMUL R17, R0.reuse, R13 ;  /* 0x0000000d00117220 */ /* 0x040fe40000400000 */
[C---:B----4-:R-:W-:Y:S02]  /*384a0*/  FMUL R15, R0.reuse, R12 ;  /* 0x0000000c000f7220 */ /* 0x050fe40000400000 */
[C---:B------:R-:W-:Y:S01]  /*384b0*/  FMUL R13, R0.reuse, R11 ;  /* 0x0000000b000d7220 */ /* 0x040fe20000400000 */
[----:B------:R4:W-:Y:S01]  /*384c0*/  STL [R1+0x4f8], R18 ;  /* 0x0004f81201007387 */ /* 0x0009e20000100800 */
[----:B------:R0:W-:Y:S02]  /*384d0*/  STL [R1+0x4fc], R17 ;  /* 0x0004fc1101007387 */ /* 0x0001e40000100800 */
[C---:B-----5:R-:W-:Y:S02]  /*384e0*/  FMUL R12, R0.reuse, R7 ;  /* 0x00000007000c7220 */ /* 0x060fe40000400000 */
[----:B------:R5:W-:Y:S01]  /*384f0*/  STL [R1+0x4e8], R15 ;  /* 0x0004e80f01007387 */ /* 0x000be20000100800 */
[----:B------:R0:W-:Y:S01]  /*38500*/  STL [R1+0x4ec], R13 ;  /* 0x0004ec0d01007387 */ /* 0x0001e20000100800 */
[----:B------:R-:W5:Y:S02]  /*38510*/  LDL.LU R7, [R1+0x818] ;  /* 0x0008180001077983 */ /* 0x000f640000300800 */
[----:B------:R-:W-:-:S02]  /*38520*/  FMUL R11, R0, R6 ;  /* 0x00000006000b7220 */ /* 0x000fc40000400000 */
[----:B------:R0:W-:Y:S01]  /*38530*/  STL [R1+0x4d8], R12 ;  /* 0x0004d80c01007387 */ /* 0x0001e20000100800 */
[----:B------:R-:W5:Y:S01]  /*38540*/  LDL.LU R6, [R1+0x81c] ;  /* 0x00081c0001067983 */ /* 0x000f620000300800 */
[C---:B------:R-:W-:Y:S02]  /*38550*/  FMUL R10, R0.reuse, R10 ;  /* 0x0000000a000a7220 */ /* 0x040fe40000400000 */
[----:B------:R-:W-:Y:S03]  /*38560*/  STL [R1+0x4dc], R11 ;  /* 0x0004dc0b01007387 */ /* 0x000fe60000100800 */
[----:B------:R-:W-:Y:S01]  /*38570*/  STL [R1+0x4c8], R10 ;  /* 0x0004c80a01007387 */ /* 0x000fe20000100800 */
[C---:B--2---:R-:W-:Y:S02]  /*38580*/  FMUL R9, R0.reuse, R9 ;  /* 0x0000000900097220 */ /* 0x044fe40000400000 */
[----:B---3--:R-:W-:-:S03]  /*38590*/  FMUL R5, R0, R5 ;  /* 0x0000000500057220 */ /* 0x008fc60000400000 */
[----:B------:R-:W-:Y:S01]  /*385a0*/  STL [R1+0x4cc], R9 ;  /* 0x0004cc0901007387 */ /* 0x000fe20000100800 */
[----:B------:R-:W2:Y:S03]  /*385b0*/  LDL.LU R25, [R1+0x808] ;  /* 0x0008080001197983 */ /* 0x000ea60000300800 */
[----:B------:R3:W-:Y:S01]  /*385c0*/  STL [R1+0x418], R5 ;  /* 0x0004180501007387 */ /* 0x0007e20000100800 */
[----:B------:R-:W2:Y:S02]  /*385d0*/  LDL.LU R24, [R1+0x80c] ;  /* 0x00080c0001187983 */ /* 0x000ea40000300800 */
[----:B------:R-:W-:-:S05]  /*385e0*/  FMUL R4, R0, R4 ;  /* 0x0000000400047220 */ /* 0x000fca0000400000 */
[----:B------:R1:W-:Y:S01]  /*385f0*/  STL [R1+0x41c], R4 ;  /* 0x00041c0401007387 */ /* 0x0003e20000100800 */
[----:B------:R-:W2:Y:S02]  /*38600*/  LDL.LU R23, [R1+0x7f8] ;  /* 0x0007f80001177983 */ /* 0x000ea40000300800 */
[----:B0-----:R-:W2:Y:S02]  /*38610*/  LDL.LU R22, [R1+0x7fc] ;  /* 0x0007fc0001167983 */ /* 0x001ea40000300800 */
[----:B------:R-:W2:Y:S01]  /*38620*/  LDL.LU R19, [R1+0x7e8] ;  /* 0x0007e80001137983 */ /* 0x000ea20000300800 */
[----:B----4-:R-:W4:Y:S01]  /*38630*/  LDL.LU R18, [R1+0x7ec] ;  /* 0x0007ec0001127983 */ /* 0x010f220000300800 */
[----:B------:R-:W4:Y:S02]  /*38640*/  LDL.LU R17, [R1+0x7d8] ;  /* 0x0007d80001117983 */ /* 0x000f240000300800 */
[----:B-----5:R-:W5:Y:S01]  /*38650*/  LDL.LU R15, [R1+0x7dc] ;  /* 0x0007dc00010f7983 */ /* 0x020f620000300800 */
[----:B------:R-:W5:Y:S04]  /*38660*/  LDL.LU R13, [R1+0x7c8] ;  /* 0x0007c800010d7983 */ /* 0x000f680000300800 */
[----:B------:R-:W5:Y:S01]  /*38670*/  LDL.LU R12, [R1+0x7cc] ;  /* 0x0007cc00010c7983 */ /* 0x000f620000300800 */
[----:B---3--:R-:W3:Y:S02]  /*38680*/  LDL.LU R5, [R1+0x7b8] ;  /* 0x0007b80001057983 */ /* 0x008ee40000300800 */
[----:B-1----:R-:W3:Y:S02]  /*38690*/  LDL.LU R4, [R1+0x7bc] ;  /* 0x0007bc0001047983 */ /* 0x002ee40000300800 */
[----:B------:R-:W3:Y:S02]  /*386a0*/  LDL.LU R11, [R1+0x7a8] ;  /* 0x0007a800010b7983 */ /* 0x000ee40000300800 */
[----:B------:R-:W-:-:S02]  /*386b0*/  FMUL R7, R0, R7 ;  /* 0x0000000700077220 */ /* 0x000fc40000400000 */
[----:B------:R-:W-:-:S03]  /*386c0*/  FMUL R6, R0, R6 ;  /* 0x0000000600067220 */ /* 0x000fc60000400000 */
[----:B------:R-:W-:Y:S01]  /*386d0*/  STL [R1+0x408], R7 ;  /* 0x0004080701007387 */ /* 0x000fe20000100800 */
[----:B------:R-:W3:Y:S02]  /*386e0*/  LDL.LU R10, [R1+0x7ac] ;  /* 0x0007ac00010a7983 */ /* 0x000ee40000300800 */
[----:B------:R0:W-:Y:S02]  /*386f0*/  STL [R1+0x40c], R6 ;  /* 0x00040c0601007387 */ /* 0x0001e40000100800 */
[----:B------:R-:W3:Y:S01]  /*38700*/  LDL.LU R9, [R1+0xfb0] ;  /* 0x000fb00001097983 */ /* 0x000ee20000300800 */
[----:B0-----:R-:W3:Y:S01]  /*38710*/  LDL.64 R6, [R1+0x1298] ;  /* 0x0012980001067983 */ /* 0x001ee20000100a00 */
[C---:B--2---:R-:W-:Y:S02]  /*38720*/  FMUL R27, R0.reuse, R25 ;  /* 0x00000019001b7220 */ /* 0x044fe40000400000 */
[----:B------:R-:W-:-:S03]  /*38730*/  FMUL R26, R0, R24 ;  /* 0x00000018001a7220 */ /* 0x000fc60000400000 */
[----:B------:R-:W-:Y:S04]  /*38740*/  STL [R1+0x3f8], R27 ;  /* 0x0003f81b01007387 */ /* 0x000fe80000100800 */
[----:B------:R-:W-:Y:S01]  /*38750*/  STL [R1+0x3fc], R26 ;  /* 0x0003fc1a01007387 */ /* 0x000fe20000100800 */
[C---:B------:R-:W-:Y:S02]  /*38760*/  FMUL R25, R0.reuse, R23 ;  /* 0x0000001700197220 */ /* 0x040fe40000400000 */
[C---:B------:R-:W-:Y:S02]  /*38770*/  FMUL R24, R0.reuse, R22 ;  /* 0x0000001600187220 */ /* 0x040fe40000400000 */
[C---:B------:R-:W-:Y:S02]  /*38780*/  FMUL R23, R0.reuse, R19 ;  /* 0x0000001300177220 */ /* 0x040fe40000400000 */
[----:B----4-:R-:W-:-:S02]  /*38790*/  FMUL R22, R0, R18 ;  /* 0x0000001200167220 */ /* 0x010fc40000400000 */
[C---:B------:R-:W-:Y:S01]  /*387a0*/  FMUL R19, R0.reuse, R17 ;  /* 0x0000001100137220 */ /* 0x040fe20000400000 */
[----:B------:R-:W-:Y:S01]  /*387b0*/  STL [R1+0x3e8], R25 ;  /* 0x0003e81901007387 */ /* 0x000fe20000100800 */
[----:B-----5:R-:W-:-:S03]  /*387c0*/  FMUL R18, R0, R15 ;  /* 0x0000000f00127220 */ /* 0x020fc60000400000 */
[----:B------:R-:W-:Y:S01]  /*387d0*/  STL [R1+0x3ec], R24 ;  /* 0x0003ec1801007387 */ /* 0x000fe20000100800 */
[----:B------:R-:W-:-:S03]  /*387e0*/  FMUL R17, R0, R13 ;  /* 0x0000000d00117220 */ /* 0x000fc60000400000 */
[----:B------:R-:W-:Y:S01]  /*387f0*/  STL [R1+0x118], R23 ;  /* 0x0001181701007387 */ /* 0x000fe20000100800 */
[C---:B------:R-:W-:Y:S02]  /*38800*/  FMUL R15, R0.reuse, R12 ;  /* 0x0000000c000f7220 */ /* 0x040fe40000400000 */
[----:B------:R0:W-:Y:S02]  /*38810*/  STL [R1+0x11c], R22 ;  /* 0x00011c1601007387 */ /* 0x0001e40000100800 */
[----:B------:R1:W-:Y:S01]  /*38820*/  STL [R1+0x108], R19 ;  /* 0x0001081301007387 */ /* 0x0003e20000100800 */
[----:B------:R2:W-:Y:S01]  /*38830*/  STL [R1+0x10c], R18 ;  /* 0x00010c1201007387 */ /* 0x0005e20000100800 */
[----:B------:R4:W-:Y:S02]  /*38840*/  STL [R1+0xf8], R17 ;  /* 0x0000f81101007387 */ /* 0x0009e40000100800 */
[C---:B---3--:R-:W-:Y:S02]  /*38850*/  FMUL R13, R0.reuse, R5 ;  /* 0x00000005000d7220 */ /* 0x048fe40000400000 */
[C---:B------:R-:W-:Y:S01]  /*38860*/  FMUL R12, R0.reuse, R4 ;  /* 0x00000004000c7220 */ /* 0x040fe20000400000 */
[----:B------:R3:W-:Y:S01]  /*38870*/  STL [R1+0xfc], R15 ;  /* 0x0000fc0f01007387 */ /* 0x0007e20000100800 */
[----:B------:R-:W5:Y:S02]  /*38880*/  LDL.64 R4, [R1+0x1290] ;  /* 0x0012900001047983 */ /* 0x000f640000100a00 */
[----:B------:R-:W-:-:S02]  /*38890*/  FMUL R11, R0, R11 ;  /* 0x0000000b000b7220 */ /* 0x000fc40000400000 */
[----:B------:R0:W-:Y:S01]  /*388a0*/  STL [R1+0x558], R13 ;  /* 0x0005580d01007387 */ /* 0x0001e20000100800 */
[----:B------:R0:W-:Y:S02]  /*388b0*/  STL [R1+0x55c], R12 ;  /* 0x00055c0c01007387 */ /* 0x0001e40000100800 */
[----:B------:R0:W-:Y:S02]  /*388c0*/  STL [R1+0x538], R11 ;  /* 0x0005380b01007387 */ /* 0x0001e40000100800 */
[C---:B------:R-:W-:Y:S02]  /*388d0*/  FMUL R10, R0.reuse, R10 ;  /* 0x0000000a000a7220 */ /* 0x040fe40000400000 */
[----:B------:R-:W-:Y:S02]  /*388e0*/  FFMA R9, R0, R9, R3 ;  /* 0x0000000900097223 */ /* 0x000fe40000000003 */
[----:B------:R-:W-:Y:S01]  /*388f0*/  FADD R0, -R20, R21 ;  /* 0x0000001514007221 */ /* 0x000fe20000000100 */
[----:B------:R3:W-:Y:S01]  /*38900*/  STL [R1+0x53c], R10 ;  /* 0x00053c0a01007387 */ /* 0x0007e20000100800 */
[----:B0-----:R-:W5:Y:S03]  /*38910*/  LDL.LU R22, [R1+0xfb4] ;  /* 0x000fb40001167983 */ /* 0x001f660000300800 */
[----:B------:R0:W-:Y:S01]  /*38920*/  STL [R1+0xfb0], R9 ;  /* 0x000fb00901007387 */ /* 0x0001e20000100800 */
[----:B------:R-:W5:Y:S03]  /*38930*/  LDL.LU R21, [R1+0x790] ;  /* 0x0007900001157983 */ /* 0x000f660000300800 */
[----:B------:R-:W5:Y:S01]  /*38940*/  LDL.LU R3, [R1+0x794] ;  /* 0x0007940001037983 */ /* 0x000f620000300800 */
[----:B------:R-:W5:Y:S02]  /*38950*/  LDL.LU R20, [R1+0x780] ;  /* 0x0007800001147983 */ /* 0x000f640000300800 */
[----:B-1----:R-:W5:Y:S02]  /*38960*/  LDL.LU R19, [R1+0x784] ;  /* 0x0007840001137983 */ /* 0x002f640000300800 */
[----:B--2---:R-:W2:Y:S01]  /*38970*/  LDL.LU R18, [R1+0x770] ;  /* 0x0007700001127983 */ /* 0x004ea20000300800 */
[----:B----4-:R-:W4:Y:S01]  /*38980*/  LDL.LU R17, [R1+0x774] ;  /* 0x0007740001117983 */ /* 0x010f220000300800 */
[----:B---3--:R-:W3:Y:S02]  /*38990*/  LDL.LU R15, [R1+0x760] ;  /* 0x00076000010f7983 */ /* 0x008ee40000300800 */
[----:B------:R-:W2:Y:S02]  /*389a0*/  LDL.LU R13, [R1+0x764] ;  /* 0x00076400010d7983 */ /* 0x000ea40000300800 */
[----:B------:R-:W2:Y:S01]  /*389b0*/  LDL.LU R12, [R1+0x750] ;  /* 0x00075000010c7983 */ /* 0x000ea20000300800 */
[----:B------:R-:W2:Y:S01]  /*389c0*/  LDL.LU R11, [R1+0x754] ;  /* 0x00075400010b7983 */ /* 0x000ea20000300800 */
[----:B------:R-:W-:-:S04]  /*389d0*/  IMAD.WIDE R6, R14, 0x2, R6 ;  /* 0x000000020e067825 */ /* 0x000fc800078e0206 */
[----:B------:R-:W2:Y:S02]  /*389e0*/  LDL.LU R10, [R1+0x740] ;  /* 0x00074000010a7983 */ /* 0x000ea40000300800 */
[----:B0-----:R-:W2:Y:S01]  /*389f0*/  LDL.LU R9, [R1+0x744] ;  /* 0x0007440001097983 */ /* 0x001ea20000300800 */
[----:B------:R0:W2:Y:S01]  /*38a00*/  LDG.E.U16 R23, [R6.64] ;  /* 0x0000000406177981 */ /* 0x0000a2000c1e1500 */
[----:B-----5:R-:W-:-:S05]  /*38a10*/  IMAD.WIDE R4, R14, 0x2, R4 ;  /* 0x000000020e047825 */ /* 0x020fca00078e0204 */
[----:B0-----:R0:W5:Y:S01]  /*38a20*/  LDG.E.U16 R7, [R4.64] ;  /* 0x0000000404077981 */ /* 0x001162000c1e1500 */
[C---:B------:R-:W-:Y:S02]  /*38a30*/  FFMA R22, R2.reuse, R22, R8 ;  /* 0x0000001602167223 */ /* 0x040fe40000000008 */
[C---:B0-----:R-:W-:Y:S02]  /*38a40*/  FMUL R5, R2.reuse, R21 ;  /* 0x0000001502057220 */ /* 0x041fe40000400000 */
[C---:B------:R-:W-:Y:S01]  /*38a50*/  FMUL R4, R2.reuse, R3 ;  /* 0x0000000302047220 */ /* 0x040fe20000400000 */
[----:B------:R-:W-:Y:S01]  /*38a60*/  STL [R1+0xfb4], R22 ;  /* 0x000fb41601007387 */ /* 0x000fe20000100800 */
[----:B------:R-:W5:Y:S02]  /*38a70*/  LDL.LU R8, [R1+0x730] ;  /* 0x0007300001087983 */ /* 0x000f640000300800 */
[----:B------:R-:W-:Y:S02]  /*38a80*/  STL [R1+0x3d0], R5 ;  /* 0x0003d00501007387 */ /* 0x000fe40000100800 */
[----:B------:R-:W5:Y:S01]  /*38a90*/  LDL.LU R3, [R1+0x734] ;  /* 0x0007340001037983 */ /* 0x000f620000300800 */
[----:B------:R0:W-:Y:S01]  /*38aa0*/  STL [R1+0x3d4], R4 ;  /* 0x0003d40401007387 */ /* 0x0001e20000100800 */
[----:B------:R-:W-:-:S02]  /*38ab0*/  FMUL R6, R2, R19 ;  /* 0x0000001302067220 */ /* 0x000fc40000400000 */
[C---:B0-----:R-:W-:Y:S02]  /*38ac0*/  FMUL R4, R2.reuse, R20 ;  /* 0x0000001402047220 */ /* 0x041fe40000400000 */
[----:B--2---:R-:W-:-:S03]  /*38ad0*/  FMUL R5, R2, R18 ;  /* 0x0000001202057220 */ /* 0x004fc60000400000 */
[----:B------:R4:W-:Y:S01]  /*38ae0*/  STL [R1+0x3c0], R4 ;  /* 0x0003c00401007387 */ /* 0x0009e20000100800 */
[----:B------:R3:W-:Y:S02]  /*38af0*/  STL [R1+0x3c4], R6 ;  /* 0x0003c40601007387 */ /* 0x0007e40000100800 */
[----:B------:R0:W-:Y:S02]  /*38b00*/  STL [R1+0x3b0], R5 ;  /* 0x0003b00501007387 */ /* 0x0001e40000100800 */
[C---:B----4-:R-:W-:Y:S02]  /*38b10*/  FMUL R4, R2.reuse, R17 ;  /* 0x0000001102047220 */ /* 0x050fe40000400000 */
[C---:B---3--:R-:W-:Y:S02]  /*38b20*/  FMUL R6, R2.reuse, R15 ;  /* 0x0000000f02067220 */ /* 0x048fe40000400000 */
[C---:B0-----:R-:W-:Y:S01]  /*38b30*/  FMUL R5, R2.reuse, R13 ;  /* 0x0000000d02057220 */ /* 0x041fe20000400000 */
[----:B------:R0:W-:Y:S02]  /*38b40*/  STL [R1+0x3b4], R4 ;  /* 0x0003b40401007387 */ /* 0x0001e40000100800 */
[----:B------:R1:W-:Y:S02]  /*38b50*/  STL [R1+0x3a0], R6 ;  /* 0x0003a00601007387 */ /* 0x0003e40000100800 */
[----:B------:R2:W-:Y:S02]  /*38b60*/  STL [R1+0x3a4], R5 ;  /* 0x0003a40501007387 */ /* 0x0005e40000100800 */
[----:B0-----:R-:W-:-:S02]  /*38b70*/  FMUL R4, R2, R12 ;  /* 0x0000000c02047220 */ /* 0x001fc40000400000 */
[C---:B-1----:R-:W-:Y:S01]  /*38b80*/  FMUL R6, R2.reuse, R11 ;  /* 0x0000000b02067220 */ /* 0x042fe20000400000 */
[----:B--2---:R-:W2:Y:S02]  /*38b90*/  LDL.LU R5, [R1+0x720] ;  /* 0x0007200001057983 */ /* 0x004ea40000300800 */
[----:B------:R0:W-:Y:S02]  /*38ba0*/  STL [R1+0x390], R4 ;  /* 0x0003900401007387 */ /* 0x0001e40000100800 */
[----:B0-----:R-:W3:Y:S01]  /*38bb0*/  LDL.LU R4, [R1+0x724] ;  /* 0x0007240001047983 */ /* 0x001ee20000300800 */
[----:B------:R0:W-:Y:S02]  /*38bc0*/  STL [R1+0x394], R6 ;  /* 0x0003940601007387 */ /* 0x0001e40000100800 */
[----:B------:R-:W4:Y:S02]  /*38bd0*/  LDL.LU R21, [R1+0x1a8] ;  /* 0x0001a80001157983 */ /* 0x000f240000300800 */
[----:B------:R-:W-:Y:S01]  /*38be0*/  STL [R1+0x7a4], R23 ;  /* 0x0007a41701007387 */ /* 0x000fe20000100800 */
[----:B------:R-:W4:Y:S01]  /*38bf0*/  LDL R20, [R1+0xe68] ;  /* 0x000e680001147983 */ /* 0x000f220000100800 */
[----:B0-----:R-:W-:-:S03]  /*38c00*/  FMUL R6, R2, R10 ;  /* 0x0000000a02067220 */ /* 0x001fc60000400000 */
[----:B-----5:R0:W-:Y:S04]  /*38c10*/  STL [R1+0x7a0], R7 ;  /* 0x0007a00701007387 */ /* 0x0201e80000100800 */
[----:B0-----:R-:W5:Y:S01]  /*38c20*/  LDL.LU R7, [R1+0x8d0] ;  /* 0x0008d00001077983 */ /* 0x001f620000300800 */
[----:B------:R0:W-:Y:S03]  /*38c30*/  STL [R1+0x380], R6 ;  /* 0x0003800601007387 */ /* 0x0001e60000100800 */
[----:B0-----:R-:W4:Y:S01]  /*38c40*/  LDL.LU R6, [R1+0x8d4] ;  /* 0x0008d40001067983 */ /* 0x001f220000300800 */
[----:B------:R-:W-:-:S05]  /*38c50*/  FMUL R9, R2, R9 ;  /* 0x0000000902097220 */ /* 0x000fca0000400000 */
[----:B------:R0:W-:Y:S01]  /*38c60*/  STL [R1+0x384], R9 ;  /* 0x0003840901007387 */ /* 0x0001e20000100800 */
[----:B------:R-:W4:Y:S02]  /*38c70*/  LDL.LU R18, [R1+0x8c0] ;  /* 0x0008c00001127983 */ /* 0x000f240000300800 */
[C---:B------:R-:W-:Y:S02]  /*38c80*/  FMUL R8, R2.reuse, R8 ;  /* 0x0000000802087220 */ /* 0x040fe40000400000 */
[----:B------:R-:W-:-:S03]  /*38c90*/  FMUL R3, R2, R3 ;  /* 0x0000000302037220 */ /* 0x000fc60000400000 */
[----:B------:R-:W-:Y:S01]  /*38ca0*/  STL [R1+0x120], R8 ;  /* 0x0001200801007387 */ /* 0x000fe20000100800 */
[----:B------:R-:W4:Y:S02]  /*38cb0*/  LDL.LU R17, [R1+0x8c4] ;  /* 0x0008c40001117983 */ /* 0x000f240000300800 */
[----:B------:R1:W-:Y:S02]  /*38cc0*/  STL [R1+0x124], R3 ;  /* 0x0001240301007387 */ /* 0x0003e40000100800 */
[----:B------:R-:W4:Y:S01]  /*38cd0*/  LDL.LU R15, [R1+0x8b0] ;  /* 0x0008b000010f7983 */ /* 0x000f220000300800 */
[----:B------:R-:W4:Y:S01]  /*38ce0*/  LDL.LU R13, [R1+0x8b4] ;  /* 0x0008b400010d7983 */ /* 0x000f220000300800 */
[----:B------:R-:W4:Y:S02]  /*38cf0*/  LDL.LU R12, [R1+0x8a0] ;  /* 0x0008a000010c7983 */ /* 0x000f240000300800 */
[----:B------:R-:W4:Y:S02]  /*38d00*/  LDL.LU R11, [R1+0x8a4] ;  /* 0x0008a400010b7983 */ /* 0x000f240000300800 */
[----:B------:R-:W4:Y:S01]  /*38d10*/  LDL.LU R10, [R1+0x710] ;  /* 0x00071000010a7983 */ /* 0x000f220000300800 */
[----:B0-----:R-:W4:Y:S04]  /*38d20*/  LDL.LU R9, [R1+0x714] ;  /* 0x0007140001097983 */ /* 0x001f280000300800 */
[----:B-1----:R-:W4:Y:S01]  /*38d30*/  LDL.LU R3, [R1+0x700] ;  /* 0x0007000001037983 */ /* 0x002f220000300800 */
[----:B------:R-:W4:Y:S02]  /*38d40*/  LDL.LU R8, [R1+0x704] ;  /* 0x0007040001087983 */ /* 0x000f240000300800 */
[----:B--2---:R-:W-:-:S05]  /*38d50*/  FMUL R5, R2, R5 ;  /* 0x0000000502057220 */ /* 0x004fca0000400000 */
[----:B------:R0:W-:Y:S01]  /*38d60*/  STL [R1+0x4b0], R5 ;  /* 0x0004b00501007387 */ /* 0x0001e20000100800 */
[----:B---3--:R-:W-:-:S03]  /*38d70*/  FMUL R4, R2, R4 ;  /* 0x0000000402047220 */ /* 0x008fc60000400000 */
[----:B0-----:R-:W2:Y:S02]  /*38d80*/  LDL.LU R5, [R1+0x6f0] ;  /* 0x0006f00001057983 */ /* 0x001ea40000300800 */
[----:B------:R0:W-:Y:S02]  /*38d90*/  STL [R1+0x4b4], R4 ;  /* 0x0004b40401007387 */ /* 0x0001e40000100800 */
[----:B0-----:R-:W3:Y:S01]  /*38da0*/  LDL.LU R4, [R1+0x6f4] ;  /* 0x0006f40001047983 */ /* 0x001ee20000300800 */
[----:B-----5:R-:W-:-:S03]  /*38db0*/  FMUL R22, R2, R7 ;  /* 0x0000000702167220 */ /* 0x020fc60000400000 */
[----:B------:R-:W5:Y:S02]  /*38dc0*/  LDL.LU R7, [R1+0x6e0] ;  /* 0x0006e00001077983 */ /* 0x000f640000300800 */
[----:B------:R-:W-:Y:S02]  /*38dd0*/  STL [R1+0x4a0], R22 ;  /* 0x0004a01601007387 */ /* 0x000fe40000100800 */
[C---:B----4-:R-:W-:Y:S02]  /*38de0*/  FMUL R19, R2.reuse, R6 ;  /* 0x0000000602137220 */ /* 0x050fe40000400000 */
[----:B------:R-:W4:Y:S03]  /*38df0*/  LDL.LU R6, [R1+0x6e4] ;  /* 0x0006e40001067983 */ /* 0x000f260000300800 */
[----:B------:R0:W-:Y:S02]  /*38e00*/  STL [R1+0x4a4], R19 ;  /* 0x0004a41301007387 */ /* 0x0001e40000100800 */
[----:B0-----:R-:W-:-:S02]  /*38e10*/  FMUL R19, R2, R18 ;  /* 0x0000001202137220 */ /* 0x001fc40000400000 */
[C---:B------:R-:W-:Y:S02]  /*38e20*/  FMUL R18, R2.reuse, R17 ;  /* 0x0000001102127220 */ /* 0x040fe40000400000 */
[C---:B------:R-:W-:Y:S02]  /*38e30*/  FMUL R17, R2.reuse, R15 ;  /* 0x0000000f02117220 */ /* 0x040fe40000400000 */
[C---:B------:R-:W-:Y:S02]  /*38e40*/  FMUL R15, R2.reuse, R13 ;  /* 0x0000000d020f7220 */ /* 0x040fe40000400000 */
[C---:B------:R-:W-:Y:S01]  /*38e50*/  FMUL R13, R2.reuse, R12 ;  /* 0x0000000c020d7220 */ /* 0x040fe20000400000 */
[----:B------:R-:W-:Y:S01]  /*38e60*/  STL [R1+0x480], R19 ;  /* 0x0004801301007387 */ /* 0x000fe20000100800 */
[C---:B------:R-:W-:Y:S02]  /*38e70*/  FMUL R12, R2.reuse, R11 ;  /* 0x0000000b020c7220 */ /* 0x040fe40000400000 */
[----:B------:R-:W-:Y:S02]  /*38e80*/  STL [R1+0x484], R18 ;  /* 0x0004841201007387 */ /* 0x000fe40000100800 */
[C---:B------:R-:W-:Y:S01]  /*38e90*/  FMUL R11, R2.reuse, R10 ;  /* 0x0000000a020b7220 */ /* 0x040fe20000400000 */
[----:B------:R-:W-:Y:S01]  /*38ea0*/  STL [R1+0x470], R17 ;  /* 0x0004701101007387 */ /* 0x000fe20000100800 */
[----:B------:R-:W-:-:S02]  /*38eb0*/  FMUL R10, R2, R9 ;  /* 0x00000009020a7220 */ /* 0x000fc40000400000 */
[----:B------:R-:W-:Y:S02]  /*38ec0*/  STL [R1+0x474], R15 ;  /* 0x0004740f01007387 */ /* 0x000fe40000100800 */
[----:B------:R-:W-:Y:S02]  /*38ed0*/  STL [R1+0x460], R13 ;  /* 0x0004600d01007387 */ /* 0x000fe40000100800 */
[----:B------:R-:W-:Y:S01]  /*38ee0*/  FMUL R9, R2, R3 ;  /* 0x0000000302097220 */ /* 0x000fe20000400000 */
[----:B------:R-:W-:Y:S01]  /*38ef0*/  STL [R1+0x464], R12 ;  /* 0x0004640c01007387 */ /* 0x000fe20000100800 */
[----:B------:R-:W-:Y:S02]  /*38f00*/  STL [R1+0x450], R11 ;  /* 0x0004500b01007387 */ /* 0x000fe40000100800 */
[----:B------:R0:W-:Y:S02]  /*38f10*/  STL [R1+0x454], R10 ;  /* 0x0004540a01007387 */ /* 0x0001e40000100800 */
[----:B------:R-:W-:Y:S01]  /*38f20*/  FMUL R0, R0, 1.4426950216293334961 ;  /* 0x3fb8aa3b00007820 */ /* 0x000fe20000400000 */
[----:B------:R2:W-:Y:S04]  /*38f30*/  STL [R1+0x440], R9 ;  /* 0x0004400901007387 */ /* 0x0005e80000100800 */
[----:B------:R-:W1:Y:S01]  /*38f40*/  LDS R3, [R16.X4+0x20280] ;  /* 0x0202800010037984 */ /* 0x000e620000004800 */
[----:B0-----:R-:W-:-:S05]  /*38f50*/  FMUL R10, R2, R8 ;  /* 0x00000008020a7220 */ /* 0x001fca0000400000 */
[----:B------:R-:W-:Y:S01]  /*38f60*/  STL [R1+0x444], R10 ;  /* 0x0004440a01007387 */ /* 0x000fe20000100800 */
[----:B--2---:R-:W-:-:S03]  /*38f70*/  FMUL R9, R2, R5 ;  /* 0x0000000502097220 */ /* 0x004fc60000400000 */
[----:B------:R-:W2:Y:S04]  /*38f80*/  LDL.LU R5, [R1+0x798] ;  /* 0x0007980001057983 */ /* 0x000ea80000300800 */
[----:B------:R-:W-:Y:S01]  /*38f90*/  STL [R1+0x430], R9 ;  /* 0x0004300901007387 */ /* 0x000fe20000100800 */
[----:B---3--:R-:W-:-:S03]  /*38fa0*/  FMUL R8, R2, R4 ;  /* 0x0000000402087220 */ /* 0x008fc60000400000 */
[----:B------:R-:W2:Y:S04]  /*38fb0*/  LDL.LU R4, [R1+0x79c] ;  /* 0x00079c0001047983 */ /* 0x000ea80000300800 */
[----:B------:R0:W-:Y:S01]  /*38fc0*/  STL [R1+0x434], R8 ;  /* 0x0004340801007387 */ /* 0x0001e20000100800 */
[----:B------:R-:W2:Y:S02]  /*38fd0*/  LDL.LU R19, [R1+0x788] ;  /* 0x0007880001137983 */ /* 0x000ea40000300800 */
[----:B-----5:R-:W-:-:S05]  /*38fe0*/  FMUL R7, R2, R7 ;  /* 0x0000000702077220 */ /* 0x020fca0000400000 */
[----:B------:R5:W-:Y:S01]  /*38ff0*/  STL [R1+0x420], R7 ;  /* 0x0004200701007387 */ /* 0x000be20000100800 */
[----:B------:R-:W3:Y:S02]  /*39000*/  LDL.LU R18, [R1+0x78c] ;  /* 0x00078c0001127983 */ /* 0x000ee40000300800 */
[----:B----4-:R-:W-:-:S05]  /*39010*/  FMUL R2, R2, R6 ;  /* 0x0000000602027220 */ /* 0x010fca0000400000 */
[----:B------:R4:W-:Y:S01]  /*39020*/  STL [R1+0x424], R2 ;  /* 0x0004240201007387 */ /* 0x0009e20000100800 */
[----:B------:R-:W3:Y:S02]  /*39030*/  LDL.LU R17, [R1+0x778] ;  /* 0x0007780001117983 */ /* 0x000ee40000300800 */
[----:B------:R-:W3:Y:S02]  /*39040*/  LDL.LU R15, [R1+0x77c] ;  /* 0x00077c00010f7983 */ /* 0x000ee40000300800 */
[----:B------:R-:W3:Y:S01]  /*39050*/  LDL.LU R13, [R1+0x768] ;  /* 0x00076800010d7983 */ /* 0x000ee20000300800 */
[----:B0-----:R-:W3:Y:S01]  /*39060*/  LDL.LU R8, [R1+0x76c] ;  /* 0x00076c0001087983 */ /* 0x001ee20000300800 */
[----:B------:R-:W3:Y:S02]  /*39070*/  LDL.LU R12, [R1+0x758] ;  /* 0x00075800010c7983 */ /* 0x000ee40000300800 */
[----:B------:R-:W3:Y:S02]  /*39080*/  LDL.LU R9, [R1+0x75c] ;  /* 0x00075c0001097983 */ /* 0x000ee40000300800 */
[----:B------:R-:W3:Y:S01]  /*39090*/  LDL.LU R11, [R1+0x748] ;  /* 0x00074800010b7983 */ /* 0x000ee20000300800 */
[----:B------:R-:W3:Y:S01]  /*390a0*/  LDL.LU R10, [R1+0x74c] ;  /* 0x00074c00010a7983 */ /* 0x000ee20000300800 */
[----:B-----5:R-:W5:Y:S02]  /*390b0*/  LDL.LU R7, [R1+0x738] ;  /* 0x0007380001077983 */ /* 0x020f640000300800 */
[----:B------:R-:W5:Y:S01]  /*390c0*/  LDL.LU R6, [R1+0x73c] ;  /* 0x00073c0001067983 */ /* 0x000f620000300800 */
[----:B------:R-:W2:Y:S01]  /*390d0*/  MUFU.EX2 R0, R0 ;  /* 0x0000000000007308 */ /* 0x000ea20000000800 */
[----:B----4-:R-:W-:-:S02]  /*390e0*/  FADD R2, -R20, R21 ;  /* 0x0000001514027221 */ /* 0x010fc40000000100 */
[C---:B--2---:R-:W-:Y:S02]  /*390f0*/  FMUL R21, R0.reuse, R5 ;  /* 0x0000000500157220 */ /* 0x044fe40000400000 */
[----:B------:R-:W2:Y:S03]  /*39100*/  LDL.LU R5, [R1+0x728] ;  /* 0x0007280001057983 */ /* 0x000ea60000300800 */
[----:B------:R-:W-:Y:S02]  /*39110*/  STL [R1+0x3d8], R21 ;  /* 0x0003d81501007387 */ /* 0x000fe40000100800 */
[C---:B------:R-:W-:Y:S02]  /*39120*/  FMUL R20, R0.reuse, R4 ;  /* 0x0000000400147220 */ /* 0x040fe40000400000 */
[----:B------:R-:W4:Y:S03]  /*39130*/  LDL.LU R4, [R1+0x72c] ;  /* 0x00072c0001047983 */ /* 0x000f260000300800 */
[----:B------:R0:W-:Y:S02]  /*39140*/  STL [R1+0x3dc], R20 ;  /* 0x0003dc1401007387 */ /* 0x0001e40000100800 */
[----:B0-----:R-:W-:-:S05]  /*39150*/  FMUL R20, R0, R19 ;  /* 0x0000001300147220 */ /* 0x001fca0000400000 */
[----:B------:R-:W-:Y:S01]  /*39160*/  STL [R1+0x3c8], R20 ;  /* 0x0003c81401007387 */ /* 0x000fe20000100800 */
[----:B---3--:R-:W-:-:S05]  /*39170*/  FMUL R19, R0, R18 ;  /* 0x0000001200137220 */ /* 0x008fca0000400000 */
[----:B------:R-:W-:Y:S01]  /*39180*/  STL [R1+0x3cc], R19 ;  /* 0x0003cc1301007387 */ /* 0x000fe20000100800 */
[C---:B------:R-:W-:Y:S02]  /*39190*/  FMUL R18, R0.reuse, R17 ;  /* 0x0000001100127220 */ /* 0x040fe40000400000 */
[C---:B------:R-:W-:Y:S02]  /*391a0*/  FMUL R17, R0.reuse, R15 ;  /* 0x0000000f00117220 */ /* 0x040fe40000400000 */
[C---:B------:R-:W-:Y:S02]  /*391b0*/  FMUL R13, R0.reuse, R13 ;  /* 0x0000000d000d7220 */ /* 0x040fe40000400000 */
[C---:B------:R-:W-:Y:S01]  /*391c0*/  FMUL R15, R0.reuse, R8 ;  /* 0x00000008000f7220 */ /* 0x040fe20000400000 */
[----:B------:R-:W-:Y:S01]  /*391d0*/  STL [R1+0x3b8], R18 ;  /* 0x0003b81201007387 */ /* 0x000fe20000100800 */
[----:B------:R-:W-:Y:S02]  /*391e0*/  STL [R1+0x3bc], R17 ;  /* 0x0003bc1101007387 */ /* 0x000fe40000100800 */
[----:B------:R-:W3:Y:S02]  /*391f0*/  LDL.LU R8, [R1+0x8d8] ;  /* 0x0008d80001087983 */ /* 0x000ee40000300800 */
[----:B------:R0:W-:Y:S01]  /*39200*/  STL [R1+0x3a8], R13 ;  /* 0x0003a80d01007387 */ /* 0x0001e20000100800 */
[----:B------:R-:W-:Y:S01]  /*39210*/  STL [R1+0x3ac], R15 ;  /* 0x0003ac0f01007387 */ /* 0x000fe20000100800 */
[----:B0-----:R-:W-:-:S02]  /*39220*/  FMUL R13, R0, R12 ;  /* 0x0000000c000d7220 */ /* 0x001fc40000400000 */
[C---:B------:R-:W-:Y:S02]  /*39230*/  FMUL R12, R0.reuse, R9 ;  /* 0x00000009000c7220 */ /* 0x040fe40000400000 */
[----:B------:R-:W3:Y:S01]  /*39240*/  LDL.LU R9, [R1+0x8dc] ;  /* 0x0008dc0001097983 */ /* 0x000ee20000300800 */
[----:B------:R0:W-:Y:S02]  /*39250*/  STL [R1+0x398], R13 ;  /* 0x0003980d01007387 */ /* 0x0001e40000100800 */
[----:B------:R1:W-:Y:S02]  /*39260*/  STL [R1+0x39c], R12 ;  /* 0x00039c0c01007387 */ /* 0x0003e40000100800 */
[C---:B0-----:R-:W-:Y:S02]  /*39270*/  FMUL R13, R0.reuse, R11 ;  /* 0x0000000b000d7220 */ /* 0x041fe40000400000 */
[C---:B-1----:R-:W-:Y:S02]  /*39280*/  FMUL R12, R0.reuse, R10 ;  /* 0x0000000a000c7220 */ /* 0x042fe40000400000 */
[C---:B-----5:R-:W-:Y:S01]  /*39290*/  FMUL R11, R0.reuse, R7 ;  /* 0x00000007000b7220 */ /* 0x060fe20000400000 */
[----:B------:R-:W-:Y:S02]  /*392a0*/  STL [R1+0x388], R13 ;  /* 0x0003880d01007387 */ /* 0x000fe40000100800 */
[----:B------:R-:W-:Y:S02]  /*392b0*/  STL [R1+0x38c], R12 ;  /* 0x00038c0c01007387 */ /* 0x000fe40000100800 */
[----:B------:R-:W5:Y:S02]  /*392c0*/  LDL.LU R7, [R1+0x8c8] ;  /* 0x0008c80001077983 */ /* 0x000f640000300800 */
[C---:B------:R-:W-:Y:S01]  /*392d0*/  FMUL R10, R0.reuse, R6 ;  /* 0x00000006000a7220 */ /* 0x040fe20000400000 */
[----:B------:R-:W-:Y:S01]  /*392e0*/  STL [R1+0x128], R11 ;  /* 0x0001280b01007387 */ /* 0x000fe20000100800 */
[----:B------:R-:W5:Y:S03]  /*392f0*/  LDL.LU R6, [R1+0x8cc] ;  /* 0x0008cc0001067983 */ /* 0x000f660000300800 */
[----:B------:R-:W-:Y:S01]  /*39300*/  STL [R1+0x12c], R10 ;  /* 0x00012c0a01007387 */ /* 0x000fe20000100800 */
[----:B------:R-:W5:Y:S02]  /*39310*/  LDL.LU R19, [R1+0x8b8] ;  /* 0x0008b80001137983 */ /* 0x000f640000300800 */
[----:B--2---:R-:W-:-:S05]  /*39320*/  FMUL R5, R0, R5 ;  /* 0x0000000500057220 */ /* 0x004fca0000400000 */
[----:B------:R0:W-:Y:S01]  /*39330*/  STL [R1+0x4b8], R5 ;  /* 0x0004b80501007387 */ /* 0x0001e20000100800 */
[----:B------:R-:W2:Y:S02]  /*39340*/  LDL.LU R18, [R1+0x8bc] ;  /* 0x0008bc0001127983 */ /* 0x000ea40000300800 */
[----:B----4-:R-:W-:-:S05]  /*39350*/  FMUL R4, R0, R4 ;  /* 0x0000000400047220 */ /* 0x010fca0000400000 */
[----:B------:R1:W-:Y:S01]  /*39360*/  STL [R1+0x4bc], R4 ;  /* 0x0004bc0401007387 */ /* 0x0003e20000100800 */
[----:B0-----:R-:W4:Y:S03]  /*39370*/  LDL.LU R5, [R1+0x8a8] ;  /* 0x0008a80001057983 */ /* 0x001f260000300800 */
[----:B-1----:R-:W4:Y:S01]  /*39380*/  LDL.LU R4, [R1+0x8ac] ;  /* 0x0008ac0001047983 */ /* 0x002f220000300800 */
[----:B------:R-:W4:Y:S02]  /*39390*/  LDL.LU R21, [R1+0x1ac] ;  /* 0x0001ac0001157983 */ /* 0x000f240000300800 */
[----:B------:R-:W4:Y:S02]  /*393a0*/  LDL R20, [R1+0xe64] ;  /* 0x000e640001147983 */ /* 0x000f240000100800 */
[C---:B---3--:R-:W-:Y:S02]  /*393b0*/  FMUL R10, R0.reuse, R8 ;  /* 0x00000008000a7220 */ /* 0x048fe40000400000 */
[----:B------:R-:W0:Y:S04]  /*393c0*/  LDS R8, [R16.X4+0x20300] ;  /* 0x0203000010087984 */ /* 0x000e280000004800 */
[----:B------:R1:W-:Y:S01]  /*393d0*/  STL [R1+0x4a8], R10 ;  /* 0x0004a80a01007387 */ /* 0x0003e20000100800 */
[----:B------:R-:W3:Y:S02]  /*393e0*/  LDL.LU R23, [R1+0x718] ;  /* 0x0007180001177983 */ /* 0x000ee40000300800 */
[----:B------:R-:W3:Y:S02]  /*393f0*/  LDL.LU R22, [R1+0x71c] ;  /* 0x00071c0001167983 */ /* 0x000ee40000300800 */
[----:B------:R-:W-:-:S05]  /*39400*/  FMUL R9, R0, R9 ;  /* 0x0000000900097220 */ /* 0x000fca0000400000 */
[----:B------:R0:W-:Y:S01]  /*39410*/  STL [R1+0x4ac], R9 ;  /* 0x0004ac0901007387 */ /* 0x0001e20000100800 */
[----:B------:R-:W3:Y:S02]  /*39420*/  LDL.LU R11, [R1+0x708] ;  /* 0x00070800010b7983 */ /* 0x000ee40000300800 */
[----:B-1----:R-:W3:Y:S02]  /*39430*/  LDL.LU R10, [R1+0x70c] ;  /* 0x00070c00010a7983 */ /* 0x002ee40000300800 */
[----:B------:R-:W3:Y:S02]  /*39440*/  LDL.LU R17, [R1+0x6f8] ;  /* 0x0006f80001117983 */ /* 0x000ee40000300800 */
[C---:B-----5:R-:W-:Y:S02]  /*39450*/  FMUL R7, R0.reuse, R7 ;  /* 0x0000000700077220 */ /* 0x060fe40000400000 */
[----:B------:R-:W-:-:S03]  /*39460*/  FMUL R6, R0, R6 ;  /* 0x0000000600067220 */ /* 0x000fc60000400000 */
[----:B------:R-:W-:Y:S01]  /*39470*/  STL [R1+0x488], R7 ;  /* 0x0004880701007387 */ /* 0x000fe20000100800 */
[----:B------:R-:W5:Y:S02]  /*39480*/  LDL.LU R15, [R1+0x6fc] ;  /* 0x0006fc00010f7983 */ /* 0x000f640000300800 */
[----:B------:R1:W-:Y:S02]  /*39490*/  STL [R1+0x48c], R6 ;  /* 0x00048c0601007387 */ /* 0x0003e40000100800 */
[----:B------:R-:W5:Y:S01]  /*394a0*/  LDL.LU R13, [R1+0x6e8] ;  /* 0x0006e800010d7983 */ /* 0x000f620000300800 */
[----:B------:R-:W5:Y:S01]  /*394b0*/  LDL.LU R12, [R1+0x6ec] ;  /* 0x0006ec00010c7983 */ /* 0x000f620000300800 */
[----:B0-----:R-:W5:Y:S02]  /*394c0*/  LDL.LU R9, [R1+0xfb8] ;  /* 0x000fb80001097983 */ /* 0x001f640000300800 */
[C---:B------:R-:W-:Y:S01]  /*394d0*/  FMUL R24, R0.reuse, R19 ;  /* 0x0000001300187220 */ /* 0x040fe20000400000 */
[----:B-1----:R-:W5:Y:S04]  /*394e0*/  LDL.64 R6, [R1+0x1288] ;  /* 0x0012880001067983 */ /* 0x002f680000100a00 */
[----:B------:R0:W-:Y:S01]  /*394f0*/  STL [R1+0x478], R24 ;  /* 0x0004781801007387 */ /* 0x0001e20000100800 */
[----:B--2---:R-:W-:-:S05]  /*39500*/  FMUL R19, R0, R18 ;  /* 0x0000001200137220 */ /* 0x004fca0000400000 */
[----:B------:R-:W-:Y:S01]  /*39510*/  STL [R1+0x47c], R19 ;  /* 0x00047c1301007387 */ /* 0x000fe20000100800 */
[C---:B----4-:R-:W-:Y:S02]  /*39520*/  FMUL R18, R0.reuse, R5 ;  /* 0x0000000500127220 */ /* 0x050fe40000400000 */
[C---:B0-----:R-:W-:Y:S02]  /*39530*/  FMUL R24, R0.reuse, R4 ;  /* 0x0000000400187220 */ /* 0x041fe40000400000 */
[----:B------:R-:W2:Y:S01]  /*39540*/  LDL.64 R4, [R1+0x1280] ;  /* 0x0012800001047983 */ /* 0x000ea20000100a00 */
[----:B------:R0:W-:Y:S03]  /*39550*/  STL [R1+0x468], R18 ;  /* 0x0004681201007387 */ /* 0x0001e60000100800 */
[----:B0-----:R-:W4:Y:S01]  /*39560*/  LDL.64 R18, [R1+0x1278] ;  /* 0x0012780001127983 */ /* 0x001f220000100a00 */
[----:B------:R0:W-:Y:S02]  /*39570*/  STL [R1+0x46c], R24 ;  /* 0x00046c1801007387 */ /* 0x0001e40000100800 */
[----:B---3--:R-:W-:-:S02]  /*39580*/  FMUL R25, R0, R23 ;  /* 0x0000001700197220 */ /* 0x008fc40000400000 */
[----:B0-----:R-:W-:-:S03]  /*39590*/  FMUL R24, R0, R22 ;  /* 0x0000001600187220 */ /* 0x001fc60000400000 */
[----:B------:R-:W-:Y:S02]  /*395a0*/  STL [R1+0x458], R25 ;  /* 0x0004581901007387 */ /* 0x000fe40000100800 */
[----:B------:R-:W-:Y:S02]  /*395b0*/  STL [R1+0x45c], R24 ;  /* 0x00045c1801007387 */ /* 0x000fe40000100800 */
[C---:B------:R-:W-:Y:S02]  /*395c0*/  FMUL R23, R0.reuse, R11 ;  /* 0x0000000b00177220 */ /* 0x040fe40000400000 */
[C---:B------:R-:W-:Y:S02]  /*395d0*/  FMUL R22, R0.reuse, R10 ;  /* 0x0000000a00167220 */ /* 0x040fe40000400000 */
[----:B------:R-:W3:Y:S01]  /*395e0*/  LDL.64 R10, [R1+0x1270] ;  /* 0x00127000010a7983 */ /* 0x000ee20000100a00 */
[C---:B------:R-:W-:Y:S02]  /*395f0*/  FMUL R17, R0.reuse, R17 ;  /* 0x0000001100117220 */ /* 0x040fe40000400000 */
[----:B------:R-:W-:Y:S02]  /*39600*/  STL [R1+0x448], R23 ;  /* 0x0004481701007387 */ /* 0x000fe40000100800 */
[----:B------:R-:W-:Y:S01]  /*39610*/  STL [R1+0x44c], R22 ;  /* 0x00044c1601007387 */ /* 0x000fe20000100800 */
[----:B------:R-:W-:Y:S01]  /*39620*/  STL [R1+0x438], R17 ;  /* 0x0004381101007387 */ /* 0x000fe20000100800 */
[----:B-----5:R-:W-:-:S02]  /*39630*/  FMUL R15, R0, R15 ;  /* 0x0000000f000f7220 */ /* 0x020fc40000400000 */
[C---:B------:R-:W-:Y:S02]  /*39640*/  FMUL R13, R0.reuse, R13 ;  /* 0x0000000d000d7220 */ /* 0x040fe40000400000 */
[C---:B------:R-:W-:Y:S02]  /*39650*/  FMUL R12, R0.reuse, R12 ;  /* 0x0000000c000c7220 */ /* 0x040fe40000400000 */
[----:B------:R-:W-:Y:S01]  /*39660*/  FFMA R9, R0, R9, R3 ;  /* 0x0000000900097223 */ /* 0x000fe20000000003 */
[----:B------:R-:W-:Y:S01]  /*39670*/  STL [R1+0x43c], R15 ;  /* 0x00043c0f01007387 */ /* 0x000fe20000100800 */
[----:B------:R0:W-:Y:S02]  /*39680*/  STL [R1+0x428], R13 ;  /* 0x0004280d01007387 */ /* 0x0001e40000100800 */
[----:B------:R1:W-:Y:S01]  /*39690*/  STL [R1+0x42c], R12 ;  /* 0x00042c0c01007387 */ /* 0x0003e20000100800 */
[----:B0-----:R-:W5:Y:S01]  /*396a0*/  LDL.LU R13, [R1+0xfbc] ;  /* 0x000fbc00010d7983 */ /* 0x001f620000300800 */
[----:B-1----:R-:W5:Y:S02]  /*396b0*/  LDL.LU R12, [R1+0xa30] ;  /* 0x000a3000010c7983 */ /* 0x002f640000300800 */
[----:B------:R0:W-:Y:S02]  /*396c0*/  STL [R1+0xfb8], R9 ;  /* 0x000fb80901007387 */ /* 0x0001e40000100800 */
[----:B0-----:R-:W5:Y:S01]  /*396d0*/  LDL.LU R9, [R1+0xa34] ;  /* 0x000a340001097983 */ /* 0x001f620000300800 */
[----:B------:R-:W-:-:S02]  /*396e0*/  FMUL R0, R2, 1.4426950216293334961 ;  /* 0x3fb8aa3b02007820 */ /* 0x000fc40000400000 */
[----:B------:R-:W5:Y:S02]  /*396f0*/  LDL.LU R17, [R1+0xa20] ;  /* 0x000a200001117983 */ /* 0x000f640000300800 */
[C---:B------:R-:W-:Y:S02]  /*39700*/  IMAD.WIDE R6, R14.reuse, 0x2, R6 ;  /* 0x000000020e067825 */ /* 0x040fe400078e0206 */
[----:B------:R-:W5:Y:S03]  /*39710*/  MUFU.EX2 R0, R0 ;  /* 0x0000000000007308 */ /* 0x000f660000000800 */
[----:B------:R0:W5:Y:S01]  /*39720*/  LDG.E.U16 R23, [R6.64] ;  /* 0x0000000406177981 */ /* 0x000162000c1e1500 */
[----:B--2---:R-:W-:-:S05]  /*39730*/  IMAD.WIDE R4, R14, 0x2, R4 ;  /* 0x000000020e047825 */ /* 0x004fca00078e0204 */
[----:B------:R1:W2:Y:S01]  /*39740*/  LDG.E.U16 R22, [R4.64] ;  /* 0x0000000404167981 */ /* 0x0002a2000c1e1500 */
[----:B----4-:R-:W-:-:S05]  /*39750*/  IMAD.WIDE R2, R14, 0x2, R18 ;  /* 0x000000020e027825 */ /* 0x010fca00078e0212 */
[----:B------:R3:W4:Y:S01]  /*39760*/  LDG.E.U16 R19, [R2.64] ;  /* 0x0000000402137981 */ /* 0x000722000c1e1500 */
[----:B-1----:R-:W-:Y:S02]  /*39770*/  FADD R4, -R20, R21 ;  /* 0x0000001514047221 */ /* 0x002fe40000000100 */
[----:B---3--:R-:W-:Y:S02]  /*39780*/  IMAD.WIDE R2, R14, 0x2, R10 ;  /* 0x000000020e027825 */ /* 0x008fe400078e020a */
[----:B------:R-:W3:Y:S02]  /*39790*/  LDL.LU R11, [R1+0xa24] ;  /* 0x000a2400010b7983 */ /* 0x000ee40000300800 */
[----:B------:R-:W2:Y:S02]  /*397a0*/  LDL.LU R10, [R1+0xa10] ;  /* 0x000a1000010a7983 */ /* 0x000ea40000300800 */
[----:B0-----:R-:W4:Y:S02]  /*397b0*/  LDL.LU R7, [R1+0xa14] ;  /* 0x000a140001077983 */ /* 0x001f240000300800 */
[----:B------:R-:W4:Y:S01]  /*397c0*/  LDL.LU R6, [R1+0xa00] ;  /* 0x000a000001067983 */ /* 0x000f220000300800 */
[----:B------:R-:W4:Y:S04]  /*397d0*/  LDL.LU R5, [R1+0xa04] ;  /* 0x000a040001057983 */ /* 0x000f280000300800 */
[----:B------:R0:W4:Y:S02]  /*397e0*/  LDG.E.U16 R18, [R2.64] ;  /* 0x0000000402127981 */ /* 0x000124000c1e1500 */
[----:B0-----:R-:W-:-:S02]  /*397f0*/  FMUL R2, R4, 1.4426950216293334961 ;  /* 0x3fb8aa3b04027820 */ /* 0x001fc40000400000 */
[C---:B-----5:R-:W-:Y:S02]  /*39800*/  FFMA R13, R0.reuse, R13, R8 ;  /* 0x0000000d000d7223 */ /* 0x060fe40000000008 */
[----:B------:R-:W-:-:S03]  /*39810*/  FMUL R4, R0, R12 ;  /* 0x0000000c00047220 */ /* 0x000fc60000400000 */
[----:B------:R0:W-:Y:S01]  /*39820*/  STL [R1+0xfbc], R13 ;  /* 0x000fbc0d01007387 */ /* 0x0001e20000100800 */
[----:B------:R-:W5:Y:S02]  /*39830*/  LDL.LU R15, [R1+0x9f0] ;  /* 0x0009f000010f7983 */ /* 0x000f640000300800 */
[----:B------:R1:W-:Y:S02]  /*39840*/  STL [R1+0x370], R4 ;  /* 0x0003700401007387 */ /* 0x0003e40000100800 */
[C---:B------:R-:W-:Y:S01]  /*39850*/  FMUL R3, R0.reuse, R9 ;  /* 0x0000000900037220 */ /* 0x040fe20000400000 */
[----:B0-----:R-:W5:Y:S04]  /*39860*/  LDL.LU R13, [R1+0x9f4] ;  /* 0x0009f400010d7983 */ /* 0x001f680000300800 */
[----:B------:R2:W-:Y:S02]  /*39870*/  STL [R1+0x374], R3 ;  /* 0x0003740301007387 */ /* 0x0005e40000100800 */
[----:B------:R-:W5:Y:S02]  /*39880*/  LDL.LU R12, [R1+0x9e0] ;  /* 0x0009e000010c7983 */ /* 0x000f640000300800 */
[----:B------:R-:W5:Y:S01]  /*39890*/  LDL.LU R9, [R1+0x9e4] ;  /* 0x0009e40001097983 */ /* 0x000f620000300800 */
[----:B------:R-:W5:Y:S01]  /*398a0*/  LDL.LU R8, [R1+0x9d0] ;  /* 0x0009d00001087983 */ /* 0x000f620000300800 */
[----:B-1----:R-:W5:Y:S02]  /*398b0*/  LDL.LU R4, [R1+0x9d4] ;  /* 0x0009d40001047983 */ /* 0x002f640000300800 */
[----:B------:R-:W-:-:S05]  /*398c0*/  FMUL R17, R0, R17 ;  /* 0x0000001100117220 */ /* 0x000fca0000400000 */
[----:B------:R-:W-:Y:S01]  /*398d0*/  STL [R1+0x360], R17 ;  /* 0x0003601101007387 */ /* 0x000fe20000100800 */
[C---:B---3--:R-:W-:Y:S02]  /*398e0*/  FMUL R11, R0.reuse, R11 ;  /* 0x0000000b000b7220 */ /* 0x048fe40000400000 */
[C---:B--2---:R-:W-:Y:S02]  /*398f0*/  FMUL R3, R0.reuse, R10 ;  /* 0x0000000a00037220 */ /* 0x044fe40000400000 */
[C---:B----4-:R-:W-:Y:S01]  /*39900*/  FMUL R7, R0.reuse, R7 ;  /* 0x0000000700077220 */ /* 0x050fe20000400000 */
[----:B------:R0:W-:Y:S01]  /*39910*/  STL [R1+0x364], R11 ;  /* 0x0003640b01007387 */ /* 0x0001e20000100800 */
[----:B------:R-:W-:Y:S02]  /*39920*/  STL [R1+0x744], R23 ;  /* 0x0007441701007387 */ /* 0x000fe40000100800 */
[C---:B------:R-:W-:Y:S02]  /*39930*/  FMUL R6, R0.reuse, R6 ;  /* 0x0000000600067220 */ /* 0x040fe40000400000 */
[C---:B------:R-:W-:Y:S01]  /*39940*/  FMUL R5, R0.reuse, R5 ;  /* 0x0000000500057220 */ /* 0x040fe20000400000 */
[----:B0-----:R-:W2:Y:S01]  /*39950*/  LDL.LU R11, [R1+0x9c0] ;  /* 0x0009c000010b7983 */ /* 0x001ea20000300800 */
[----:B------:R-:W-:Y:S02]  /*39960*/  STL [R1+0x740], R22 ;  /* 0x0007401601007387 */ /* 0x000fe40000100800 */
[----:B------:R0:W-:Y:S02]  /*39970*/  STL [R1+0x350], R3 ;  /* 0x0003500301007387 */ /* 0x0001e40000100800 */
[----:B------:R-:W-:Y:S01]  /*39980*/  STL [R1+0x73c], R19 ;  /* 0x00073c1301007387 */ /* 0x000fe20000100800 */
[----:B0-----:R-:W3:Y:S01]  /*39990*/  LDL.LU R3, [R1+0x9c4] ;  /* 0x0009c40001037983 */ /* 0x001ee20000300800 */
[----:B------:R0:W-:Y:S02]  /*399a0*/  STL [R1+0x354], R7 ;  /* 0x0003540701007387 */ /* 0x0001e40000100800 */
[----:B------:R-:W4:Y:S02]  /*399b0*/  LDL.LU R10, [R1+0x9b0] ;  /* 0x0009b000010a7983 */ /* 0x000f240000300800 */
[----:B------:R1:W-:Y:S01]  /*399c0*/  STL [R1+0x340], R6 ;  /* 0x0003400601007387 */ /* 0x0003e20000100800 */
[----:B0-----:R-:W4:Y:S01]  /*399d0*/  LDL.LU R7, [R1+0x9b4] ;  /* 0x0009b40001077983 */ /* 0x001f220000300800 */
[----:B------:R0:W-:Y:S02]  /*399e0*/  STL [R1+0x344], R5 ;  /* 0x0003440501007387 */ /* 0x0001e40000100800 */
[----:B------:R-:W-:Y:S02]  /*399f0*/  STL [R1+0x738], R18 ;  /* 0x0007381201007387 */ /* 0x000fe40000100800 */
[----:B-1----:R-:W4:Y:S02]  /*39a00*/  LDL.LU R6, [R1+0x990] ;  /* 0x0009900001067983 */ /* 0x002f240000300800 */
[C---:B-----5:R-:W-:Y:S01]  /*39a10*/  FMUL R15, R0.reuse, R15 ;  /* 0x0000000f000f7220 */ /* 0x060fe20000400000 */
[----:B0-----:R-:W5:Y:S01]  /*39a20*/  LDL.LU R5, [R1+0x994] ;  /* 0x0009940001057983 */ /* 0x001f620000300800 */
[----:B------:R-:W-:-:S02]  /*39a30*/  FMUL R13, R0, R13 ;  /* 0x0000000d000d7220 */ /* 0x000fc40000400000 */
[C---:B------:R-:W-:Y:S02]  /*39a40*/  FMUL R12, R0.reuse, R12 ;  /* 0x0000000c000c7220 */ /* 0x040fe40000400000 */
[C---:B------:R-:W-:Y:S01]  /*39a50*/  FMUL R9, R0.reuse, R9 ;  /* 0x0000000900097220 */ /* 0x040fe20000400000 */
[----:B------:R0:W-:Y:S01]  /*39a60*/  STL [R1+0x330], R15 ;  /* 0x0003300f01007387 */ /* 0x0001e20000100800 */
[C---:B------:R-:W-:Y:S02]  /*39a70*/  FMUL R8, R0.reuse, R8 ;  /* 0x0000000800087220 */ /* 0x040fe40000400000 */
[----:B------:R-:W-:Y:S02]  /*39a80*/  STL [R1+0x334], R13 ;  /* 0x0003340d01007387 */ /* 0x000fe40000100800 */
[----:B------:R-:W-:Y:S02]  /*39a90*/  STL [R1+0x320], R12 ;  /* 0x0003200c01007387 */ /* 0x000fe40000100800 */
[C---:B------:R-:W-:Y:S01]  /*39aa0*/  FMUL R4, R0.reuse, R4 ;  /* 0x0000000400047220 */ /* 0x040fe20000400000 */
[----:B------:R1:W-:Y:S04]  /*39ab0*/  STL [R1+0x324], R9 ;  /* 0x0003240901007387 */ /* 0x0003e80000100800 */
[----:B0-----:R-:W5:Y:S01]  /*39ac0*/  LDL.LU R15, [R1+0x980] ;  /* 0x00098000010f7983 */ /* 0x001f620000300800 */
[----:B------:R0:W-:Y:S03]  /*39ad0*/  STL [R1+0x310], R8 ;  /* 0x0003100801007387 */ /* 0x0001e60000100800 */
[----:B-1----:R-:W5:Y:S01]  /*39ae0*/  LDL.LU R9, [R1+0x984] ;  /* 0x0009840001097983 */ /* 0x002f620000300800 */
[----:B------:R1:W-:Y:S03]  /*39af0*/  STL [R1+0x314], R4 ;  /* 0x0003140401007387 */ /* 0x0003e60000100800 */
[----:B0-----:R-:W5:Y:S04]  /*39b00*/  LDL.LU R8, [R1+0x920] ;  /* 0x0009200001087983 */ /* 0x001f680000300800 */
[----:B-1----:R-:W5:Y:S01]  /*39b10*/  LDL.LU R4, [R1+0x924] ;  /* 0x0009240001047983 */ /* 0x002f620000300800 */
[----:B--2---:R-:W-:-:S02]  /*39b20*/  FMUL R11, R0, R11 ;  /* 0x0000000b000b7220 */ /* 0x004fc40000400000 */
[C---:B---3--:R-:W-:Y:S02]  /*39b30*/  FMUL R12, R0.reuse, R3 ;  /* 0x00000003000c7220 */ /* 0x048fe40000400000 */
[----:B------:R-:W2:Y:S01]  /*39b40*/  LDL.LU R3, [R1+0x910] ;  /* 0x0009100001037983 */ /* 0x000ea20000300800 */
[----:B------:R4:W-:Y:S02]  /*39b50*/  STL [R1+0x300], R11 ;  /* 0x0003000b01007387 */ /* 0x0009e40000100800 */
[----:B------:R0:W-:Y:S02]  /*39b60*/  STL [R1+0x304], R12 ;  /* 0x0003040c01007387 */ /* 0x0001e40000100800 */
[C---:B----4-:R-:W-:Y:S02]  /*39b70*/  FMUL R11, R0.reuse, R10 ;  /* 0x0000000a000b7220 */ /* 0x050fe40000400000 */
[C---:B------:R-:W-:Y:S02]  /*39b80*/  FMUL R10, R0.reuse, R7 ;  /* 0x00000007000a7220 */ /* 0x040fe40000400000 */
[C---:B------:R-:W-:Y:S01]  /*39b90*/  FMUL R6, R0.reuse, R6 ;  /* 0x0000000600067220 */ /* 0x040fe20000400000 */
[----:B------:R-:W3:Y:S01]  /*39ba0*/  LDL.LU R7, [R1+0x914] ;  /* 0x0009140001077983 */ /* 0x000ee20000300800 */
[----:B------:R1:W-:Y:S02]  /*39bb0*/  STL [R1+0x2f0], R11 ;  /* 0x0002f00b01007387 */ /* 0x0003e40000100800 */
[----:B------:R4:W-:Y:S02]  /*39bc0*/  STL [R1+0x2f4], R10 ;  /* 0x0002f40a01007387 */ /* 0x0009e40000100800 */
[----:B------:R-:W3:Y:S02]  /*39bd0*/  LDL.LU R13, [R1+0x900] ;  /* 0x00090000010d7983 */ /* 0x000ee40000300800 */
[C---:B-----5:R-:W-:Y:S01]  /*39be0*/  FMUL R5, R0.reuse, R5 ;  /* 0x0000000500057220 */ /* 0x060fe20000400000 */
[----:B------:R5:W-:Y:S01]  /*39bf0*/  STL [R1+0x2e0], R6 ;  /* 0x0002e00601007387 */ /* 0x000be20000100800 */
[----:B0-----:R-:W3:Y:S03]  /*39c00*/  LDL.LU R12, [R1+0x904] ;  /* 0x00090400010c7983 */ /* 0x001ee60000300800 */
[----:B------:R0:W-:Y:S01]  /*39c10*/  STL [R1+0x2e4], R5 ;  /* 0x0002e40501007387 */ /* 0x0001e20000100800 */
[----:B-1----:R-:W3:Y:S02]  /*39c20*/  LDL.LU R11, [R1+0x8f0] ;  /* 0x0008f000010b7983 */ /* 0x002ee40000300800 */
[----:B----4-:R-:W4:Y:S01]  /*39c30*/  LDL.LU R10, [R1+0x8f4] ;  /* 0x0008f400010a7983 */ /* 0x010f220000300800 */
[----:B-----5:R-:W5:Y:S04]  /*39c40*/  LDL.LU R6, [R1+0x8e0] ;  /* 0x0008e00001067983 */ /* 0x020f680000300800 */
[----:B0-----:R-:W5:Y:S01]  /*39c50*/  LDL.LU R5, [R1+0x8e4] ;  /* 0x0008e40001057983 */ /* 0x001f620000300800 */
[----:B------:R-:W-:-:S02]  /*39c60*/  FMUL R17, R0, R15 ;  /* 0x0000000f00117220 */ /* 0x000fc40000400000 */
[----:B------:R-:W-:-:S03]  /*39c70*/  FMUL R9, R0, R9 ;  /* 0x0000000900097220 */ /* 0x000fc60000400000 */
[----:B------:R-:W-:Y:S02]  /*39c80*/  STL [R1+0x2d0], R17 ;  /* 0x0002d01101007387 */ /* 0x000fe40000100800 */
[----:B------:R0:W-:Y:S02]  /*39c90*/  STL [R1+0x2d4], R9 ;  /* 0x0002d40901007387 */ /* 0x0001e40000100800 */
[C---:B------:R-:W-:Y:S02]  /*39ca0*/  FMUL R15, R0.reuse, R8 ;  /* 0x00000008000f7220 */ /* 0x040fe40000400000 */
[C---:B------:R-:W-:Y:S01]  /*39cb0*/  FMUL R8, R0.reuse, R4 ;  /* 0x0000000400087220 */ /* 0x040fe20000400000 */
[----:B0-----:R-:W5:Y:S02]  /*39cc0*/  LDL.LU R9, [R1+0xa38] ;  /* 0x000a380001097983 */ /* 0x001f640000300800 */
[----:B------:R-:W-:Y:S02]  /*39cd0*/  STL [R1+0x2c0], R15 ;  /* 0x0002c00f01007387 */ /* 0x000fe40000100800 */
[----:B------:R-:W5:Y:S02]  /*39ce0*/  LDL.LU R4, [R1+0xa3c] ;  /* 0x000a3c0001047983 */ /* 0x000f640000300800 */
[----:B------:R2:W-:Y:S01]  /*39cf0*/  STL [R1+0x2c4], R8 ;  /* 0x0002c40801007387 */ /* 0x0005e20000100800 */
[----:B------:R-:W0:Y:S01]  /*39d00*/  MUFU.EX2 R2, R2 ;  /* 0x0000000200027308 */ /* 0x000e220000000800 */
[----:B--2---:R-:W-:-:S02]  /*39d10*/  FMUL R8, R0, R3 ;  /* 0x0000000300087220 */ /* 0x004fc40000400000 */
[----:B------:R-:W1:Y:S04]  /*39d20*/  LDS R3, [R16.X4+0x20380] ;  /* 0x0203800010037984 */ /* 0x000e680000004800 */
[----:B------:R2:W-:Y:S04]  /*39d30*/  STL [R1+0x2b0], R8 ;  /* 0x0002b00801007387 */ /* 0x0005e80000100800 */
[----:B--2---:R-:W2:Y:S01]  /*39d40*/  LDL.LU R8, [R1+0xa28] ;  /* 0x000a280001087983 */ /* 0x004ea20000300800 */
[C---:B---3--:R-:W-:Y:S02]  /*39d50*/  FMUL R15, R0.reuse, R7 ;  /* 0x00000007000f7220 */ /* 0x048fe40000400000 */
[----:B------:R-:W3:Y:S02]  /*39d60*/  LDL.LU R7, [R1+0xa2c] ;  /* 0x000a2c0001077983 */ /* 0x000ee40000300800 */
[C---:B------:R-:W-:Y:S01]  /*39d70*/  FMUL R13, R0.reuse, R13 ;  /* 0x0000000d000d7220 */ /* 0x040fe20000400000 */
[----:B------:R0:W-:Y:S01]  /*39d80*/  STL [R1+0x2b4], R15 ;  /* 0x0002b40f01007387 */ /* 0x0001e20000100800 */
[----:B------:R-:W-:-:S03]  /*39d90*/  FMUL R12, R0, R12 ;  /* 0x0000000c000c7220 */ /* 0x000fc60000400000 */
[----:B------:R0:W-:Y:S01]  /*39da0*/  STL [R1+0x2a0], R13 ;  /* 0x0002a00d01007387 */ /* 0x0001e20000100800 */
[C---:B------:R-:W-:Y:S02]  /*39db0*/  FMUL R11, R0.reuse, R11 ;  /* 0x0000000b000b7220 */ /* 0x040fe40000400000 */
[C---:B----4-:R-:W-:Y:S01]  /*39dc0*/  FMUL R10, R0.reuse, R10 ;  /* 0x0000000a000a7220 */ /* 0x050fe20000400000 */
[----:B------:R-:W-:Y:S02]  /*39dd0*/  STL [R1+0x2a4], R12 ;  /* 0x0002a40c01007387 */ /* 0x000fe40000100800 */
[----:B------:R-:W-:Y:S02]  /*39de0*/  STL [R1+0x290], R11 ;  /* 0x0002900b01007387 */ /* 0x000fe40000100800 */
[C---:B-----5:R-:W-:Y:S01]  /*39df0*/  FMUL R6, R0.reuse, R6 ;  /* 0x0000000600067220 */ /* 0x060fe20000400000 */
[----:B------:R-:W-:Y:S01]  /*39e00*/  STL [R1+0x294], R10 ;  /* 0x0002940a01007387 */ /* 0x000fe20000100800 */
[----:B------:R-:W4:Y:S02]  /*39e10*/  LDL.LU R18, [R1+0xa18] ;  /* 0x000a180001127983 */ /* 0x000f240000300800 */
[----:B------:R-:W-:Y:S01]  /*39e20*/  FMUL R0, R0, R5 ;  /* 0x0000000500007220 */ /* 0x000fe20000400000 */
[----:B------:R5:W-:Y:S01]  /*39e30*/  STL [R1+0x280], R6 ;  /* 0x0002800601007387 */ /* 0x000be20000100800 */
[----:B------:R-:W4:Y:S03]  /*39e40*/  LDL.LU R17, [R1+0xa1c] ;  /* 0x000a1c0001117983 */ /* 0x000f260000300800 */
[----:B------:R1:W-:Y:S01]  /*39e50*/  STL [R1+0x284], R0 ;  /* 0x0002840001007387 */ /* 0x0003e20000100800 */
[----:B0-----:R-:W4:Y:S02]  /*39e60*/  LDL.LU R15, [R1+0xa08] ;  /* 0x000a0800010f7983 */ /* 0x001f240000300800 */
[----:B------:R-:W4:Y:S01]  /*39e70*/  LDL.LU R13, [R1+0xa0c] ;  /* 0x000a0c00010d7983 */ /* 0x000f220000300800 */
[----:B-----5:R-:W5:Y:S01]  /*39e80*/  LDL.LU R6, [R1+0x9f8] ;  /* 0x0009f80001067983 */ /* 0x020f620000300800 */
[----:B------:R-:W5:Y:S02]  /*39e90*/  LDL.LU R5, [R1+0x9fc] ;  /* 0x0009fc0001057983 */ /* 0x000f640000300800 */
[----:B-1----:R-:W-:-:S02]  /*39ea0*/  FMUL R0, R2, R9 ;  /* 0x0000000902007220 */ /* 0x002fc40000400000 */
[C---:B------:R-:W-:Y:S02]  /*39eb0*/  FMUL R9, R2.reuse, R4 ;  /* 0x0000000402097220 */ /* 0x040fe40000400000 */
[----:B------:R-:W5:Y:S01]  /*39ec0*/  LDL.LU R4, [R1+0x9e8] ;  /* 0x0009e80001047983 */ /* 0x000f620000300800 */
[----:B------:R0:W-:Y:S03]  /*39ed0*/  STL [R1+0x378], R0 ;  /* 0x0003780001007387 */ /* 0x0001e60000100800 */
[----:B0-----:R-:W5:Y:S01]  /*39ee0*/  LDL.LU R0, [R1+0x9ec] ;  /* 0x0009ec0001007983 */ /* 0x001f620000300800 */
[----:B------:R0:W-:Y:S02]  /*39ef0*/  STL [R1+0x37c], R9 ;  /* 0x00037c0901007387 */ /* 0x0001e40000100800 */
[----:B------:R-:W5:Y:S02]  /*39f00*/  LDL.LU R12, [R1+0x9d8] ;  /* 0x0009d800010c7983 */ /* 0x000f640000300800 */
[----:B--2---:R-:W-:-:S02]  /*39f10*/  FMUL R8, R2, R8 ;  /* 0x0000000802087220 */ /* 0x004fc40000400000 */
[----:B---3--:R-:W-:-:S03]  /*39f20*/  FMUL R7, R2, R7 ;  /* 0x0000000702077220 */ /* 0x008fc60000400000 */
[----:B------:R1:W-:Y:S01]  /*39f30*/  STL [R1+0x368], R8 ;  /* 0x0003680801007387 */ /* 0x0003e20000100800 */
[----:B------:R-:W2:Y:S02]  /*39f40*/  LDL.LU R11, [R1+0x9dc] ;  /* 0x0009dc00010b7983 */ /* 0x000ea40000300800 */
[----:B------:R3:W-:Y:S02]  /*39f50*/  STL [R1+0x36c], R7 ;  /* 0x00036c0701007387 */ /* 0x0007e40000100800 */
[----:B------:R-:W2:Y:S01]  /*39f60*/  LDL.LU R10, [R1+0x9c8] ;  /* 0x0009c800010a7983 */ /* 0x000ea20000300800 */
[----:B0-----:R-:W2:Y:S04]  /*39f70*/  LDL.LU R9, [R1+0x9cc] ;  /* 0x0009cc0001097983 */ /* 0x001ea80000300800 */
[----:B-1----:R-:W2:Y:S01]  /*39f80*/  LDL.LU R8, [R1+0x9b8] ;  /* 0x0009b80001087983 */ /* 0x002ea20000300800 */
[----:B---3--:R-:W3:Y:S02]  /*39f90*/  LDL.LU R7, [R1+0x9bc] ;  /* 0x0009bc0001077983 */ /* 0x008ee40000300800 */
[----:B----4-:R-:W-:-:S02]  /*39fa0*/  FMUL R20, R2, R18 ;  /* 0x0000001202147220 */ /* 0x010fc40000400000 */
[----:B------:R-:W-:-:S03]  /*39fb0*/  FMUL R19, R2, R17 ;  /* 0x0000001102137220 */ /* 0x000fc60000400000 */
[----:B------:R-:W-:Y:S01]  /*39fc0*/  STL [R1+0x358], R20 ;  /* 0x0003581401007387 */ /* 0x000fe20000100800 */
[C---:B------:R-:W-:Y:S02]  /*39fd0*/  FMUL R18, R2.reuse, R15 ;  /* 0x0000000f02127220 */ /* 0x040fe40000400000 */
[C---:B------:R-:W-:Y:S01]  /*39fe0*/  FMUL R17, R2.reuse, R13 ;  /* 0x0000000d02117220 */ /* 0x040fe20000400000 */
[----:B------:R-:W-:Y:S02]  /*39ff0*/  STL [R1+0x35c], R19 ;  /* 0x00035c1301007387 */ /* 0x000fe40000100800 */
[----:B------:R-:W-:Y:S02]  /*3a000*/  STL [R1+0x348], R18 ;  /* 0x0003481201007387 */ /* 0x000fe40000100800 */
[C---:B-----5:R-:W-:Y:S02]  /*3a010*/  FMUL R15, R2.reuse, R6 ;  /* 0x00000006020f7220 */ /* 0x060fe40000400000 */
[C---:B------:R-:W-:Y:S01]  /*3a020*/  FMUL R13, R2.reuse, R5 ;  /* 0x00000005020d7220 */ /* 0x040fe20000400000 */
[----:B------:R-:W-:Y:S01]  /*3a030*/  STL [R1+0x34c], R17 ;  /* 0x00034c1101007387 */ /* 0x000fe20000100800 */
[----:B------:R-:W4:Y:S02]  /*3a040*/  LDL.LU R6, [R1+0x998] ;  /* 0x0009980001067983 */ /* 0x000f240000300800 */
[----:B------:R0:W-:Y:S02]  /*3a050*/  STL [R1+0x338], R15 ;  /* 0x0003380f01007387 */ /* 0x0001e40000100800 */
[----:B------:R-:W5:Y:S01]  /*3a060*/  LDL.LU R5, [R1+0x99c] ;  /* 0x00099c0001057983 */ /* 0x000f620000300800 */
[----:B------:R1:W-:Y:S01]  /*3a070*/  STL [R1+0x33c], R13 ;  /* 0x00033c0d01007387 */ /* 0x0003e20000100800 */
[----:B0-----:R-:W-:-:S03]  /*3a080*/  FMUL R15, R2, R4 ;  /* 0x00000004020f7220 */ /* 0x001fc60000400000 */
[----:B------:R-:W5:Y:S02]  /*3a090*/  LDL.LU R4, [R1+0x988] ;  /* 0x0009880001047983 */ /* 0x000f640000300800 */
[----:B------:R-:W-:Y:S02]  /*3a0a0*/  STL [R1+0x328], R15 ;  /* 0x0003280f01007387 */ /* 0x000fe40000100800 */
[C---:B-1----:R-:W-:Y:S02]  /*3a0b0*/  FMUL R13, R2.reuse, R0 ;  /* 0x00000000020d7220 */ /* 0x042fe40000400000 */
[C---:B------:R-:W-:Y:S01]  /*3a0c0*/  FMUL R12, R2.reuse, R12 ;  /* 0x0000000c020c7220 */ /* 0x040fe20000400000 */
[----:B------:R-:W5:Y:S02]  /*3a0d0*/  LDL.LU R0, [R1+0x98c] ;  /* 0x00098c0001007983 */ /* 0x000f640000300800 */
[----:B------:R-:W-:Y:S02]  /*3a0e0*/  STL [R1+0x32c], R13 ;  /* 0x00032c0d01007387 */ /* 0x000fe40000100800 */
[----:B------:R-:W-:Y:S01]  /*3a0f0*/  STL [R1+0x318], R12 ;  /* 0x0003180c01007387 */ /* 0x000fe20000100800 */
[----:B--2---:R-:W-:-:S02]  /*3a100*/  FMUL R11, R2, R11 ;  /* 0x0000000b020b7220 */ /* 0x004fc40000400000 */
[C---:B------:R-:W-:Y:S02]  /*3a110*/  FMUL R10, R2.reuse, R10 ;  /* 0x0000000a020a7220 */ /* 0x040fe40000400000 */
[C---:B------:R-:W-:Y:S01]  /*3a120*/  FMUL R9, R2.reuse, R9 ;  /* 0x0000000902097220 */ /* 0x040fe20000400000 */
[----:B------:R0:W-:Y:S02]  /*3a130*/  STL [R1+0x31c], R11 ;  /* 0x00031c0b01007387 */ /* 0x0001e40000100800 */
[----:B------:R1:W-:Y:S02]  /*3a140*/  STL [R1+0x308], R10 ;  /* 0x0003080a01007387 */ /* 0x0003e40000100800 */
[C---:B------:R-:W-:Y:S02]  /*3a150*/  FMUL R8, R2.reuse, R8 ;  /* 0x0000000802087220 */ /* 0x040fe40000400000 */
[C---:B---3--:R-:W-:Y:S01]  /*3a160*/  FMUL R7, R2.reuse, R7 ;  /* 0x0000000702077220 */ /* 0x048fe20000400000 */
[----:B------:R2:W-:Y:S01]  /*3a170*/  STL [R1+0x30c], R9 ;  /* 0x00030c0901007387 */ /* 0x0005e20000100800 */
[----:B------:R-:W3:Y:S02]  /*3a180*/  LDL.LU R19, [R1+0x928] ;  /* 0x0009280001137983 */ /* 0x000ee40000300800 */
[----:B------:R2:W-:Y:S02]  /*3a190*/  STL [R1+0x2f8], R8 ;  /* 0x0002f80801007387 */ /* 0x0005e40000100800 */
[----:B------:R-:W3:Y:S01]  /*3a1a0*/  LDL.LU R18, [R1+0x92c] ;  /* 0x00092c0001127983 */ /* 0x000ee20000300800 */
[----:B------:R-:W-:Y:S01]  /*3a1b0*/  STL [R1+0x2fc], R7 ;  /* 0x0002fc0701007387 */ /* 0x000fe20000100800 */
[----:B0-----:R-:W3:Y:S02]  /*3a1c0*/  LDL.LU R11, [R1+0x918] ;  /* 0x00091800010b7983 */ /* 0x001ee40000300800 */
[----:B-1----:R-:W3:Y:S01]  /*3a1d0*/  LDL.LU R10, [R1+0x91c] ;  /* 0x00091c00010a7983 */ /* 0x002ee20000300800 */
[----:B--2---:R-:W2:Y:S01]  /*3a1e0*/  LDL.LU R9, [R1+0x908] ;  /* 0x0009080001097983 */ /* 0x004ea20000300800 */
[----:B------:R-:W2:Y:S02]  /*3a1f0*/  LDL.LU R8, [R1+0x90c] ;  /* 0x00090c0001087983 */ /* 0x000ea40000300800 */
[----:B------:R-:W2:Y:S02]  /*3a200*/  LDL.LU R17, [R1+0x8f8] ;  /* 0x0008f80001117983 */ /* 0x000ea40000300800 */
[----:B----4-:R-:W-:-:S02]  /*3a210*/  FMUL R6, R2, R6 ;  /* 0x0000000602067220 */ /* 0x010fc40000400000 */
[----:B-----5:R-:W-:-:S03]  /*3a220*/  FMUL R5, R2, R5 ;  /* 0x0000000502057220 */ /* 0x020fc60000400000 */
[----:B------:R-:W-:Y:S01]  /*3a230*/  STL [R1+0x2e8], R6 ;  /* 0x0002e80601007387 */ /* 0x000fe20000100800 */
[----:B------:R-:W4:Y:S03]  /*3a240*/  LDL.LU R15, [R1+0x8fc] ;  /* 0x0008fc00010f7983 */ /* 0x000f260000300800 */
[----:B------:R-:W-:Y:S01]  /*3a250*/  STL [R1+0x2ec], R5 ;  /* 0x0002ec0501007387 */ /* 0x000fe20000100800 */
[----:B------:R-:W5:Y:S02]  /*3a260*/  LDL.LU R13, [R1+0x8e8] ;  /* 0x0008e800010d7983 */ /* 0x000f640000300800 */
[----:B------:R-:W-:-:S05]  /*3a270*/  FMUL R4, R2, R4 ;  /* 0x0000000402047220 */ /* 0x000fca0000400000 */
[----:B------:R-:W-:Y:S01]  /*3a280*/  STL [R1+0x2d8], R4 ;  /* 0x0002d80401007387 */ /* 0x000fe20000100800 */
[----:B------:R-:W5:Y:S02]  /*3a290*/  LDL.LU R12, [R1+0x8ec] ;  /* 0x0008ec00010c7983 */ /* 0x000f640000300800 */
[----:B------:R-:W-:-:S05]  /*3a2a0*/  FMUL R0, R2, R0 ;  /* 0x0000000002007220 */ /* 0x000fca0000400000 */
[----:B------:R0:W-:Y:S04]  /*3a2b0*/  STL [R1+0x2dc], R0 ;  /* 0x0002dc0001007387 */ /* 0x0001e80000100800 */
[----:B0-----:R-:W5:Y:S01]  /*3a2c0*/  LDL.LU R0, [R1+0xfc0] ;  /* 0x000fc00001007983 */ /* 0x001f620000300800 */
[----:B------:R-:W5:Y:S02]  /*3a2d0*/  LDL.64 R6, [R1+0x1268] ;  /* 0x0012680001067983 */ /* 0x000f640000100a00 */
[----:B------:R-:W5:Y:S02]  /*3a2e0*/  LDL.64 R4, [R1+0x1260] ;  /* 0x0012600001047983 */ /* 0x000f640000100a00 */
[----:B------:R-:W5:Y:S02]  /*3a2f0*/  LDL.64 R20, [R1+0x1258] ;  /* 0x0012580001147983 */ /* 0x000f640000100a00 */
[----:B---3--:R-:W-:-:S02]  /*3a300*/  FMUL R22, R2, R19 ;  /* 0x0000001302167220 */ /* 0x008fc40000400000 */
[C---:B------:R-:W-:Y:S02]  /*3a310*/  FMUL R19, R2.reuse, R18 ;  /* 0x0000001202137220 */ /* 0x040fe40000400000 */
[C---:B------:R-:W-:Y:S02]  /*3a320*/  FMUL R18, R2.reuse, R11 ;  /* 0x0000000b02127220 */ /* 0x040fe40000400000 */
[C---:B------:R-:W-:Y:S01]  /*3a330*/  FMUL R11, R2.reuse, R10 ;  /* 0x0000000a020b7220 */ /* 0x040fe20000400000 */
[----:B------:R-:W-:Y:S01]  /*3a340*/  STL [R1+0x2c8], R22 ;  /* 0x0002c81601007387 */ /* 0x000fe20000100800 */
[----:B------:R-:W-:Y:S02]  /*3a350*/  STL [R1+0x2cc], R19 ;  /* 0x0002cc1301007387 */ /* 0x000fe40000100800 */
[----:B------:R0:W-:Y:S02]  /*3a360*/  STL [R1+0x2b8], R18 ;  /* 0x0002b81201007387 */ /* 0x0001e40000100800 */
[C---:B--2---:R-:W-:Y:S01]  /*3a370*/  FMUL R10, R2.reuse, R9 ;  /* 0x00000009020a7220 */ /* 0x044fe20000400000 */
[----:B------:R-:W-:Y:S01]  /*3a380*/  STL [R1+0x2bc], R11 ;  /* 0x0002bc0b01007387 */ /* 0x000fe20000100800 */
[----:B------:R-:W-:-:S02]  /*3a390*/  FMUL R17, R2, R17 ;  /* 0x0000001102117220 */ /* 0x000fc40000400000 */
[C---:B0-----:R-:W-:Y:S02]  /*3a3a0*/  FMUL R18, R2.reuse, R8 ;  /* 0x0000000802127220 */ /* 0x041fe40000400000 */
[----:B------:R-:W2:Y:S01]  /*3a3b0*/  LDL.64 R8, [R1+0x1250] ;  /* 0x0012500001087983 */ /* 0x000ea20000100a00 */
[----:B------:R0:W-:Y:S02]  /*3a3c0*/  STL [R1+0x2a8], R10 ;  /* 0x0002a80a01007387 */ /* 0x0001e40000100800 */
[C---:B----4-:R-:W-:Y:S02]  /*3a3d0*/  FMUL R15, R2.reuse, R15 ;  /* 0x0000000f020f7220 */ /* 0x050fe40000400000 */
[C---:B-----5:R-:W-:Y:S01]  /*3a3e0*/  FMUL R13, R2.reuse, R13 ;  /* 0x0000000d020d7220 */ /* 0x060fe20000400000 */
[----:B0-----:R-:W3:Y:S01]  /*3a3f0*/  LDL.64 R10, [R1+0x1248] ;  /* 0x00124800010a7983 */ /* 0x001ee20000100a00 */
[----:B------:R0:W-:Y:S02]  /*3a400*/  STL [R1+0x2ac], R18 ;  /* 0x0002ac1201007387 */ /* 0x0001e40000100800 */
[----:B------:R-:W4:Y:S02]  /*3a410*/  LDL.64 R22, [R1+0x1240] ;  /* 0x0012400001167983 */ /* 0x000f240000100a00 */
[----:B------:R-:W-:Y:S02]  /*3a420*/  STL [R1+0x298], R17 ;  /* 0x0002981101007387 */ /* 0x000fe40000100800 */
[C---:B------:R-:W-:Y:S01]  /*3a430*/  FMUL R12, R2.reuse, R12 ;  /* 0x0000000c020c7220 */ /* 0x040fe20000400000 */
[----:B------:R-:W-:Y:S01]  /*3a440*/  STL [R1+0x29c], R15 ;  /* 0x00029c0f01007387 */ /* 0x000fe20000100800 */
[----:B------:R-:W-:Y:S03]  /*3a450*/  STL [R1+0x288], R13 ;  /* 0x0002880d01007387 */ /* 0x000fe60000100800 */
[----:B------:R1:W-:Y:S01]  /*3a460*/  STL [R1+0x28c], R12 ;  /* 0x00028c0c01007387 */ /* 0x0003e20000100800 */
[----:B0-----:R-:W5:Y:S02]  /*3a470*/  LDL.64 R18, [R1+0x1238] ;  /* 0x0012380001127983 */ /* 0x001f640000100a00 */
[----:B------:R-:W-:-:S02]  /*3a480*/  FFMA R0, R2, R0, R3 ;  /* 0x0000000002007223 */ /* 0x000fc40000000003 */
[----:B------:R-:W-:-:S04]  /*3a490*/  IMAD.WIDE R6, R14, 0x2, R6 ;  /* 0x000000020e067825 */ /* 0x000fc800078e0206 */
[C---:B------:R-:W-:Y:S01]  /*3a4a0*/  IMAD.WIDE R4, R14.reuse, 0x2, R4 ;  /* 0x000000020e047825 */ /* 0x040fe200078e0204 */
[----:B------:R0:W-:Y:S03]  /*3a4b0*/  STL [R1+0xfc0], R0 ;  /* 0x000fc00001007387 */ /* 0x0001e60000100800 */
[----:B-1----:R-:W5:Y:S02]  /*3a4c0*/  LDL.64 R12, [R1+0x1230] ;  /* 0x00123000010c7983 */ /* 0x002f640000100a00 */
[C---:B------:R-:W-:Y:S01]  /*3a4d0*/  IMAD.WIDE R2, R14.reuse, 0x2, R20 ;  /* 0x000000020e027825 */ /* 0x040fe200078e0214 */
[----:B------:R2:W5:Y:S04]  /*3a4e0*/  LDG.E.U16 R17, [R6.64] ;  /* 0x0000000406117981 */ /* 0x000568000c1e1500 */
[----:B------:R-:W5:Y:S04]  /*3a4f0*/  LDL.64 R20, [R1+0x1228] ;  /* 0x0012280001147983 */ /* 0x000f680000100a00 */
[----:B------:R3:W5:Y:S04]  /*3a500*/  LDG.E.U16 R28, [R4.64] ;  /* 0x00000004041c7981 */ /* 0x000768000c1e1500 */
[----:B------:R4:W5:Y:S01]  /*3a510*/  LDG.E.U16 R29, [R2.64] ;  /* 0x00000004021d7981 */ /* 0x000962000c1e1500 */
[----:B--2---:R-:W-:-:S03]  /*3a520*/  IMAD.WIDE R6, R14, 0x2, R8 ;  /* 0x000000020e067825 */ /* 0x004fc600078e0208 */
[----:B------:R-:W2:Y:S04]  /*3a530*/  LDL.64 R8, [R1+0x1220] ;  /* 0x0012200001087983 */ /* 0x000ea80000100a00 */
[----:B------:R5:W2:Y:S01]  /*3a540*/  LDG.E.U16 R26, [R6.64] ;  /* 0x00000004061a7981 */ /* 0x000aa2000c1e1500 */
[----:B---3--:R-:W-:-:S04]  /*3a550*/  IMAD.WIDE R4, R14, 0x2, R10 ;  /* 0x000000020e047825 */ /* 0x008fc800078e020a */
[C---:B----4-:R-:W-:Y:S01]  /*3a560*/  IMAD.WIDE R2, R14.reuse, 0x2, R22 ;  /* 0x000000020e027825 */ /* 0x050fe200078e0216 */
[----:B------:R-:W3:Y:S04]  /*3a570*/  LDL.64 R10, [R1+0x1218] ;  /* 0x00121800010a7983 */ /* 0x000ee80000100a00 */
[----:B------:R-:W4:Y:S04]  /*3a580*/  LDL.64 R22, [R1+0x1210] ;  /* 0x0012100001167983 */ /* 0x000f280000100a00 */
[----:B------:R1:W4:Y:S04]  /*3a590*/  LDG.E.U16 R27, [R4.64] ;  /* 0x00000004041b7981 */ /* 0x000328000c1e1500 */
[----:B0-----:R0:W4:Y:S01]  /*3a5a0*/  LDG.E.U16 R0, [R2.64] ;  /* 0x0000000402007981 */ /* 0x001122000c1e1500 */
[----:B-----5:R-:W-:-:S03]  /*3a5b0*/  IMAD.WIDE R6, R14, 0x2, R18 ;  /* 0x000000020e067825 */ /* 0x020fc600078e0212 */
[----:B------:R-:W5:Y:S04]  /*3a5c0*/  LDL.64 R18, [R1+0x1208] ;  /* 0x0012080001127983 */ /* 0x000f680000100a00 */
[----:B------:R2:W5:Y:S01]  /*3a5d0*/  LDG.E.U16 R15, [R6.64] ;  /* 0x00000004060f7981 */ /* 0x000562000c1e1500 */
[----:B-1----:R-:W-:-:S03]  /*3a5e0*/  IMAD.WIDE R4, R14, 0x2, R12 ;  /* 0x000000020e047825 */ /* 0x002fc600078e020c */
[----:B------:R-:W5:Y:S01]  /*3a5f0*/  LDL.64 R12, [R1+0x1200] ;  /* 0x00120000010c7983 */ /* 0x000f620000100a00 */
[----:B0-----:R-:W-:-:S04]  /*3a600*/  IMAD.WIDE R2, R14, 0x2, R20 ;  /* 0x000000020e027825 */ /* 0x001fc800078e0214 */
[----:B------:R-:W5:Y:S01]  /*3a610*/  LDL.64 R20, [R1+0x11f8] ;  /* 0x0011f80001147983 */ /* 0x000f620000100a00 */
[----:B------:R3:W5:Y:S04]  /*3a620*/  LDG.E.U16 R24, [R4.64] ;  /* 0x0000000404187981 */ /* 0x000768000c1e1500 */
[----:B------:R4:W5:Y:S01]  /*3a630*/  LDG.E.U16 R25, [R2.64] ;  /* 0x0000000402197981 */ /* 0x000962000c1e1500 */
[----:B--2---:R-:W-:-:S03]  /*3a640*/  IMAD.WIDE R6, R14, 0x2, R8 ;  /* 0x000000020e067825 */ /* 0x004fc600078e0208 */
[----:B------:R-:W2:Y:S01]  /*3a650*/  LDL.64 R8, [R1+0x11f0] ;  /* 0x0011f00001087983 */ /* 0x000ea20000100a00 */
[----:B---3--:R-:W-:-:S04]  /*3a660*/  IMAD.WIDE R4, R14, 0x2, R10 ;  /* 0x000000020e047825 */ /* 0x008fc800078e020a */
[C---:B----4-:R-:W-:Y:S01]  /*3a670*/  IMAD.WIDE R2, R14.reuse, 0x2, R22 ;  /* 0x000000020e027825 */ /* 0x050fe200078e0216 */
[----:B------:R-:W3:Y:S04]  /*3a680*/  LDL.64 R10, [R1+0x11e8] ;  /* 0x0011e800010a7983 */ /* 0x000ee80000100a00 */
[----:B------:R-:W4:Y:S01]  /*3a690*/  LDL.64 R22, [R1+0x11e0] ;  /* 0x0011e00001167983 */ /* 0x000f220000100a00 */
[----:B------:R0:W-:Y:S02]  /*3a6a0*/  STL [R1+0x734], R17 ;  /* 0x0007341101007387 */ /* 0x0001e40000100800 */
[----:B------:R1:W-:Y:S02]  /*3a6b0*/  STL [R1+0x730], R28 ;  /* 0x0007301c01007387 */ /* 0x0003e40000100800 */
[----:B------:R1:W-:Y:S01]  /*3a6c0*/  STL [R1+0x72c], R29 ;  /* 0x00072c1d01007387 */ /* 0x0003e20000100800 */
[----:B0-----:R5:W4:Y:S04]  /*3a6d0*/  LDG.E.U16 R17, [R6.64] ;  /* 0x0000000406117981 */ /* 0x001b28000c1e1500 */
[----:B-1----:R0:W4:Y:S04]  /*3a6e0*/  LDG.E.U16 R28, [R4.64] ;  /* 0x00000004041c7981 */ /* 0x002128000c1e1500 */
[----:B------:R1:W4:Y:S01]  /*3a6f0*/  LDG.E.U16 R29, [R2.64] ;  /* 0x00000004021d7981 */ /* 0x000322000c1e1500 */
[----:B-----5:R-:W-:-:S03]  /*3a700*/  IMAD.WIDE R6, R14, 0x2, R18 ;  /* 0x000000020e067825 */ /* 0x020fc600078e0212 */
[----:B------:R-:W5:Y:S01]  /*3a710*/  LDL.64 R18, [R1+0x11d8] ;  /* 0x0011d80001127983 */ /* 0x000f620000100a00 */
[----:B0-----:R-:W-:-:S03]  /*3a720*/  IMAD.WIDE R4, R14, 0x2, R12 ;  /* 0x000000020e047825 */ /* 0x001fc600078e020c */
[----:B------:R-:W5:Y:S01]  /*3a730*/  LDL.64 R12, [R1+0x11d0] ;  /* 0x0011d000010c7983 */ /* 0x000f620000100a00 */
[----:B-1----:R-:W-:-:S04]  /*3a740*/  IMAD.WIDE R2, R14, 0x2, R20 ;  /* 0x000000020e027825 */ /* 0x002fc800078e0214 */
[----:B------:R-:W5:Y:S02]  /*3a750*/  LDL.64 R20, [R1+0x11c8] ;  /* 0x0011c80001147983 */ /* 0x000f640000100a00 */
[----:B------:R0:W-:Y:S01]  /*3a760*/  STL [R1+0x728], R26 ;  /* 0x0007281a01007387 */ /* 0x0001e20000100800 */
[----:B------:R1:W-:Y:S01]  /*3a770*/  STL [R1+0x724], R27 ;  /* 0x0007241b01007387 */ /* 0x0003e20000100800 */
[----:B------:R1:W-:Y:S03]  /*3a780*/  STL [R1+0x720], R0 ;  /* 0x0007200001007387 */ /* 0x0003e60000100800 */
[----:B0-----:R2:W5:Y:S04]  /*3a790*/  LDG.E.U16 R26, [R6.64] ;  /* 0x00000004061a7981 */ /* 0x001568000c1e1500 */
[----:B-1----:R3:W5:Y:S04]  /*3a7a0*/  LDG.E.U16 R27, [R4.64] ;  /* 0x00000004041b7981 */ /* 0x002768000c1e1500 */
        /* <DEDUP_REMOVED lines=29> */
[----:B------:R-:W3:Y:S03]  /*3a980*/  LDL.64 R10, [R1+0x1188] ;  /* 0x00118800010a7983 */ /* 0x000ee60000100a00 */
[----:B------:R0:W-:Y:S02]  /*3a990*/  STL [R1+0x704], R26 ;  /* 0x0007041a01007387 */ /* 0x0001e40000100800 */
[----:B------:R-:W4:Y:S02]  /*3a9a0*/  LDL.64 R22, [R1+0x1180] ;  /* 0x0011800001167983 */ /* 0x000f240000100a00 */
[----:B------:R1:W-:Y:S01]  /*3a9b0*/  STL [R1+0x700], R27 ;  /* 0x0007001b01007387 */ /* 0x0003e20000100800 */
[----:B------:R1:W-:Y:S04]  /*3a9c0*/  STL [R1+0x6fc], R0 ;  /* 0x0006fc0001007387 */ /* 0x0003e80000100800 */
[----:B0-----:R5:W4:Y:S04]  /*3a9d0*/  LDG.E.U16 R26, [R6.64] ;  /* 0x00000004061a7981 */ /* 0x001b28000c1e1500 */
[----:B-1----:R0:W4:Y:S04]  /*3a9e0*/  LDG.E.U16 R27, [R4.64] ;  /* 0x00000004041b7981 */ /* 0x002128000c1e1500 */
[----:B------:R1:W4:Y:S01]  /*3a9f0*/  LDG.E.U16 R0, [R2.64] ;  /* 0x0000000402007981 */ /* 0x000322000c1e1500 */
[----:B-----5:R-:W-:-:S03]  /*3aa00*/  IMAD.WIDE R6, R14, 0x2, R18 ;  /* 0x000000020e067825 */ /* 0x020fc600078e0212 */
[----:B------:R-:W5:Y:S01]  /*3aa10*/  LDL.64 R18, [R1+0x1178] ;  /* 0x0011780001127983 */ /* 0x000f620000100a00 */
[----:B0-----:R-:W-:-:S03]  /*3aa20*/  IMAD.WIDE R4, R14, 0x2, R12 ;  /* 0x000000020e047825 */ /* 0x001fc600078e020c */
[----:B------:R-:W5:Y:S01]  /*3aa30*/  LDL.64 R12, [R1+0x1170] ;  /* 0x00117000010c7983 */ /* 0x000f620000100a00 */
[----:B------:R0:W-:Y:S02]  /*3aa40*/  STL [R1+0x6f8], R15 ;  /* 0x0006f80f01007387 */ /* 0x0001e40000100800 */
[----:B------:R-:W-:Y:S02]  /*3aa50*/  STL [R1+0x6f0], R25 ;  /* 0x0006f01901007387 */ /* 0x000fe40000100800 */
[----:B------:R0:W-:Y:S02]  /*3aa60*/  STL [R1+0x6f4], R24 ;  /* 0x0006f41801007387 */ /* 0x0001e40000100800 */
[C---:B-1----:R-:W-:Y:S01]  /*3aa70*/  IMAD.WIDE R2, R14.reuse, 0x2, R20 ;  /* 0x000000020e027825 */ /* 0x042fe200078e0214 */
[----:B0-----:R2:W5:Y:S04]  /*3aa80*/  LDG.E.U16 R15, [R6.64] ;  /* 0x00000004060f7981 */ /* 0x001568000c1e1500 */
[----:B------:R-:W5:Y:S01]  /*3aa90*/  LDL.64 R24, [R1+0x1168] ;  /* 0x0011680001187983 */ /* 0x000f620000100a00 */
[----:B------:R0:W-:Y:S02]  /*3aaa0*/  STL [R1+0x6ec], R17 ;  /* 0x0006ec1101007387 */ /* 0x0001e40000100800 */
[----:B------:R1:W-:Y:S02]  /*3aab0*/  STL [R1+0x6e8], R28 ;  /* 0x0006e81c01007387 */ /* 0x0003e40000100800 */
[----:B------:R-:W5:Y:S01]  /*3aac0*/  LDL.64 R20, [R1+0x1158] ;  /* 0x0011580001147983 */ /* 0x000f620000100a00 */
[----:B0-----:R3:W5:Y:S04]  /*3aad0*/  LDG.E.U16 R17, [R4.64] ;  /* 0x0000000404117981 */ /* 0x001768000c1e1500 */
[----:B-1----:R4:W5:Y:S01]  /*3aae0*/  LDG.E.U16 R28, [R2.64] ;  /* 0x00000004021c7981 */ /* 0x002962000c1e1500 */
[----:B--2---:R-:W-:-:S03]  /*3aaf0*/  IMAD.WIDE R6, R14, 0x2, R8 ;  /* 0x000000020e067825 */ /* 0x004fc600078e0208 */
[----:B------:R-:W2:Y:S01]  /*3ab00*/  LDL.64 R8, [R1+0x1160] ;  /* 0x0011600001087983 */ /* 0x000ea20000100a00 */
[----:B---3--:R-:W-:-:S03]  /*3ab10*/  IMAD.WIDE R4, R14, 0x2, R10 ;  /* 0x000000020e047825 */ /* 0x008fc600078e020a */
[----:B------:R-:W3:Y:S01]  /*3ab20*/  LDL.64 R10, [R1+0x1150] ;  /* 0x00115000010a7983 */ /* 0x000ee20000100a00 */
[----:B------:R0:W-:Y:S02]  /*3ab30*/  STL [R1+0x6e4], R29 ;  /* 0x0006e41d01007387 */ /* 0x0001e40000100800 */
[C---:B----4-:R-:W-:Y:S01]  /*3ab40*/  IMAD.WIDE R2, R14.reuse, 0x2, R22 ;  /* 0x000000020e027825 */ /* 0x050fe200078e0216 */
[----:B------:R1:W-:Y:S04]  /*3ab50*/  STL [R1+0x6e0], R26 ;  /* 0x0006e01a01007387 */ /* 0x0003e80000100800 */
[----:B0-----:R5:W4:Y:S01]  /*3ab60*/  LDG.E.U16 R29, [R6.64] ;  /* 0x00000004061d7981 */ /* 0x001b22000c1e1500 */
[----:B------:R0:W-:Y:S02]  /*3ab70*/  STL [R1+0xcc], R27 ;  /* 0x0000cc1b01007387 */ /* 0x0001e40000100800 */
[----:B------:R-:W4:Y:S01]  /*3ab80*/  LDL.64 R22, [R1+0x1140] ;  /* 0x0011400001167983 */ /* 0x000f220000100a00 */
[----:B-1----:R1:W4:Y:S04]  /*3ab90*/  LDG.E.U16 R26, [R4.64] ;  /* 0x00000004041a7981 */ /* 0x002328000c1e1500 */
[----:B0-----:R0:W4:Y:S01]  /*3aba0*/  LDG.E.U16 R27, [R2.64] ;  /* 0x00000004021b7981 */ /* 0x001122000c1e1500 */
[----:B-----5:R-:W-:-:S03]  /*3abb0*/  IMAD.WIDE R6, R14, 0x2, R18 ;  /* 0x000000020e067825 */ /* 0x020fc600078e0212 */
[----:B------:R-:W5:Y:S01]  /*3abc0*/  LDL.64 R18, [R1+0x1148] ;  /* 0x0011480001127983 */ /* 0x000f620000100a00 */
[----:B-1----:R-:W-:-:S03]  /*3abd0*/  IMAD.WIDE R4, R14, 0x2, R12 ;  /* 0x000000020e047825 */ /* 0x002fc600078e020c */
[----:B------:R-:W5:Y:S01]  /*3abe0*/  LDL.64 R12, [R1+0x1138] ;  /* 0x00113800010c7983 */ /* 0x000f620000100a00 */
[----:B------:R1:W-:Y:S02]  /*3abf0*/  STL [R1+0xc8], R0 ;  /* 0x0000c80001007387 */ /* 0x0003e40000100800 */
[C---:B0-----:R-:W-:Y:S01]  /*3ac00*/  IMAD.WIDE R2, R14.reuse, 0x2, R24 ;  /* 0x000000020e027825 */ /* 0x041fe200078e0218 */
[----:B------:R0:W-:Y:S04]  /*3ac10*/  STL [R1+0xc4], R15 ;  /* 0x0000c40f01007387 */ /* 0x0001e80000100800 */
[----:B------:R2:W5:Y:S04]  /*3ac20*/  LDG.E.U16 R25, [R6.64] ;  /* 0x0000000406197981 */ /* 0x000568000c1e1500 */
[----:B-1----:R1:W5:Y:S04]  /*3ac30*/  LDG.E.U16 R0, [R4.64] ;  /* 0x0000000404007981 */ /* 0x002368000c1e1500 */
[----:B0-----:R3:W5:Y:S01]  /*3ac40*/  LDG.E.U16 R15, [R2.64] ;  /* 0x00000004020f7981 */ /* 0x001762000c1e1500 */
[----:B-1----:R-:W-:-:S04]  /*3ac50*/  IMAD.WIDE R4, R14, 0x2, R20 ;  /* 0x000000020e047825 */ /* 0x002fc800078e0214 */
[C---:B--2---:R-:W-:Y:S02]  /*3ac60*/  IMAD.WIDE R6, R14.reuse, 0x2, R8 ;  /* 0x000000020e067825 */ /* 0x044fe400078e0208 */
[----:B------:R-:W2:Y:S02]  /*3ac70*/  LDL.64 R8, [R1+0x1130] ;  /* 0x0011300001087983 */ /* 0x000ea40000100a00 */
[C---:B---3--:R-:W-:Y:S02]  /*3ac80*/  IMAD.WIDE R2, R14.reuse, 0x2, R10 ;  /* 0x000000020e027825 */ /* 0x048fe400078e020a */
[----:B------:R-:W3:Y:S02]  /*3ac90*/  LDL.64 R10, [R1+0x1128] ;  /* 0x00112800010a7983 */ /* 0x000ee40000100a00 */
[----:B------:R0:W-:Y:S02]  /*3aca0*/  STL [R1+0xc0], R17 ;  /* 0x0000c01101007387 */ /* 0x0001e40000100800 */
[----:B------:R-:W3:Y:S02]  /*3acb0*/  LDL.64 R20, [R1+0x1120] ;  /* 0x0011200001147983 */ /* 0x000ee40000100a00 */
[----:B------:R1:W-:Y:S01]  /*3acc0*/  STL [R1+0xbc], R28 ;  /* 0x0000bc1c01007387 */ /* 0x0003e20000100800 */
[----:B0-----:R5:W3:Y:S04]  /*3acd0*/  LDG.E.U16 R17, [R6.64] ;  /* 0x0000000406117981 */ /* 0x001ae8000c1e1500 */
[----:B-1----:R0:W3:Y:S04]  /*3ace0*/  LDG.E.U16 R28, [R4.64] ;  /* 0x00000004041c7981 */ /* 0x0020e8000c1e1500 */
[----:B----4-:R1:W-:Y:S01]  /*3acf0*/  STL [R1+0xb8], R29 ;  /* 0x0000b81d01007387 */ /* 0x0103e20000100800 */
[----:B-----5:R-:W-:-:S03]  /*3ad00*/  IMAD.WIDE R6, R14, 0x2, R18 ;  /* 0x000000020e067825 */ /* 0x020fc600078e0212 */
[----:B-1----:R1:W4:Y:S01]  /*3ad10*/  LDG.E.U16 R29, [R2.64] ;  /* 0x00000004021d7981 */ /* 0x002322000c1e1500 */
[----:B0-----:R-:W-:-:S03]  /*3ad20*/  IMAD.WIDE R4, R14, 0x2, R22 ;  /* 0x000000020e047825 */ /* 0x001fc600078e0216 */
[----:B------:R-:W5:Y:S04]  /*3ad30*/  LDL.64 R18, [R1+0x1118] ;  /* 0x0011180001127983 */ /* 0x000f680000100a00 */
[----:B------:R2:W5:Y:S01]  /*3ad40*/  LDG.E.U16 R23, [R6.64] ;  /* 0x0000000406177981 */ /* 0x000562000c1e1500 */
[----:B------:R-:W-:Y:S02]  /*3ad50*/  STL [R1+0xb0], R27 ;  /* 0x0000b01b01007387 */ /* 0x000fe40000100800 */
[----:B------:R0:W-:Y:S02]  /*3ad60*/  STL [R1+0xb4], R26 ;  /* 0x0000b41a01007387 */ /* 0x0001e40000100800 */
[C---:B-1----:R-:W-:Y:S01]  /*3ad70*/  IMAD.WIDE R2, R14.reuse, 0x2, R12 ;  /* 0x000000020e027825 */ /* 0x042fe200078e020c */
[----:B0-----:R-:W5:Y:S03]  /*3ad80*/  LDL.64 R26, [R1+0x1110] ;  /* 0x00111000011a7983 */ /* 0x001f660000100a00 */
[----:B------:R0:W-:Y:S02]  /*3ad90*/  STL [R1+0xac], R25 ;  /* 0x0000ac1901007387 */ /* 0x0001e40000100800 */
[----:B0-----:R-:W5:Y:S01]  /*3ada0*/  LDL.64 R24, [R1+0x1108] ;  /* 0x0011080001187983 */ /* 0x001f620000100a00 */
        /* <DEDUP_REMOVED lines=9> */
[----:B0-----:R-:W-:-:S03]  /*3ae40*/  IMAD.WIDE R2, R14, 0x2, R20 ;  /* 0x000000020e027825 */ /* 0x001fc600078e0214 */
[----:B------:R0:W-:Y:S01]  /*3ae50*/  STL [R1+0xa0], R17 ;  /* 0x0000a01101007387 */ /* 0x0001e20000100800 */
[----:B------:R1:W-:Y:S03]  /*3ae60*/  STL [R1+0x9c], R28 ;  /* 0x00009c1c01007387 */ /* 0x0003e60000100800 */
[----:B0-----:R0:W3:Y:S04]  /*3ae70*/  LDG.E.U16 R17, [R6.64] ;  /* 0x0000000406117981 */ /* 0x0010e8000c1e1500 */
[----:B----4-:R4:W-:Y:S04]  /*3ae80*/  STL [R1+0x98], R29 ;  /* 0x0000981d01007387 */ /* 0x0109e80000100800 */
[----:B-1----:R1:W3:Y:S04]  /*3ae90*/  LDG.E.U16 R28, [R4.64] ;  /* 0x00000004041c7981 */ /* 0x0022e8000c1e1500 */
[----:B-----5:R5:W-:Y:S01]  /*3aea0*/  STL [R1+0x94], R23 ;  /* 0x0000941701007387 */ /* 0x020be20000100800 */
[----:B------:R-:W3:Y:S02]  /*3aeb0*/  LDL.64 R20, [R1+0x10e0] ;  /* 0x0010e00001147983 */ /* 0x000ee40000100a00 */
[C---:B0-----:R-:W-:Y:S01]  /*3aec0*/  IMAD.WIDE R6, R14.reuse, 0x2, R18 ;  /* 0x000000020e067825 */ /* 0x041fe200078e0212 */
[----:B----4-:R0:W4:Y:S04]  /*3aed0*/  LDG.E.U16 R29, [R2.64] ;  /* 0x00000004021d7981 */ /* 0x010128000c1e1500 */
[----:B------:R-:W4:Y:S04]  /*3aee0*/  LDL.64 R18, [R1+0x10d8] ;  /* 0x0010d80001127983 */ /* 0x000f280000100a00 */
[----:B-----5:R-:W5:Y:S01]  /*3aef0*/  LDL.64 R22, [R1+0x10e8] ;  /* 0x0010e80001167983 */ /* 0x020f620000100a00 */
[----:B-1----:R-:W-:-:S03]  /*3af00*/  IMAD.WIDE R4, R14, 0x2, R26 ;  /* 0x000000020e047825 */ /* 0x002fc600078e021a */
[----:B------:R1:W4:Y:S01]  /*3af10*/  LDG.E.U16 R27, [R6.64] ;  /* 0x00000004061b7981 */ /* 0x000322000c1e1500 */
[----:B0-----:R-:W-:-:S03]  /*3af20*/  IMAD.WIDE R2, R14, 0x2, R24 ;  /* 0x000000020e027825 */ /* 0x001fc600078e0218 */
[----:B------:R2:W4:Y:S01]  /*3af30*/  LDG.E.U16 R24, [R4.64] ;  /* 0x0000000404187981 */ /* 0x000522000c1e1500 */
[----:B-1----:R-:W-:-:S03]  /*3af40*/  IMAD.WIDE R6, R14, 0x2, R12 ;  /* 0x000000020e067825 */ /* 0x002fc600078e020c */
[----:B------:R3:W4:Y:S01]  /*3af50*/  LDG.E.U16 R25, [R2.64] ;  /* 0x0000000402197981 */ /* 0x000722000c1e1500 */
[----:B--2---:R-:W-:-:S03]  /*3af60*/  IMAD.WIDE R4, R14, 0x2, R8 ;  /* 0x000000020e047825 */ /* 0x004fc600078e0208 */
[----:B------:R-:W2:Y:S01]  /*3af70*/  LDL.64 R8, [R1+0x10d0] ;  /* 0x0010d00001087983 */ /* 0x000ea20000100a00 */
[----:B------:R-:W-:Y:S02]  /*3af80*/  STL [R1+0x90], R0 ;  /* 0x0000900001007387 */ /* 0x000fe40000100800 */
[----:B------:R-:W2:Y:S02]  /*3af90*/  LDL.64 R12, [R1+0x10c8] ;  /* 0x0010c800010c7983 */ /* 0x000ea40000100a00 */
[----:B------:R0:W-:Y:S02]  /*3afa0*/  STL [R1+0x8c], R15 ;  /* 0x00008c0f01007387 */ /* 0x0001e40000100800 */
[C---:B---3--:R-:W-:Y:S02]  /*3afb0*/  IMAD.WIDE R2, R14.reuse, 0x2, R10 ;  /* 0x000000020e027825 */ /* 0x048fe400078e020a */
[----:B------:R-:W3:Y:S04]  /*3afc0*/  LDL.64 R10, [R1+0x10c0] ;  /* 0x0010c000010a7983 */ /* 0x000ee80000100a00 */
[----:B0-----:R0:W3:Y:S04]  /*3afd0*/  LDG.E.U16 R15, [R4.64] ;  /* 0x00000004040f7981 */ /* 0x0010e8000c1e1500 */
[----:B------:R5:W3:Y:S04]  /*3afe0*/  LDG.E.U16 R0, [R6.64] ;  /* 0x0000000406007981 */ /* 0x000ae8000c1e1500 */
[----:B------:R1:W-:Y:S01]  /*3aff0*/  STL [R1+0x88], R17 ;  /* 0x0000881101007387 */ /* 0x0003e20000100800 */
[----:B0-----:R-:W-:-:S03]  /*3b000*/  IMAD.WIDE R4, R14, 0x2, R20 ;  /* 0x000000020e047825 */ /* 0x001fc600078e0214 */
[----:B-1----:R4:W3:Y:S01]  /*3b010*/  LDG.E.U16 R17, [R2.64] ;  /* 0x0000000402117981 */ /* 0x0028e2000c1e1500 */
[----:B-----5:R-:W-:-:S04]  /*3b020*/  IMAD.WIDE R6, R14, 0x2, R22 ;  /* 0x000000020e067825 */ /* 0x020fc800078e0216 */
[C---:B----4-:R-:W-:Y:S02]  /*3b030*/  IMAD.WIDE R2, R14.reuse, 0x2, R18 ;  /* 0x000000020e027825 */ /* 0x050fe400078e0212 */
[----:B------:R0:W4:Y:S04]  /*3b040*/  LDG.E.U16 R19, [R4.64] ;  /* 0x0000000404137981 */ /* 0x000128000c1e1500 */
[----:B------:R2:W5:Y:S04]  /*3b050*/  LDG.E.U16 R18, [R6.64] ;  /* 0x0000000406127981 */ /* 0x000568000c1e1500 */
[----:B------:R-:W-:Y:S01]  /*3b060*/  STL [R1+0x80], R29 ;  /* 0x0000801d01007387 */ /* 0x000fe20000100800 */
[----:B------:R1:W-:Y:S03]  /*3b070*/  STL [R1+0x84], R28 ;  /* 0x0000841c01007387 */ /* 0x0003e60000100800 */
[----:B-1----:R-:W5:Y:S01]  /*3b080*/  LDL.64 R28, [R1+0x10b8] ;  /* 0x0010b800011c7983 */ /* 0x002f620000100a00 */
[----:B------:R1:W-:Y:S03]  /*3b090*/  STL [R1+0x7c], R27 ;  /* 0x00007c1b01007387 */ /* 0x0003e60000100800 */
[----:B-1----:R-:W5:Y:S01]  /*3b0a0*/  LDL.64 R26, [R1+0x10b0] ;  /* 0x0010b000011a7983 */ /* 0x002f620000100a00 */
[----:B------:R-:W-:Y:S02]  /*3b0b0*/  STL [R1+0x74], R25 ;  /* 0x0000741901007387 */ /* 0x000fe40000100800 */
[----:B------:R1:W-:Y:S02]  /*3b0c0*/  STL [R1+0x78], R24 ;  /* 0x0000781801007387 */ /* 0x0003e40000100800 */
[----:B-1----:R-:W5:Y:S01]  /*3b0d0*/  LDL.64 R24, [R1+0x10a8] ;  /* 0x0010a80001187983 */ /* 0x002f620000100a00 */
[----:B--2---:R-:W-:-:S04]  /*3b0e0*/  IMAD.WIDE R6, R14, 0x2, R8 ;  /* 0x000000020e067825 */ /* 0x004fc800078e0208 */
[C---:B0-----:R-:W-:Y:S01]  /*3b0f0*/  IMAD.WIDE R4, R14.reuse, 0x2, R12 ;  /* 0x000000020e047825 */ /* 0x041fe200078e020c */
[----:B----4-:R-:W-:Y:S03]  /*3b100*/  STL [R1+0x2a28], R19 ;  /* 0x002a281301007387 */ /* 0x010fe60000100800 */
[----:B---3--:R0:W-:Y:S02]  /*3b110*/  STL [R1+0x70], R0 ;  /* 0x0000700001007387 */ /* 0x0081e40000100800 */
[----:B------:R-:W2:Y:S02]  /*3b120*/  LDL.64 R22, [R1+0x10a0] ;  /* 0x0010a00001167983 */ /* 0x000ea40000100a00 */
[----:B------:R-:W3:Y:S01]  /*3b130*/  LDL.64 R8, [R1+0x1098] ;  /* 0x0010980001087983 */ /* 0x000ee20000100a00 */
[----:B------:R-:W4:Y:S04]  /*3b140*/  LDL.64 R20, [R1+0x1090] ;  /* 0x0010900001147983 */ /* 0x000f280000100a00 */
[----:B0-----:R0:W2:Y:S01]  /*3b150*/  LDG.E.U16 R0, [R2.64] ;  /* 0x0000000402007981 */ /* 0x0010a2000c1e1500 */
[----:B------:R1:W-:Y:S02]  /*3b160*/  STL [R1+0x6c], R15 ;  /* 0x00006c0f01007387 */ /* 0x0003e40000100800 */
[----:B------:R-:W-:Y:S02]  /*3b170*/  STL [R1+0x68], R17 ;  /* 0x0000681101007387 */ /* 0x000fe40000100800 */
[----:B-----5:R5:W-:Y:S01]  /*3b180*/  STL [R1+0x64], R18 ;  /* 0x0000641201007387 */ /* 0x020be20000100800 */
[----:B-1----:R1:W3:Y:S04]  /*3b190*/  LDG.E.U16 R15, [R6.64] ;  /* 0x00000004060f7981 */ /* 0x0022e8000c1e1500 */
[----:B-----5:R-:W5:Y:S04]  /*3b1a0*/  LDL.64 R18, [R1+0x1088] ;  /* 0x0010880001127983 */ /* 0x020f680000100a00 */
[----:B------:R1:W3:Y:S01]  /*3b1b0*/  LDG.E.U16 R17, [R4.64] ;  /* 0x0000000404117981 */ /* 0x0002e2000c1e1500 */
[----:B0-----:R-:W-:-:S04]  /*3b1c0*/  IMAD.WIDE R2, R14, 0x2, R10 ;  /* 0x000000020e027825 */ /* 0x001fc800078e020a */
[----:B-1----:R-:W-:-:S04]  /*3b1d0*/  IMAD.WIDE R6, R14, 0x2, R28 ;  /* 0x000000020e067825 */ /* 0x002fc800078e021c */
[C---:B------:R-:W-:Y:S01]  /*3b1e0*/  IMAD.WIDE R4, R14.reuse, 0x2, R26 ;  /* 0x000000020e047825 */ /* 0x040fe200078e021a */
[----:B--2---:R0:W-:Y:S03]  /*3b1f0*/  STL [R1+0x5c], R0 ;  /* 0x00005c0001007387 */ /* 0x0041e60000100800 */
[----:B------:R-:W2:Y:S02]  /*3b200*/  LDL.64 R12, [R1+0x1080] ;  /* 0x00108000010c7983 */ /* 0x000ea40000100a00 */
[----:B------:R-:W2:Y:S01]  /*3b210*/  LDL.64 R10, [R1+0x1078] ;  /* 0x00107800010a7983 */ /* 0x000ea20000100a00 */
[----:B0-----:R0:W2:Y:S02]  /*3b220*/  LDG.E.U16 R0, [R2.64] ;  /* 0x0000000402007981 */ /* 0x0010a4000c1e1500 */
[C---:B0-----:R-:W-:Y:S02]  /*3b230*/  IMAD.WIDE R2, R14.reuse, 0x2, R24 ;  /* 0x000000020e027825 */ /* 0x041fe400078e0218 */
[----:B------:R0:W2:Y:S02]  /*3b240*/  LDG.E.U16 R25, [R6.64] ;  /* 0x0000000406197981 */ /* 0x0000a4000c1e1500 */
[----:B0-----:R-:W-:-:S05]  /*3b250*/  IMAD.WIDE R6, R14, 0x2, R22 ;  /* 0x000000020e067825 */ /* 0x001fca00078e0216 */
[----:B------:R5:W2:Y:S04]  /*3b260*/  LDG.E.U16 R23, [R6.64] ;  /* 0x0000000406177981 */ /* 0x000aa8000c1e1500 */
[----:B---3--:R0:W-:Y:S01]  /*3b270*/  STL [R1+0x58], R15 ;  /* 0x0000580f01007387 */ /* 0x0081e20000100800 */
[----:B-----5:R-:W-:-:S03]  /*3b280*/  IMAD.WIDE R6, R14, 0x2, R18 ;  /* 0x000000020e067825 */ /* 0x020fc600078e0212 */
[----:B0-----:R0:W3:Y:S04]  /*3b290*/  LDG.E.U16 R15, [R4.64] ;  /* 0x00000004040f7981 */ /* 0x0010e8000c1e1500 */
[----:B------:R-:W5:Y:S04]  /*3b2a0*/  LDG.E.U16 R18, [R6.64] ;  /* 0x0000000406127981 */ /* 0x000f68000c1e1500 */
[----:B------:R1:W-:Y:S04]  /*3b2b0*/  STL [R1+0x54], R17 ;  /* 0x0000541101007387 */ /* 0x0003e80000100800 */
[----:B-1----:R4:W3:Y:S01]  /*3b2c0*/  LDG.E.U16 R17, [R2.64] ;  /* 0x0000000402117981 */ /* 0x0028e2000c1e1500 */
[----:B0-----:R-:W-:-:S04]  /*3b2d0*/  IMAD.WIDE R4, R14, 0x2, R8 ;  /* 0x000000020e047825 */ /* 0x001fc800078e0208 */
[----:B------:R-:W3:Y:S01]  /*3b2e0*/  LDL.64 R8, [R1+0x1070] ;  /* 0x0010700001087983 */ /* 0x000ee20000100a00 */
[----:B------:R2:W3:Y:S01]  /*3b2f0*/  LDG.E.U16 R22, [R4.64] ;  /* 0x0000000404167981 */ /* 0x0004e2000c1e1500 */
[----:B----4-:R-:W-:-:S04]  /*3b300*/  IMAD.WIDE R2, R14, 0x2, R20 ;  /* 0x000000020e027825 */ /* 0x010fc800078e0214 */
[C---:B--2---:R-:W-:Y:S01]  /*3b310*/  IMAD.WIDE R4, R14.reuse, 0x2, R12 ;  /* 0x000000020e047825 */ /* 0x044fe200078e020c */
[----:B------:R0:W-:Y:S03]  /*3b320*/  STL [R1+0x50], R0 ;  /* 0x0000500001007387 */ /* 0x0001e60000100800 */
[----:B------:R-:W2:Y:S02]  /*3b330*/  LDL.64 R28, [R1+0x1060] ;  /* 0x00106000011c7983 */ /* 0x000ea40000100a00 */
[----:B------:R-:W4:Y:S01]  /*3b340*/  LDL.64 R26, [R1+0x1058] ;  /* 0x00105800011a7983 */ /* 0x000f220000100a00 */
[----:B0-----:R0:W4:Y:S04]  /*3b350*/  LDG.E.U16 R0, [R2.64] ;  /* 0x0000000402007981 */ /* 0x001128000c1e1500 */
[----:B------:R1:W-:Y:S04]  /*3b360*/  STL [R1+0x4c], R25 ;  /* 0x00004c1901007387 */ /* 0x0003e80000100800 */
[----:B-1----:R-:W4:Y:S01]  /*3b370*/  LDL.64 R24, [R1+0x1050] ;  /* 0x0010500001187983 */ /* 0x002f220000100a00 */
[----:B0-----:R-:W-:-:S03]  /*3b380*/  IMAD.WIDE R2, R14, 0x2, R10 ;  /* 0x000000020e027825 */ /* 0x001fc600078e020a */
[----:B-----5:R0:W-:Y:S04]  /*3b390*/  STL [R1+0x29c4], R18 ;  /* 0x0029c41201007387 */ /* 0x0201e80000100800 */
[----:B0-----:R-:W5:Y:S01]  /*3b3a0*/  LDL.64 R18, [R1+0x1068] ;  /* 0x0010680001127983 */ /* 0x001f620000100a00 */
[----:B---3--:R0:W-:Y:S02]  /*3b3b0*/  STL [R1+0x48], R15 ;  /* 0x0000480f01007387 */ /* 0x0081e40000100800 */
[----:B------:R1:W-:Y:S02]  /*3b3c0*/  STL [R1+0x44], R17 ;  /* 0x0000441101007387 */ /* 0x0003e40000100800 */
[C---:B------:R-:W-:Y:S01]  /*3b3d0*/  IMAD.WIDE R6, R14.reuse, 0x2, R8 ;  /* 0x000000020e067825 */ /* 0x040fe200078e0208 */
[----:B------:R-:W3:Y:S04]  /*3b3e0*/  LDL.64 R20, [R1+0x1048] ;  /* 0x0010480001147983 */ /* 0x000ee80000100a00 */
[----:B------:R-:W3:Y:S04]  /*3b3f0*/  LDL.64 R12, [R1+0x1040] ;  /* 0x00104000010c7983 */ /* 0x000ee80000100a00 */
[----:B------:R-:W3:Y:S04]  /*3b400*/  LDL.64 R10, [R1+0x1038] ;  /* 0x00103800010a7983 */ /* 0x000ee80000100a00 */
[----:B------:R-:W3:Y:S04]  /*3b410*/  LDL.64 R8, [R1+0x1030] ;  /* 0x0010300001087983 */ /* 0x000ee80000100a00 */
[----:B0-----:R5:W3:Y:S04]  /*3b420*/  LDG.E.U16 R15, [R4.64] ;  /* 0x00000004040f7981 */ /* 0x001ae8000c1e1500 */
[----:B-1----:R2:W3:Y:S01]  /*3b430*/  LDG.E.U16 R17, [R2.64] ;  /* 0x0000000402117981 */ /* 0x0024e2000c1e1500 */
[----:B------:R0:W-:Y:S03]  /*3b440*/  STL [R1+0x40], R23 ;  /* 0x0000401701007387 */ /* 0x0001e60000100800 */
[----:B0-----:R-:W3:Y:S01]  /*3b450*/  LDL.LU R23, [R1+0x1b0] ;  /* 0x0001b00001177983 */ /* 0x001ee20000300800 */
[----:B------:R0:W-:Y:S03]  /*3b460*/  STL [R1+0x3c], R22 ;  /* 0x00003c1601007387 */ /* 0x0001e60000100800 */
[----:B0-----:R-:W3:Y:S01]  /*3b470*/  LDL R22, [R1+0xe60] ;  /* 0x000e600001167983 */ /* 0x001ee20000100800 */
[----:B--2---:R-:W-:-:S03]  /*3b480*/  IMAD.WIDE R2, R14, 0x2, R28 ;  /* 0x000000020e027825 */ /* 0x004fc600078e021c */
[----:B----4-:R0:W-:Y:S04]  /*3b490*/  STL [R1+0x38], R0 ;  /* 0x0000380001007387 */ /* 0x0101e80000100800 */
[----:B0-----:R0:W2:Y:S02]  /*3b4a0*/  LDG.E.U16 R0, [R6.64] ;  /* 0x0000000406007981 */ /* 0x0010a4000c1e1500 */
[----:B0-----:R-:W-:-:S04]  /*3b4b0*/  IMAD.WIDE R6, R14, 0x2, R26 ;  /* 0x000000020e067825 */ /* 0x001fc800078e021a */
[----:B-----5:R-:W-:-:S05]  /*3b4c0*/  IMAD.WIDE R4, R14, 0x2, R18 ;  /* 0x000000020e047825 */ /* 0x020fca00078e0212 */
[----:B------:R0:W4:Y:S04]  /*3b4d0*/  LDG.E.U16 R28, [R4.64] ;  /* 0x00000004041c7981 */ /* 0x000128000c1e1500 */
[----:B---3--:R1:W-:Y:S01]  /*3b4e0*/  STL [R1+0x30], R15 ;  /* 0x0000300f01007387 */ /* 0x0083e20000100800 */
[----:B------:R-:W3:Y:S02]  /*3b4f0*/  LDL.64 R26, [R1+0x1028] ;  /* 0x00102800011a7983 */ /* 0x000ee40000100a00 */
[----:B------:R-:W5:Y:S02]  /*3b500*/  LDL.64 R18, [R1+0x1018] ;  /* 0x0010180001127983 */ /* 0x000f640000100a00 */
[C---:B0-----:R-:W-:Y:S02]  /*3b510*/  IMAD.WIDE R4, R14.reuse, 0x2, R24 ;  /* 0x000000020e047825 */ /* 0x041fe400078e0218 */
[----:B------:R-:W3:Y:S04]  /*3b520*/  LDL.64 R24, [R1+0x1020] ;  /* 0x0010200001187983 */ /* 0x000ee80000100a00 */
[----:B-1----:R0:W3:Y:S01]  /*3b530*/  LDG.E.U16 R15, [R2.64] ;  /* 0x00000004020f7981 */ /* 0x0020e2000c1e1500 */
[----:B------:R1:W-:Y:S03]  /*3b540*/  STL [R1+0x2c], R17 ;  /* 0x00002c1101007387 */ /* 0x0003e60000100800 */
[----:B------:R0:W5:Y:S04]  /*3b550*/  LDG.E.U16 R29, [R4.64] ;  /* 0x00000004041d7981 */ /* 0x000168000c1e1500 */
[----:B-1----:R1:W5:Y:S01]  /*3b560*/  LDG.E.U16 R17, [R6.64] ;  /* 0x0000000406117981 */ /* 0x002362000c1e1500 */
[----:B0-----:R-:W-:-:S04]  /*3b570*/  IMAD.WIDE R2, R14, 0x2, R20 ;  /* 0x000000020e027825 */ /* 0x001fc800078e0214 */
[----:B------:R-:W-:-:S04]  /*3b580*/  IMAD.WIDE R4, R14, 0x2, R10 ;  /* 0x000000020e047825 */ /* 0x000fc800078e020a */
[C---:B-1----:R-:W-:Y:S01]  /*3b590*/  IMAD.WIDE R6, R14.reuse, 0x2, R12 ;  /* 0x000000020e067825 */ /* 0x042fe200078e020c */
[----:B--2---:R0:W-:Y:S03]  /*3b5a0*/  STL [R1+0x28], R0 ;  /* 0x0000280001007387 */ /* 0x0041e60000100800 */
[----:B------:R-:W2:Y:S01]  /*3b5b0*/  LDL.64 R20, [R1+0x1010] ;  /* 0x0010100001147983 */ /* 0x000ea20000100a00 */
[----:B0-----:R0:W2:Y:S02]  /*3b5c0*/  LDG.E.U16 R0, [R2.64] ;  /* 0x0000000402007981 */ /* 0x0010a4000c1e1500 */
[C---:B0-----:R-:W-:Y:S02]  /*3b5d0*/  IMAD.WIDE R2, R14.reuse, 0x2, R8 ;  /* 0x000000020e027825 */ /* 0x041fe400078e0208 */
[----:B------:R-:W0:Y:S04]  /*3b5e0*/  LDS R8, [R16.X4+0x20400] ;  /* 0x0204000010087984 */ /* 0x000e280000004800 */
[----:B------:R5:W2:Y:S04]  /*3b5f0*/  LDG.E.U16 R9, [R2.64] ;  /* 0x0000000402097981 */ /* 0x000aa8000c1e1500 */
[----:B----4-:R1:W-:Y:S04]  /*3b600*/  STL [R1+0x24], R28 ;  /* 0x0000241c01007387 */ /* 0x0103e80000100800 */
[----:B-1----:R1:W4:Y:S04]  /*3b610*/  LDG.E.U16 R28, [R6.64] ;  /* 0x00000004061c7981 */ /* 0x002328000c1e1500 */
[----:B---3--:R3:W-:Y:S01]  /*3b620*/  STL [R1+0x20], R15 ;  /* 0x0000200f01007387 */ /* 0x0087e20000100800 */
[----:B------:R-:W2:Y:S02]  /*3b630*/  LDL.64 R12, [R1+0x1008] ;  /* 0x00100800010c7983 */ /* 0x000ea40000100a00 */
[----:B------:R-:W2:Y:S02]  /*3b640*/  LDL.64 R10, [R1+0x1000] ;  /* 0x00100000010a7983 */ /* 0x000ea40000100a00 */
[----:B-1----:R-:W-:-:S04]  /*3b650*/  IMAD.WIDE R6, R14, 0x2, R26 ;  /* 0x000000020e067825 */ /* 0x002fc800078e021a */
[C---:B-----5:R-:W-:Y:S01]  /*3b660*/  IMAD.WIDE R2, R14.reuse, 0x2, R18 ;  /* 0x000000020e027825 */ /* 0x060fe200078e0212 */
[----:B---3--:R1:W3:Y:S04]  /*3b670*/  LDG.E.U16 R15, [R4.64] ;  /* 0x00000004040f7981 */ /* 0x0082e8000c1e1500 */
[----:B------:R5:W-:Y:S01]  /*3b680*/  STL [R1+0x1c], R17 ;  /* 0x00001c1101007387 */ /* 0x000be20000100800 */
[----:B-1----:R-:W-:-:S03]  /*3b690*/  IMAD.WIDE R4, R14, 0x2, R24 ;  /* 0x000000020e047825 */ /* 0x002fc600078e0218 */
[----:B-----5:R-:W5:Y:S04]  /*3b6a0*/  LDG.E.U16 R17, [R6.64] ;  /* 0x0000000406117981 */ /* 0x020f68000c1e1500 */
[----:B------:R-:W2:Y:S04]  /*3b6b0*/  LDG.E.U16 R18, [R4.64] ;  /* 0x0000000404127981 */ /* 0x000ea8000c1e1500 */
[----:B-----5:R-:W-:Y:S04]  /*3b6c0*/  STL [R1+0x29c8], R17 ;  /* 0x0029c81101007387 */ /* 0x020fe80000100800 */
[----:B--2---:R-:W-:Y:S01]  /*3b6d0*/  STL [R1+0x2a2c], R18 ;  /* 0x002a2c1201007387 */ /* 0x004fe20000100800 */
[----:B------:R1:W-:Y:S03]  /*3b6e0*/  STL [R1+0x18], R29 ;  /* 0x0000181d01007387 */ /* 0x0003e60000100800 */
[----:B-1----:R1:W2:Y:S02]  /*3b6f0*/  LDG.E.U16 R29, [R2.64] ;  /* 0x00000004021d7981 */ /* 0x0022a4000c1e1500 */
[----:B-1----:R-:W-:-:S05]  /*3b700*/  IMAD.WIDE R2, R14, 0x2, R20 ;  /* 0x000000020e027825 */ /* 0x002fca00078e0214 */
[----:B------:R-:W5:Y:S04]  /*3b710*/  LDG.E.U16 R27, [R2.64] ;  /* 0x00000004021b7981 */ /* 0x000f68000c1e1500 */
[----:B--2---:R-:W-:Y:S01]  /*3b720*/  STL [R1+0x29cc], R29 ;  /* 0x0029cc1d01007387 */ /* 0x004fe20000100800 */
[----:B------:R1:W-:Y:S03]  /*3b730*/  STL [R1+0x14], R0 ;  /* 0x0000140001007387 */ /* 0x0003e60000100800 */
[----:B-----5:R-:W-:Y:S01]  /*3b740*/  STL [R1+0x2a30], R27 ;  /* 0x002a301b01007387 */ /* 0x020fe20000100800 */
[----:B----4-:R2:W-:Y:S02]  /*3b750*/  STL [R1+0x10], R28 ;  /* 0x0000101c01007387 */ /* 0x0105e40000100800 */
[----:B-1----:R-:W-:Y:S01]  /*3b760*/  FADD R0, -R22, R23 ;  /* 0x0000001716007221 */ /* 0x002fe20000000100 */
[----:B--2---:R-:W2:Y:S01]  /*3b770*/  LDL.64 R28, [R1+0xff8] ;  /* 0x000ff800011c7983 */ /* 0x004ea20000100a00 */
[----:B------:R-:W0:Y:S02]  /*3b780*/  LDL.LU R21, [R1+0xfc4] ;  /* 0x000fc40001157983 */ /* 0x000e240000300800 */
[----:B------:R-:W4:Y:S02]  /*3b790*/  LDL.64 R22, [R1+0xff0] ;  /* 0x000ff00001167983 */ /* 0x000f240000100a00 */
[----:B------:R-:W-:-:S04]  /*3b7a0*/  IMAD.WIDE R2, R14, 0x2, R10 ;  /* 0x000000020e027825 */ /* 0x000fc800078e020a */
[----:B------:R-:W-:Y:S01]  /*3b7b0*/  IMAD.WIDE R4, R14, 0x2, R12 ;  /* 0x000000020e047825 */ /* 0x000fe200078e020c */
[----:B------:R-:W5:Y:S04]  /*3b7c0*/  LDL.LU R20, [R1+0xb30] ;  /* 0x000b300001147983 */ /* 0x000f680000300800 */
[----:B------:R2:W4:Y:S04]  /*3b7d0*/  LDG.E.U16 R25, [R2.64] ;  /* 0x0000000402197981 */ /* 0x000528000c1e1500 */
[----:B------:R-:W4:Y:S01]  /*3b7e0*/  LDG.E.U16 R26, [R4.64] ;  /* 0x00000004041a7981 */ /* 0x000f22000c1e1500 */
[----:B------:R-:W4:Y:S02]  /*3b7f0*/  LDL.LU R19, [R1+0xb34] ;  /* 0x000b340001137983 */ /* 0x000f240000300800 */
[----:B------:R-:W4:Y:S02]  /*3b800*/  LDL.LU R18, [R1+0xb20] ;  /* 0x000b200001127983 */ /* 0x000f240000300800 */
[----:B------:R-:W4:Y:S01]  /*3b810*/  LDL.LU R17, [R1+0xb24] ;  /* 0x000b240001117983 */ /* 0x000f220000300800 */
[----:B---3--:R1:W-:Y:S04]  /*3b820*/  STL [R1+0xc], R15 ;  /* 0x00000c0f01007387 */ /* 0x0083e80000100800 */
[----:B-1----:R-:W3:Y:S01]  /*3b830*/  LDL.LU R15, [R1+0xb10] ;  /* 0x000b1000010f7983 */ /* 0x002ee20000300800 */
[----:B------:R-:W3:Y:S02]  /*3b840*/  LDL.LU R13, [R1+0xb14] ;  /* 0x000b1400010d7983 */ /* 0x000ee40000300800 */
[----:B------:R-:W3:Y:S02]  /*3b850*/  LDL.LU R12, [R1+0xb00] ;  /* 0x000b0000010c7983 */ /* 0x000ee40000300800 */
[----:B------:R1:W-:Y:S01]  /*3b860*/  STL [R1+0x8], R9 ;  /* 0x0000080901007387 */ /* 0x0003e20000100800 */
[----:B------:R-:W3:Y:S01]  /*3b870*/  LDL.LU R11, [R1+0xb04] ;  /* 0x000b0400010b7983 */ /* 0x000ee20000300800 */
[----:B------:R-:W3:Y:S02]  /*3b880*/  LDL.LU R10, [R1+0xaf0] ;  /* 0x000af000010a7983 */ /* 0x000ee40000300800 */
[----:B------:R-:W-:-:S02]  /*3b890*/  FMUL R0, R0, 1.4426950216293334961 ;  /* 0x3fb8aa3b00007820 */ /* 0x000fc40000400000 */
[C---:B--2---:R-:W-:Y:S01]  /*3b8a0*/  IMAD.WIDE R2, R14.reuse, 0x2, R28 ;  /* 0x000000020e027825 */ /* 0x044fe200078e021c */
[----:B-1----:R-:W2:Y:S03]  /*3b8b0*/  LDL.LU R9, [R1+0xaf4] ;  /* 0x000af40001097983 */ /* 0x002ea60000300800 */
[----:B------:R-:W0:Y:S01]  /*3b8c0*/  MUFU.EX2 R0, R0 ;  /* 0x0000000000007308 */ /* 0x000e220000000800 */
[----:B------:R-:W2:Y:S01]  /*3b8d0*/  LDL.LU R7, [R1+0xae0] ;  /* 0x000ae00001077983 */ /* 0x000ea20000300800 */
[----:B------:R4:W2:Y:S02]  /*3b8e0*/  LDG.E.U16 R24, [R2.64] ;  /* 0x0000000402187981 */ /* 0x0008a4000c1e1500 */
[----:B----4-:R-:W-:-:S05]  /*3b8f0*/  IMAD.WIDE R2, R14, 0x2, R22 ;  /* 0x000000020e027825 */ /* 0x010fca00078e0216 */
[----:B------:R5:W4:Y:S04]  /*3b900*/  LDG.E.U16 R23, [R2.64] ;  /* 0x0000000402177981 */ /* 0x000b28000c1e1500 */
[----:B------:R-:W-:Y:S01]  /*3b910*/  STL [R1+0x29d0], R26 ;  /* 0x0029d01a01007387 */ /* 0x000fe20000100800 */
[C---:B0-----:R-:W-:Y:S02]  /*3b920*/  FFMA R21, R0.reuse, R21, R8 ;  /* 0x0000001500157223 */ /* 0x041fe40000000008 */
[----:B------:R-:W-:Y:S02]  /*3b930*/  STL [R1+0x2a34], R25 ;  /* 0x002a341901007387 */ /* 0x000fe40000100800 */
[----:B------:R-:W3:Y:S02]  /*3b940*/  LDL.LU R6, [R1+0xae4] ;  /* 0x000ae40001067983 */ /* 0x000ee40000300800 */
[----:B-----5:R-:W-:-:S02]  /*3b950*/  FMUL R3, R0, R20 ;  /* 0x0000001400037220 */ /* 0x020fc40000400000 */
[C---:B------:R-:W-:Y:S02]  /*3b960*/  FMUL R2, R0.reuse, R19 ;  /* 0x0000001300027220 */ /* 0x040fe40000400000 */
[C---:B------:R-:W-:Y:S02]  /*3b970*/  FMUL R8, R0.reuse, R18 ;  /* 0x0000001200087220 */ /* 0x040fe40000400000 */
[C---:B------:R-:W-:Y:S01]  /*3b980*/  FMUL R4, R0.reuse, R17 ;  /* 0x0000001100047220 */ /* 0x040fe20000400000 */
[----:B--2---:R-:W-:Y:S04]  /*3b990*/  STL [R1+0x29d4], R24 ;  /* 0x0029d41801007387 */ /* 0x004fe80000100800 */
[----:B----4-:R-:W-:Y:S01]  /*3b9a0*/  STL [R1+0x2a38], R23 ;  /* 0x002a381701007387 */ /* 0x010fe20000100800 */
[----:B------:R-:W-:Y:S02]  /*3b9b0*/  STL [R1+0xfc4], R21 ;  /* 0x000fc41501007387 */ /* 0x000fe40000100800 */
[----:B------:R-:W2:Y:S02]  /*3b9c0*/  LDL.LU R5, [R1+0xad0] ;  /* 0x000ad00001057983 */ /* 0x000ea40000300800 */
[----:B------:R0:W-:Y:S02]  /*3b9d0*/  STL [R1+0x270], R3 ;  /* 0x0002700301007387 */ /* 0x0001e40000100800 */
[----:B0-----:R-:W4:Y:S01]  /*3b9e0*/  LDL.LU R3, [R1+0xad4] ;  /* 0x000ad40001037983 */ /* 0x001f220000300800 */
[----:B------:R3:W-:Y:S02]  /*3b9f0*/  STL [R1+0x274], R2 ;  /* 0x0002740201007387 */ /* 0x0007e40000100800 */
[----:B------:R0:W-:Y:S02]  /*3ba00*/  STL [R1+0x260], R8 ;  /* 0x0002600801007387 */ /* 0x0001e40000100800 */
[----:B------:R1:W-:Y:S02]  /*3ba10*/  STL [R1+0x264], R4 ;  /* 0x0002640401007387 */ /* 0x0003e40000100800 */
[----:B---3--:R-:W-:-:S02]  /*3ba20*/  FMUL R2, R0, R15 ;  /* 0x0000000f00027220 */ /* 0x008fc40000400000 */
[C---:B0-----:R-:W-:Y:S02]  /*3ba30*/  FMUL R8, R0.reuse, R13 ;  /* 0x0000000d00087220 */ /* 0x041fe40000400000 */
[C---:B-1----:R-:W-:Y:S01]  /*3ba40*/  FMUL R4, R0.reuse, R12 ;  /* 0x0000000c00047220 */ /* 0x042fe20000400000 */
[----:B------:R0:W-:Y:S02]  /*3ba50*/  STL [R1+0x250], R2 ;  /* 0x0002500201007387 */ /* 0x0001e40000100800 */
[----:B------:R-:W-:Y:S02]  /*3ba60*/  STL [R1+0x254], R8 ;  /* 0x0002540801007387 */ /* 0x000fe40000100800 */
[----:B------:R-:W3:Y:S02]  /*3ba70*/  LDL.LU R21, [R1+0x1b8] ;  /* 0x0001b80001157983 */ /* 0x000ee40000300800 */
[----:B------:R1:W-:Y:S01]  /*3ba80*/  STL [R1+0x240], R4 ;  /* 0x0002400401007387 */ /* 0x0003e20000100800 */
[----:B------:R-:W3:Y:S01]  /*3ba90*/  LDL R20, [R1+0xe9c] ;  /* 0x000e9c0001147983 */ /* 0x000ee20000100800 */
[----:B0-----:R-:W-:-:S05]  /*3baa0*/  FMUL R2, R0, R11 ;  /* 0x0000000b00027220 */ /* 0x001fca0000400000 */
[----:B------:R0:W-:Y:S01]  /*3bab0*/  STL [R1+0x244], R2 ;  /* 0x0002440201007387 */ /* 0x0001e20000100800 */
[----:B-1----:R-:W5:Y:S02]  /*3bac0*/  LDL.LU R4, [R1+0xac0] ;  /* 0x000ac00001047983 */ /* 0x002f640000300800 */
[----:B0-----:R-:W-:-:S05]  /*3bad0*/  FMUL R2, R0, R10 ;  /* 0x0000000a00027220 */ /* 0x001fca0000400000 */
[----:B------:R0:W-:Y:S04]  /*3bae0*/  STL [R1+0x230], R2 ;  /* 0x0002300201007387 */ /* 0x0001e80000100800 */
[----:B0-----:R-:W3:Y:S01]  /*3baf0*/  LDL.LU R2, [R1+0xac4] ;  /* 0x000ac40001027983 */ /* 0x001ee20000300800 */
[C---:B------:R-:W-:Y:S02]  /*3bb00*/  FMUL R8, R0.reuse, R9 ;  /* 0x0000000900087220 */ /* 0x040fe40000400000 */
[C---:B------:R-:W-:Y:S02]  /*3bb10*/  FMUL R7, R0.reuse, R7 ;  /* 0x0000000700077220 */ /* 0x040fe40000400000 */
[C---:B------:R-:W-:Y:S01]  /*3bb20*/  FMUL R6, R0.reuse, R6 ;  /* 0x0000000600067220 */ /* 0x040fe20000400000 */
[----:B------:R-:W-:Y:S01]  /*3bb30*/  STL [R1+0x234], R8 ;  /* 0x0002340801007387 */ /* 0x000fe20000100800 */
[----:B------:R-:W3:Y:S02]  /*3bb40*/  LDL.LU R19, [R1+0xab0] ;  /* 0x000ab00001137983 */ /* 0x000ee40000300800 */
[----:B------:R0:W-:Y:S02]  /*3bb50*/  STL [R1+0x220], R7 ;  /* 0x0002200701007387 */ /* 0x0001e40000100800 */
[----:B------:R1:W-:Y:S01]  /*3bb60*/  STL [R1+0x224], R6 ;  /* 0x0002240601007387 */ /* 0x0003e20000100800 */
[----:B------:R-:W3:Y:S01]  /*3bb70*/  LDL.LU R18, [R1+0xab4] ;  /* 0x000ab40001127983 */ /* 0x000ee20000300800 */
[----:B--2---:R-:W-:-:S05]  /*3bb80*/  FMUL R5, R0, R5 ;  /* 0x0000000500057220 */ /* 0x004fca0000400000 */
[----:B------:R-:W-:Y:S01]  /*3bb90*/  STL [R1+0x210], R5 ;  /* 0x0002100501007387 */ /* 0x000fe20000100800 */
[----:B------:R-:W2:Y:S02]  /*3bba0*/  LDL.LU R17, [R1+0xaa0] ;  /* 0x000aa00001117983 */ /* 0x000ea40000300800 */
[----:B----4-:R-:W-:-:S05]  /*3bbb0*/  FMUL R3, R0, R3 ;  /* 0x0000000300037220 */ /* 0x010fca0000400000 */
[----:B------:R4:W-:Y:S01]  /*3bbc0*/  STL [R1+0x214], R3 ;  /* 0x0002140301007387 */ /* 0x0009e20000100800 */
[----:B------:R-:W2:Y:S02]  /*3bbd0*/  LDL.LU R15, [R1+0xaa4] ;  /* 0x000aa400010f7983 */ /* 0x000ea40000300800 */
[----:B------:R-:W2:Y:S02]  /*3bbe0*/  LDL.LU R13, [R1+0xa90] ;  /* 0x000a9000010d7983 */ /* 0x000ea40000300800 */
[----:B------:R-:W2:Y:S01]  /*3bbf0*/  LDL.LU R12, [R1+0xa94] ;  /* 0x000a9400010c7983 */ /* 0x000ea20000300800 */
[----:B------:R-:W2:Y:S01]  /*3bc00*/  LDL.LU R11, [R1+0xa80] ;  /* 0x000a8000010b7983 */ /* 0x000ea20000300800 */
[----:B------:R-:W2:Y:S02]  /*3bc10*/  LDL.LU R10, [R1+0xa84] ;  /* 0x000a8400010a7983 */ /* 0x000ea40000300800 */
[----:B------:R-:W2:Y:S02]  /*3bc20*/  LDL.LU R9, [R1+0xa70] ;  /* 0x000a700001097983 */ /* 0x000ea40000300800 */
[----:B0-----:R-:W2:Y:S01]  /*3bc30*/  LDL.LU R7, [R1+0xa74] ;  /* 0x000a740001077983 */ /* 0x001ea20000300800 */
[----:B-1----:R-:W2:Y:S01]  /*3bc40*/  LDL.LU R6, [R1+0xa60] ;  /* 0x000a600001067983 */ /* 0x002ea20000300800 */
[----:B----4-:R-:W4:Y:S02]  /*3bc50*/  LDL.LU R3, [R1+0xa64] ;  /* 0x000a640001037983 */ /* 0x010f240000300800 */
[----:B------:R-:W4:Y:S02]  /*3bc60*/  LDL.LU R8, [R1+0xa50] ;  /* 0x000a500001087983 */ /* 0x000f240000300800 */
[----:B-----5:R-:W-:-:S05]  /*3bc70*/  FMUL R4, R0, R4 ;  /* 0x0000000400047220 */ /* 0x020fca0000400000 */
[----:B------:R0:W-:Y:S01]  /*3bc80*/  STL [R1+0x200], R4 ;  /* 0x0002000401007387 */ /* 0x0001e20000100800 */
[----:B------:R-:W5:Y:S02]  /*3bc90*/  LDL.LU R5, [R1+0xa54] ;  /* 0x000a540001057983 */ /* 0x000f640000300800 */
[----:B---3--:R-:W-:-:S05]  /*3bca0*/  FMUL R2, R0, R2 ;  /* 0x0000000200027220 */ /* 0x008fca0000400000 */
[----:B------:R1:W-:Y:S01]  /*3bcb0*/  STL [R1+0x204], R2 ;  /* 0x0002040201007387 */ /* 0x0003e20000100800 */
[----:B0-----:R-:W3:Y:S03]  /*3bcc0*/  LDL.LU R4, [R1+0xa40] ;  /* 0x000a400001047983 */ /* 0x001ee60000300800 */
[----:B-1----:R-:W3:Y:S01]  /*3bcd0*/  LDL.LU R2, [R1+0xa44] ;  /* 0x000a440001027983 */ /* 0x002ee20000300800 */
[C---:B------:R-:W-:Y:S02]  /*3bce0*/  FMUL R19, R0.reuse, R19 ;  /* 0x0000001300137220 */ /* 0x040fe40000400000 */
[----:B------:R-:W-:-:S03]  /*3bcf0*/  FMUL R18, R0, R18 ;  /* 0x0000001200127220 */ /* 0x000fc60000400000 */
[----:B------:R-:W-:Y:S02]  /*3bd00*/  STL [R1+0x1f0], R19 ;  /* 0x0001f01301007387 */ /* 0x000fe40000100800 */
[----:B------:R-:W-:Y:S02]  /*3bd10*/  STL [R1+0x1f4], R18 ;  /* 0x0001f41201007387 */ /* 0x000fe40000100800 */
[----:B--2---:R-:W-:-:S05]  /*3bd20*/  FMUL R17, R0, R17 ;  /* 0x0000001100117220 */ /* 0x004fca0000400000 */
[----:B------:R-:W-:Y:S01]  /*3bd30*/  STL [R1+0x1e0], R17 ;  /* 0x0001e01101007387 */ /* 0x000fe20000100800 */
[C---:B------:R-:W-:Y:S02]  /*3bd40*/  FMUL R15, R0.reuse, R15 ;  /* 0x0000000f000f7220 */ /* 0x040fe40000400000 */
[C---:B------:R-:W-:Y:S02]  /*3bd50*/  FMUL R13, R0.reuse, R13 ;  /* 0x0000000d000d7220 */ /* 0x040fe40000400000 */
[C---:B------:R-:W-:Y:S02]  /*3bd60*/  FMUL R12, R0.reuse, R12 ;  /* 0x0000000c000c7220 */ /* 0x040fe40000400000 */
[C---:B------:R-:W-:Y:S02]  /*3bd70*/  FMUL R11, R0.reuse, R11 ;  /* 0x0000000b000b7220 */ /* 0x040fe40000400000 */
[C---:B------:R-:W-:Y:S01]  /*3bd80*/  FMUL R10, R0.reuse, R10 ;  /* 0x0000000a000a7220 */ /* 0x040fe20000400000 */
[----:B------:R-:W-:Y:S01]  /*3bd90*/  STL [R1+0x1e4], R15 ;  /* 0x0001e40f01007387 */ /* 0x000fe20000100800 */
[----:B------:R-:W-:-:S02]  /*3bda0*/  FMUL R9, R0, R9 ;  /* 0x0000000900097220 */ /* 0x000fc40000400000 */
[----:B------:R-:W-:Y:S02]  /*3bdb0*/  STL [R1+0x1d0], R13 ;  /* 0x0001d00d01007387 */ /* 0x000fe40000100800 */
[C---:B------:R-:W-:Y:S01]  /*3bdc0*/  FMUL R7, R0.reuse, R7 ;  /* 0x0000000700077220 */ /* 0x040fe20000400000 */
[----:B------:R-:W-:Y:S01]  /*3bdd0*/  STL [R1+0x1d4], R12 ;  /* 0x0001d40c01007387 */ /* 0x000fe20000100800 */
[----:B------:R-:W-:Y:S02]  /*3bde0*/  STL [R1+0x1c0], R11 ;  /* 0x0001c00b01007387 */ /* 0x000fe40000100800 */
[----:B------:R-:W-:Y:S02]  /*3bdf0*/  STL [R1+0x1c4], R10 ;  /* 0x0001c40a01007387 */ /* 0x000fe40000100800 */
[----:B------:R4:W-:Y:S01]  /*3be00*/  STL [R1+0x1b0], R9 ;  /* 0x0001b00901007387 */ /* 0x0009e20000100800 */
[----:B------:R-:W-:Y:S01]  /*3be10*/  STL [R1+0x1b4], R7 ;  /* 0x0001b40701007387 */ /* 0x000fe20000100800 */
[----:B------:R-:W-:-:S02]  /*3be20*/  FMUL R6, R0, R6 ;  /* 0x0000000600067220 */ /* 0x000fc40000400000 */
[C---:B----4-:R-:W-:Y:S02]  /*3be30*/  FMUL R9, R0.reuse, R3 ;  /* 0x0000000300097220 */ /* 0x050fe40000400000 */
[----:B------:R-:W2:Y:S01]  /*3be40*/  LDL.LU R3, [R1+0xfc8] ;  /* 0x000fc80001037983 */ /* 0x000ea20000300800 */
[----:B------:R0:W-:Y:S03]  /*3be50*/  STL [R1+0x1a0], R6 ;  /* 0x0001a00601007387 */ /* 0x0001e60000100800 */
[----:B0-----:R-:W4:Y:S01]  /*3be60*/  LDL.64 R6, [R1+0xfe8] ;  /* 0x000fe80001067983 */ /* 0x001f220000100a00 */
[C---:B------:R-:W-:Y:S02]  /*3be70*/  FMUL R8, R0.reuse, R8 ;  /* 0x0000000800087220 */ /* 0x040fe40000400000 */
[C---:B-----5:R-:W-:Y:S02]  /*3be80*/  FMUL R5, R0.reuse, R5 ;  /* 0x0000000500057220 */ /* 0x060fe40000400000 */
[----:B------:R-:W-:Y:S01]  /*3be90*/  STL [R1+0x1a4], R9 ;  /* 0x0001a40901007387 */ /* 0x000fe20000100800 */
[----:B------:R-:W-:Y:S02]  /*3bea0*/  STL [R1+0x190], R8 ;  /* 0x0001900801007387 */ /* 0x000fe40000100800 */
[----:B------:R0:W-:Y:S02]  /*3beb0*/  STL [R1+0x194], R5 ;  /* 0x0001940501007387 */ /* 0x0001e40000100800 */
[----:B------:R-:W5:Y:S02]  /*3bec0*/  LDL.LU R13, [R1+0xb38] ;  /* 0x000b3800010d7983 */ /* 0x000f640000300800 */
[----:B---3--:R-:W-:-:S02]  /*3bed0*/  FMUL R4, R0, R4 ;  /* 0x0000000400047220 */ /* 0x008fc40000400000 */
[----:B------:R-:W-:Y:S02]  /*3bee0*/  FMUL R0, R0, R2 ;  /* 0x0000000200007220 */ /* 0x000fe40000400000 */
[----:B------:R-:W2:Y:S04]  /*3bef0*/  LDS R2, [R16.X4+0x20480] ;  /* 0x0204800010027984 */ /* 0x000ea80000004800 */
[----:B------:R1:W-:Y:S01]  /*3bf00*/  STL [R1+0x180], R4 ;  /* 0x0001800401007387 */ /* 0x0003e20000100800 */
[----:B------:R-:W3:Y:S02]  /*3bf10*/  LDL.LU R12, [R1+0xb3c] ;  /* 0x000b3c00010c7983 */ /* 0x000ee40000300800 */
[----:B------:R1:W-:Y:S02]  /*3bf20*/  STL [R1+0x184], R0 ;  /* 0x0001840001007387 */ /* 0x0003e40000100800 */
[----:B------:R-:W3:Y:S01]  /*3bf30*/  LDL.LU R11, [R1+0xb28] ;  /* 0x000b2800010b7983 */ /* 0x000ee20000300800 */
[----:B0-----:R-:W3:Y:S01]  /*3bf40*/  LDL.LU R5, [R1+0xb2c] ;  /* 0x000b2c0001057983 */ /* 0x001ee20000300800 */
[----:B------:R-:W3:Y:S03]  /*3bf50*/  LDL.LU R10, [R1+0xb18] ;  /* 0x000b1800010a7983 */ /* 0x000ee60000300800 */
[----:B-1----:R-:W3:Y:S01]  /*3bf60*/  LDL.LU R4, [R1+0xb1c] ;  /* 0x000b1c0001047983 */ /* 0x002ee20000300800 */
[----:B------:R-:W3:Y:S02]  /*3bf70*/  LDL.LU R9, [R1+0xb08] ;  /* 0x000b080001097983 */ /* 0x000ee40000300800 */
[----:B------:R-:W-:-:S02]  /*3bf80*/  FADD R0, -R20, R21 ;  /* 0x0000001514007221 */ /* 0x000fc40000000100 */
[----:B------:R-:W3:Y:S02]  /*3bf90*/  LDL.LU R8, [R1+0xb0c] ;  /* 0x000b0c0001087983 */ /* 0x000ee40000300800 */
[----:B------:R-:W-:-:S06]  /*3bfa0*/  FMUL R0, R0, 1.4426950216293334961 ;  /* 0x3fb8aa3b00007820 */ /* 0x000fcc0000400000 */
[----:B------:R-:W2:Y:S02]  /*3bfb0*/  MUFU.EX2 R0, R0 ;  /* 0x0000000000007308 */ /* 0x000ea40000000800 */
[----:B--2---:R-:W-:-:S05]  /*3bfc0*/  FFMA R3, R0, R3, R2 ;  /* 0x0000000300037223 */ /* 0x004fca0000000002 */
[----:B------:R4:W-:Y:S02]  /*3bfd0*/  STL [R1+0xfc8], R3 ;  /* 0x000fc80301007387 */ /* 0x0009e40000100800 */
[----:B----4-:R-:W-:Y:S02]  /*3bfe0*/  IMAD.WIDE R2, R14, 0x2, R6 ;  /* 0x000000020e027825 */ /* 0x010fe400078e0206 */
[----:B------:R-:W2:Y:S04]  /*3bff0*/  LDL.LU R7, [R1+0xaf8] ;  /* 0x000af80001077983 */ /* 0x000ea80000300800 */
[----:B------:R5:W4:Y:S01]  /*3c000*/  LDG.E.U16 R22, [R2.64] ;  /* 0x0000000402167981 */ /* 0x000b22000c1e1500 */
[----:B------:R-:W2:Y:S02]  /*3c010*/  LDL.LU R6, [R1+0xafc] ;  /* 0x000afc0001067983 */ /* 0x000ea40000300800 */
[----:B-----5:R-:W-:-:S02]  /*3c020*/  FMUL R2, R0, R13 ;  /* 0x0000000d00027220 */ /* 0x020fc40000400000 */
[C---:B---3--:R-:W-:Y:S02]  /*3c030*/  FMUL R12, R0.reuse, R12 ;  /* 0x0000000c000c7220 */ /* 0x048fe40000400000 */
[C---:B------:R-:W-:Y:S01]  /*3c040*/  FMUL R3, R0.reuse, R11 ;  /* 0x0000000b00037220 */ /* 0x040fe20000400000 */
[----:B----4-:R-:W-:Y:S01]  /*3c050*/  STL [R1+0x29d8], R22 ;  /* 0x0029d81601007387 */ /* 0x010fe20000100800 */
[----:B------:R0:W-:Y:S02]  /*3c060*/  STL [R1+0x278], R2 ;  /* 0x0002780201007387 */ /* 0x0001e40000100800 */
[----:B------:R-:W-:Y:S02]  /*3c070*/  STL [R1+0x27c], R12 ;  /* 0x00027c0c01007387 */ /* 0x000fe40000100800 */
[C---:B0-----:R-:W-:Y:S02]  /*3c080*/  FMUL R2, R0.reuse, R5 ;  /* 0x0000000500027220 */ /* 0x041fe40000400000 */
[----:B------:R-:W3:Y:S01]  /*3c090*/  LDL.LU R5, [R1+0xae8] ;  /* 0x000ae80001057983 */ /* 0x000ee20000300800 */
[----:B------:R0:W-:Y:S02]  /*3c0a0*/  STL [R1+0x268], R3 ;  /* 0x0002680301007387 */ /* 0x0001e40000100800 */
[----:B------:R1:W-:Y:S02]  /*3c0b0*/  STL [R1+0x26c], R2 ;  /* 0x00026c0201007387 */ /* 0x0003e40000100800 */
[----:B0-----:R-:W-:-:S02]  /*3c0c0*/  FMUL R3, R0, R10 ;  /* 0x0000000a00037220 */ /* 0x001fc40000400000 */
[C---:B-1----:R-:W-:Y:S02]  /*3c0d0*/  FMUL R2, R0.reuse, R4 ;  /* 0x0000000400027220 */ /* 0x042fe40000400000 */
[----:B------:R-:W4:Y:S01]  /*3c0e0*/  LDL.LU R4, [R1+0xaec] ;  /* 0x000aec0001047983 */ /* 0x000f220000300800 */
[----:B------:R0:W-:Y:S03]  /*3c0f0*/  STL [R1+0x258], R3 ;  /* 0x0002580301007387 */ /* 0x0001e60000100800 */
[----:B0-----:R-:W5:Y:S01]  /*3c100*/  LDL.LU R3, [R1+0xad8] ;  /* 0x000ad80001037983 */ /* 0x001f620000300800 */
[----:B------:R0:W-:Y:S03]  /*3c110*/  STL [R1+0x25c], R2 ;  /* 0x00025c0201007387 */ /* 0x0001e60000100800 */
[----:B0-----:R-:W5:Y:S01]  /*3c120*/  LDL.LU R2, [R1+0xadc] ;  /* 0x000adc0001027983 */ /* 0x001f620000300800 */
[----:B------:R-:W-:-:S02]  /*3c130*/  FMUL R9, R0, R9 ;  /* 0x0000000900097220 */ /* 0x000fc40000400000 */
[C---:B------:R-:W-:Y:S02]  /*3c140*/  FMUL R8, R0.reuse, R8 ;  /* 0x0000000800087220 */ /* 0x040fe40000400000 */
[C---:B--2---:R-:W-:Y:S02]  /*3c150*/  FMUL R7, R0.reuse, R7 ;  /* 0x0000000700077220 */ /* 0x044fe40000400000 */
[C---:B------:R-:W-:Y:S01]  /*3c160*/  FMUL R6, R0.reuse, R6 ;  /* 0x0000000600067220 */ /* 0x040fe20000400000 */
[----:B------:R0:W-:Y:S01]  /*3c170*/  STL [R1+0x248], R9 ;  /* 0x0002480901007387 */ /* 0x0001e20000100800 */
[----:B------:R-:W2:Y:S02]  /*3c180*/  LDL.LU R15, [R1+0xac8] ;  /* 0x000ac800010f7983 */ /* 0x000ea40000300800 */
[----:B------:R1:W-:Y:S02]  /*3c190*/  STL [R1+0x24c], R8 ;  /* 0x00024c0801007387 */ /* 0x0003e40000100800 */
[----:B------:R-:W2:Y:S01]  /*3c1a0*/  LDL.LU R14, [R1+0xacc] ;  /* 0x000acc00010e7983 */ /* 0x000ea20000300800 */
[----:B------:R1:W-:Y:S01]  /*3c1b0*/  STL [R1+0x238], R7 ;  /* 0x0002380701007387 */ /* 0x0003e20000100800 */
[----:B------:R-:W2:Y:S02]  /*3c1c0*/  LDL.LU R13, [R1+0xab8] ;  /* 0x000ab800010d7983 */ /* 0x000ea40000300800 */
[----:B------:R1:W-:Y:S02]  /*3c1d0*/  STL [R1+0x23c], R6 ;  /* 0x00023c0601007387 */ /* 0x0003e40000100800 */
[----:B------:R-:W2:Y:S01]  /*3c1e0*/  LDL.LU R12, [R1+0xabc] ;  /* 0x000abc00010c7983 */ /* 0x000ea20000300800 */
[----:B------:R-:W2:Y:S01]  /*3c1f0*/  LDL.LU R11, [R1+0xaa8] ;  /* 0x000aa800010b7983 */ /* 0x000ea20000300800 */
[----:B------:R-:W2:Y:S02]  /*3c200*/  LDL.LU R10, [R1+0xaac] ;  /* 0x000aac00010a7983 */ /* 0x000ea40000300800 */
[----:B0-----:R-:W2:Y:S01]  /*3c210*/  LDL.LU R9, [R1+0xa98] ;  /* 0x000a980001097983 */ /* 0x001ea20000300800 */
[----:B-1----:R-:W2:Y:S01]  /*3c220*/  LDL.LU R8, [R1+0xa9c] ;  /* 0x000a9c0001087983 */ /* 0x002ea20000300800 */
[----:B------:R-:W2:Y:S03]  /*3c230*/  LDL.LU R7, [R1+0xa88] ;  /* 0x000a880001077983 */ /* 0x000ea60000300800 */
[----:B------:R-:W2:Y:S01]  /*3c240*/  LDL.LU R6, [R1+0xa8c] ;  /* 0x000a8c0001067983 */ /* 0x000ea20000300800 */
[----:B---3--:R-:W-:-:S03]  /*3c250*/  FMUL R18, R0, R5 ;  /* 0x0000000500127220 */ /* 0x008fc60000400000 */
[----:B------:R-:W3:Y:S02]  /*3c260*/  LDL.LU R5, [R1+0xa78] ;  /* 0x000a780001057983 */ /* 0x000ee40000300800 */
[----:B------:R5:W-:Y:S02]  /*3c270*/  STL [R1+0x228], R18 ;  /* 0x0002281201007387 */ /* 0x000be40000100800 */
[C---:B----4-:R-:W-:Y:S02]  /*3c280*/  FMUL R17, R0.reuse, R4 ;  /* 0x0000000400117220 */ /* 0x050fe40000400000 */
[----:B------:R-:W4:Y:S03]  /*3c290*/  LDL.LU R4, [R1+0xa7c] ;  /* 0x000a7c0001047983 */ /* 0x000f260000300800 */
[----:B------:R0:W-:Y:S02]  /*3c2a0*/  STL [R1+0x22c], R17 ;  /* 0x00022c1101007387 */ /* 0x0001e40000100800 */
[----:B-----5:R-:W-:-:S02]  /*3c2b0*/  FMUL R18, R0, R3 ;  /* 0x0000000300127220 */ /* 0x020fc40000400000 */
[----:B------:R-:W5:Y:S03]  /*3c2c0*/  LDL.LU R3, [R1+0xa68] ;  /* 0x000a680001037983 */ /* 0x000f660000300800 */
[----:B------:R-:W-:Y:S02]  /*3c2d0*/  STL [R1+0x218], R18 ;  /* 0x0002181201007387 */ /* 0x000fe40000100800 */
[C---:B0-----:R-:W-:Y:S02]  /*3c2e0*/  FMUL R17, R0.reuse, R2 ;  /* 0x0000000200117220 */ /* 0x041fe40000400000 */
[----:B------:R-:W5:Y:S03]  /*3c2f0*/  LDL.LU R2, [R1+0xa6c] ;  /* 0x000a6c0001027983 */ /* 0x000f660000300800 */
[----:B------:R-:W-:Y:S02]  /*3c300*/  STL [R1+0x21c], R17 ;  /* 0x00021c1101007387 */ /* 0x000fe40000100800 */
[----:B--2---:R-:W-:-:S02]  /*3c310*/  FMUL R15, R0, R15 ;  /* 0x0000000f000f7220 */ /* 0x004fc40000400000 */
        /* <DEDUP_REMOVED lines=12> */
[C---:B------:R-:W-:Y:S01]  /*3c3e0*/  FMUL R7, R0.reuse, R7 ;  /* 0x0000000700077220 */ /* 0x040fe20000400000 */
[----:B------:R-:W-:Y:S01]  /*3c3f0*/  STL [R1+0x1ec], R10 ;  /* 0x0001ec0a01007387 */ /* 0x000fe20000100800 */
[----:B------:R-:W-:Y:S02]  /*3c400*/  STL [R1+0x1d8], R9 ;  /* 0x0001d80901007387 */ /* 0x000fe40000100800 */
[C---:B------:R-:W-:Y:S02]  /*3c410*/  FMUL R6, R0.reuse, R6 ;  /* 0x0000000600067220 */ /* 0x040fe40000400000 */
[----:B------:R-:W-:Y:S01]  /*3c420*/  STL [R1+0x1dc], R8 ;  /* 0x0001dc0801007387 */ /* 0x000fe20000100800 */
[----:B------:R-:W2:Y:S01]  /*3c430*/  LDL.LU R28, [R1+0xf70] ;  /* 0x000f7000011c7983 */ /* 0x000ea20000300800 */
[----:B------:R-:W-:Y:S02]  /*3c440*/  STL [R1+0x1c8], R7 ;  /* 0x0001c80701007387 */ /* 0x000fe40000100800 */
[----:B------:R-:W2:Y:S02]  /*3c450*/  LDL R21, [R1+0xe98] ;  /* 0x000e980001157983 */ /* 0x000ea40000100800 */
[----:B------:R0:W-:Y:S01]  /*3c460*/  STL [R1+0x1cc], R6 ;  /* 0x0001cc0601007387 */ /* 0x0001e20000100800 */
[----:B------:R-:W2:Y:S01]  /*3c470*/  LDL.LU R23, [R1+0xf54] ;  /* 0x000f540001177983 */ /* 0x000ea20000300800 */
[----:B---3--:R-:W-:-:S05]  /*3c480*/  FMUL R5, R0, R5 ;  /* 0x0000000500057220 */ /* 0x008fca0000400000 */
[----:B------:R-:W-:Y:S01]  /*3c490*/  STL [R1+0x1b8], R5 ;  /* 0x0001b80501007387 */ /* 0x000fe20000100800 */
[----:B------:R-:W2:Y:S02]  /*3c4a0*/  LDL.LU R20, [R1+0xf60] ;  /* 0x000f600001147983 */ /* 0x000ea40000300800 */
[----:B----4-:R-:W-:-:S05]  /*3c4b0*/  FMUL R4, R0, R4 ;  /* 0x0000000400047220 */ /* 0x010fca0000400000 */
[----:B------:R-:W-:Y:S01]  /*3c4c0*/  STL [R1+0x1bc], R4 ;  /* 0x0001bc0401007387 */ /* 0x000fe20000100800 */
[----:B------:R-:W3:Y:S02]  /*3c4d0*/  LDL.LU R19, [R1+0xa58] ;  /* 0x000a580001137983 */ /* 0x000ee40000300800 */
[----:B-----5:R-:W-:-:S05]  /*3c4e0*/  FMUL R3, R0, R3 ;  /* 0x0000000300037220 */ /* 0x020fca0000400000 */
[----:B------:R1:W-:Y:S01]  /*3c4f0*/  STL [R1+0x1a8], R3 ;  /* 0x0001a80301007387 */ /* 0x0003e20000100800 */
[----:B0-----:R-:W4:Y:S02]  /*3c500*/  LDL.LU R6, [R1+0xa5c] ;  /* 0x000a5c0001067983 */ /* 0x001f240000300800 */
[----:B------:R-:W-:-:S05]  /*3c510*/  FMUL R2, R0, R2 ;  /* 0x0000000200027220 */ /* 0x000fca0000400000 */
[----:B------:R0:W-:Y:S01]  /*3c520*/  STL [R1+0x1ac], R2 ;  /* 0x0001ac0201007387 */ /* 0x0001e20000100800 */
[----:B-1----:R-:W5:Y:S03]  /*3c530*/  LDL.LU R3, [R1+0xa48] ;  /* 0x000a480001037983 */ /* 0x002f660000300800 */
[----:B0-----:R-:W2:Y:S01]  /*3c540*/  LDL.LU R2, [R1+0xa4c] ;  /* 0x000a4c0001027983 */ /* 0x001ea20000300800 */
        /* <DEDUP_REMOVED lines=18> */
[----:B---3--:R-:W-:-:S05]  /*3c670*/  FMUL R19, R0, R19 ;  /* 0x0000001300137220 */ /* 0x008fca0000400000 */
[----:B------:R-:W-:Y:S01]  /*3c680*/  STL [R1+0x198], R19 ;  /* 0x0001981301007387 */ /* 0x000fe20000100800 */
[----:B----4-:R-:W-:-:S05]  /*3c690*/  FMUL R6, R0, R6 ;  /* 0x0000000600067220 */ /* 0x010fca0000400000 */
[----:B------:R0:W-:Y:S01]  /*3c6a0*/  STL [R1+0x19c], R6 ;  /* 0x00019c0601007387 */ /* 0x0001e20000100800 */
[----:B-----5:R-:W-:-:S03]  /*3c6b0*/  FMUL R3, R0, R3 ;  /* 0x0000000300037220 */ /* 0x020fc60000400000 */
[----:B0-----:R-:W3:Y:S02]  /*3c6c0*/  LDL.LU R6, [R1+0x130] ;  /* 0x0001300001067983 */ /* 0x001ee40000300800 */
[----:B------:R-:W-:Y:S02]  /*3c6d0*/  STL [R1+0x188], R3 ;  /* 0x0001880301007387 */ /* 0x000fe40000100800 */
[----:B------:R-:W3:Y:S01]  /*3c6e0*/  LDL.LU R19, [R1+0x134] ;  /* 0x0001340001137983 */ /* 0x000ee20000300800 */
[----:B--2---:R-:W-:Y:S01]  /*3c6f0*/  F2FP.PACK_AB R20, R23, R20 ;  /* 0x000000141714723e */ /* 0x004fe200000000ff */
[----:B------:R-:W0:Y:S01]  /*3c700*/  LDS R3, [R16.X4+0x20500] ;  /* 0x0205000010037984 */ /* 0x000e220000004800 */
[----:B------:R-:W-:Y:S01]  /*3c710*/  FMUL R0, R0, R2 ;  /* 0x0000000200007220 */ /* 0x000fe20000400000 */
[----:B------:R-:W-:Y:S02]  /*3c720*/  F2FP.PACK_AB R15, R8, R15 ;  /* 0x0000000f080f723e */ /* 0x000fe400000000ff */
[----:B------:R-:W-:-:S02]  /*3c730*/  F2FP.PACK_AB R14, R24, R14 ;  /* 0x0000000e180e723e */ /* 0x000fc400000000ff */
[----:B------:R1:W-:Y:S01]  /*3c740*/  STL [R1+0x18c], R0 ;  /* 0x00018c0001007387 */ /* 0x0003e20000100800 */
[----:B------:R-:W-:Y:S02]  /*3c750*/  F2FP.PACK_AB R13, R25, R13 ;  /* 0x0000000d190d723e */ /* 0x000fe400000000ff */
[----:B------:R-:W-:Y:S02]  /*3c760*/  F2FP.PACK_AB R12, R26, R12 ;  /* 0x0000000c1a0c723e */ /* 0x000fe400000000ff */
[----:B------:R-:W-:Y:S01]  /*3c770*/  F2FP.PACK_AB R11, R4, R11 ;  /* 0x0000000b040b723e */ /* 0x000fe200000000ff */
[----:B-1----:R-:W-:Y:S02]  /*3c780*/  FADD R0, -R21, R28 ;  /* 0x0000001c15007221 */ /* 0x002fe40000000100 */
[----:B------:R-:W2:Y:S01]  /*3c790*/  LDL.LU R28, [R1+0xf74] ;  /* 0x000f7400011c7983 */ /* 0x000ea20000300800 */
[----:B------:R-:W2:Y:S02]  /*3c7a0*/  LDL R21, [R1+0xe94] ;  /* 0x000e940001157983 */ /* 0x000ea40000100800 */
[----:B------:R-:W-:Y:S02]  /*3c7b0*/  STL [R1+0x29dc], R20 ;  /* 0x0029dc1401007387 */ /* 0x000fe40000100800 */
[----:B------:R1:W-:Y:S01]  /*3c7c0*/  STL [R1+0x29e0], R15 ;  /* 0x0029e00f01007387 */ /* 0x0003e20000100800 */
[----:B------:R-:W-:Y:S01]  /*3c7d0*/  F2FP.PACK_AB R10, R5, R10 ;  /* 0x0000000a050a723e */ /* 0x000fe200000000ff */
[----:B------:R4:W-:Y:S01]  /*3c7e0*/  STL [R1+0x29e4], R14 ;  /* 0x0029e40e01007387 */ /* 0x0009e20000100800 */
[----:B------:R-:W-:Y:S01]  /*3c7f0*/  F2FP.PACK_AB R9, R27, R9 ;  /* 0x000000091b09723e */ /* 0x000fe200000000ff */
[----:B------:R-:W-:Y:S02]  /*3c800*/  STL [R1+0x29e8], R13 ;  /* 0x0029e80d01007387 */ /* 0x000fe40000100800 */
[----:B------:R-:W-:Y:S01]  /*3c810*/  STL [R1+0x29ec], R12 ;  /* 0x0029ec0c01007387 */ /* 0x000fe20000100800 */
[----:B------:R-:W-:Y:S01]  /*3c820*/  STL [R1+0x29f0], R11 ;  /* 0x0029f00b01007387 */ /* 0x000fe20000100800 */
[----:B------:R-:W-:Y:S02]  /*3c830*/  STL [R1+0x29f4], R10 ;  /* 0x0029f40a01007387 */ /* 0x000fe40000100800 */
[----:B------:R5:W-:Y:S01]  /*3c840*/  STL [R1+0x29f8], R9 ;  /* 0x0029f80901007387 */ /* 0x000be20000100800 */
[----:B------:R-:W-:-:S02]  /*3c850*/  F2FP.PACK_AB R8, R29, R17 ;  /* 0x000000111d08723e */ /* 0x000fc400000000ff */
[----:B------:R-:W0:Y:S03]  /*3c860*/  LDL.LU R17, [R1+0xfcc] ;  /* 0x000fcc0001117983 */ /* 0x000e260000300800 */
[----:B------:R5:W-:Y:S01]  /*3c870*/  STL [R1+0x29fc], R8 ;  /* 0x0029fc0801007387 */ /* 0x000be20000100800 */
[----:B------:R-:W-:Y:S01]  /*3c880*/  F2FP.PACK_AB R7, R18, R7 ;  /* 0x000000071207723e */ /* 0x000fe200000000ff */
[----:B-1----:R-:W2:Y:S01]  /*3c890*/  LDL.LU R15, [R1+0xc30] ;  /* 0x000c3000010f7983 */ /* 0x002ea20000300800 */
[----:B----4-:R-:W5:Y:S02]  /*3c8a0*/  LDL.LU R14, [R1+0xc34] ;  /* 0x000c3400010e7983 */ /* 0x010f640000300800 */
[----:B-----5:R-:W5:Y:S02]  /*3c8b0*/  LDL.LU R9, [R1+0xc20] ;  /* 0x000c200001097983 */ /* 0x020f640000300800 */
[----:B------:R1:W-:Y:S04]  /*3c8c0*/  STL [R1+0x2a00], R7 ;  /* 0x002a000701007387 */ /* 0x0003e80000100800 */
[----:B------:R-:W5:Y:S01]  /*3c8d0*/  LDL.LU R8, [R1+0xc24] ;  /* 0x000c240001087983 */ /* 0x000f620000300800 */
[----:B------:R-:W5:Y:S01]  /*3c8e0*/  LDL.LU R13, [R1+0xc10] ;  /* 0x000c1000010d7983 */ /* 0x000f620000300800 */
[----:B---3--:R-:W-:-:S05]  /*3c8f0*/  F2FP.PACK_AB R6, R6, R19 ;  /* 0x000000130606723e */ /* 0x008fca00000000ff */
[----:B------:R3:W-:Y:S01]  /*3c900*/  STL [R1+0x2a04], R6 ;  /* 0x002a040601007387 */ /* 0x0007e20000100800 */
[----:B------:R-:W4:Y:S02]  /*3c910*/  LDL.LU R12, [R1+0xc14] ;  /* 0x000c1400010c7983 */ /* 0x000f240000300800 */
[----:B-1----:R-:W4:Y:S01]  /*3c920*/  LDL.LU R7, [R1+0xc00] ;  /* 0x000c000001077983 */ /* 0x002f220000300800 */
[----:B---3--:R-:W3:Y:S01]  /*3c930*/  LDL.LU R6, [R1+0xc04] ;  /* 0x000c040001067983 */ /* 0x008ee20000300800 */
[----:B------:R-:W-:Y:S02]  /*3c940*/  FMUL R0, R0, 1.4426950216293334961 ;  /* 0x3fb8aa3b00007820 */ /* 0x000fe40000400000 */
[----:B------:R-:W3:Y:S02]  /*3c950*/  LDL.LU R11, [R1+0xbf0] ;  /* 0x000bf000010b7983 */ /* 0x000ee40000300800 */
[----:B------:R-:W3:Y:S01]  /*3c960*/  LDL.LU R10, [R1+0xbf4] ;  /* 0x000bf400010a7983 */ /* 0x000ee20000300800 */
[----:B------:R-:W3:Y:S01]  /*3c970*/  LDL.LU R5, [R1+0xbe0] ;  /* 0x000be00001057983 */ /* 0x000ee20000300800 */
[----:B------:R-:W3:Y:S01]  /*3c980*/  LDL.LU R4, [R1+0xbe4] ;  /* 0x000be40001047983 */ /* 0x000ee20000300800 */
[----:B------:R-:W0:Y:S02]  /*3c990*/  MUFU.EX2 R0, R0 ;  /* 0x0000000000007308 */ /* 0x000e240000000800 */
[----:B0-----:R-:W-:-:S02]  /*3c9a0*/  FFMA R17, R0, R17, R3 ;  /* 0x0000001100117223 */ /* 0x001fc40000000003 */
[C---:B--2---:R-:W-:Y:S02]  /*3c9b0*/  FMUL R18, R0.reuse, R15 ;  /* 0x0000000f00127220 */ /* 0x044fe40000400000 */
[C---:B-----5:R-:W-:Y:S02]  /*3c9c0*/  FMUL R15, R0.reuse, R9 ;  /* 0x00000009000f7220 */ /* 0x060fe40000400000 */
[----:B------:R-:W-:Y:S01]  /*3c9d0*/  FADD R2, -R21, R28 ;  /* 0x0000001c15027221 */ /* 0x000fe20000000100 */
[----:B------:R-:W0:Y:S04]  /*3c9e0*/  LDS R3, [R16.X4+0x20580] ;  /* 0x0205800010037984 */ /* 0x000e280000004800 */
[----:B------:R1:W-:Y:S01]  /*3c9f0*/  STL [R1+0xfcc], R17 ;  /* 0x000fcc1101007387 */ /* 0x0003e20000100800 */
[----:B------:R-:W-:Y:S02]  /*3ca00*/  STL [R1+0x170], R18 ;  /* 0x0001701201007387 */ /* 0x000fe40000100800 */
[----:B-1----:R-:W-:-:S02]  /*3ca10*/  FMUL R17, R0, R14 ;  /* 0x0000000e00117220 */ /* 0x002fc40000400000 */
[----:B------:R-:W-:-:S03]  /*3ca20*/  FMUL R14, R0, R8 ;  /* 0x00000008000e7220 */ /* 0x000fc60000400000 */
[----:B------:R-:W-:Y:S01]  /*3ca30*/  STL [R1+0x174], R17 ;  /* 0x0001741101007387 */ /* 0x000fe20000100800 */
[----:B------:R-:W2:Y:S02]  /*3ca40*/  LDL.LU R9, [R1+0xbd0] ;  /* 0x000bd00001097983 */ /* 0x000ea40000300800 */
[----:B------:R1:W-:Y:S02]  /*3ca50*/  STL [R1+0x160], R15 ;  /* 0x0001600f01007387 */ /* 0x0003e40000100800 */
[----:B------:R-:W5:Y:S01]  /*3ca60*/  LDL.LU R8, [R1+0xbd4] ;  /* 0x000bd40001087983 */ /* 0x000f620000300800 */
[----:B------:R4:W-:Y:S01]  /*3ca70*/  STL [R1+0x164], R14 ;  /* 0x0001640e01007387 */ /* 0x0009e20000100800 */
[----:B-1----:R-:W-:-:S05]  /*3ca80*/  FMUL R15, R0, R13 ;  /* 0x0000000d000f7220 */ /* 0x002fca0000400000 */
[----:B------:R-:W-:Y:S01]  /*3ca90*/  STL [R1+0x150], R15 ;  /* 0x0001500f01007387 */ /* 0x000fe20000100800 */
[C---:B----4-:R-:W-:Y:S02]  /*3caa0*/  FMUL R14, R0.reuse, R12 ;  /* 0x0000000c000e7220 */ /* 0x050fe40000400000 */
[----:B------:R-:W-:-:S03]  /*3cab0*/  FMUL R13, R0, R7 ;  /* 0x00000007000d7220 */ /* 0x000fc60000400000 */
[----:B------:R-:W-:Y:S01]  /*3cac0*/  STL [R1+0x154], R14 ;  /* 0x0001540e01007387 */ /* 0x000fe20000100800 */
[----:B------:R-:W4:Y:S02]  /*3cad0*/  LDL.LU R7, [R1+0xbc0] ;  /* 0x000bc00001077983 */ /* 0x000f240000300800 */
[----:B------:R-:W-:Y:S02]  /*3cae0*/  STL [R1+0x140], R13 ;  /* 0x0001400d01007387 */ /* 0x000fe40000100800 */
[C---:B---3--:R-:W-:Y:S02]  /*3caf0*/  FMUL R12, R0.reuse, R6 ;  /* 0x00000006000c7220 */ /* 0x048fe40000400000 */
[----:B------:R-:W3:Y:S01]  /*3cb00*/  LDL.LU R6, [R1+0xbc4] ;  /* 0x000bc40001067983 */ /* 0x000ee20000300800 */
[C---:B------:R-:W-:Y:S02]  /*3cb10*/  FMUL R11, R0.reuse, R11 ;  /* 0x0000000b000b7220 */ /* 0x040fe40000400000 */
[----:B------:R-:W-:-:S02]  /*3cb20*/  FMUL R10, R0, R10 ;  /* 0x0000000a000a7220 */ /* 0x000fc40000400000 */
[----:B------:R-:W-:Y:S01]  /*3cb30*/  STL [R1+0x144], R12 ;  /* 0x0001440c01007387 */ /* 0x000fe20000100800 */
[----:B------:R-:W3:Y:S01]  /*3cb40*/  LDL.LU R28, [R1+0xf78] ;  /* 0x000f7800011c7983 */ /* 0x000ee20000300800 */
[C---:B------:R-:W-:Y:S02]  /*3cb50*/  FMUL R5, R0.reuse, R5 ;  /* 0x0000000500057220 */ /* 0x040fe40000400000 */
[----:B------:R-:W3:Y:S02]  /*3cb60*/  LDL R21, [R1+0xe90] ;  /* 0x000e900001157983 */ /* 0x000ee40000100800 */
[----:B------:R-:W-:Y:S02]  /*3cb70*/  STL [R1+0x130], R11 ;  /* 0x0001300b01007387 */ /* 0x000fe40000100800 */
[C---:B------:R-:W-:Y:S01]  /*3cb80*/  FMUL R4, R0.reuse, R4 ;  /* 0x0000000400047220 */ /* 0x040fe20000400000 */
[----:B------:R-:W-:Y:S01]  /*3cb90*/  STL [R1+0x134], R10 ;  /* 0x0001340a01007387 */ /* 0x000fe20000100800 */
[----:B------:R-:W3:Y:S02]  /*3cba0*/  LDL.LU R18, [R1+0xbb0] ;  /* 0x000bb00001127983 */ /* 0x000ee40000300800 */
[----:B------:R1:W-:Y:S02]  /*3cbb0*/  STL [R1+0x630], R5 ;  /* 0x0006300501007387 */ /* 0x0003e40000100800 */
[----:B------:R-:W3:Y:S01]  /*3cbc0*/  LDL.LU R17, [R1+0xbb4] ;  /* 0x000bb40001117983 */ /* 0x000ee20000300800 */
[----:B------:R0:W-:Y:S04]  /*3cbd0*/  STL [R1+0x634], R4 ;  /* 0x0006340401007387 */ /* 0x0001e80000100800 */
[----:B-1----:R-:W3:Y:S01]  /*3cbe0*/  LDL.LU R5, [R1+0xba0] ;  /* 0x000ba00001057983 */ /* 0x002ee20000300800 */
[----:B0-----:R-:W3:Y:S02]  /*3cbf0*/  LDL.LU R4, [R1+0xba4] ;  /* 0x000ba40001047983 */ /* 0x001ee40000300800 */
[----:B------:R-:W3:Y:S02]  /*3cc00*/  LDL.LU R15, [R1+0xb90] ;  /* 0x000b9000010f7983 */ /* 0x000ee40000300800 */
[----:B--2---:R-:W-:-:S02]  /*3cc10*/  FMUL R9, R0, R9 ;  /* 0x0000000900097220 */ /* 0x004fc40000400000 */
[----:B-----5:R-:W-:-:S03]  /*3cc20*/  FMUL R8, R0, R8 ;  /* 0x0000000800087220 */ /* 0x020fc60000400000 */
[----:B------:R0:W-:Y:S01]  /*3cc30*/  STL [R1+0x640], R9 ;  /* 0x0006400901007387 */ /* 0x0001e20000100800 */
[----:B------:R-:W2:Y:S02]  /*3cc40*/  LDL.LU R14, [R1+0xb94] ;  /* 0x000b9400010e7983 */ /* 0x000ea40000300800 */
[----:B------:R1:W-:Y:S02]  /*3cc50*/  STL [R1+0x644], R8 ;  /* 0x0006440801007387 */ /* 0x0003e40000100800 */
[----:B------:R-:W5:Y:S01]  /*3cc60*/  LDL.LU R13, [R1+0xb80] ;  /* 0x000b8000010d7983 */ /* 0x000f620000300800 */
[----:B------:R-:W5:Y:S01]  /*3cc70*/  LDL.LU R12, [R1+0xb84] ;  /* 0x000b8400010c7983 */ /* 0x000f620000300800 */
[----:B------:R-:W5:Y:S02]  /*3cc80*/  LDL.LU R11, [R1+0xb70] ;  /* 0x000b7000010b7983 */ /* 0x000f640000300800 */
[----:B------:R-:W5:Y:S01]  /*3cc90*/  LDL.LU R10, [R1+0xb74] ;  /* 0x000b7400010a7983 */ /* 0x000f620000300800 */
[----:B0-----:R-:W5:Y:S01]  /*3cca0*/  LDL.LU R9, [R1+0xb60] ;  /* 0x000b600001097983 */ /* 0x001f620000300800 */
[----:B----4-:R-:W-:-:S02]  /*3ccb0*/  FMUL R7, R0, R7 ;  /* 0x0000000700077220 */ /* 0x010fc40000400000 */
[----:B---3--:R-:W-:-:S03]  /*3ccc0*/  FMUL R6, R0, R6 ;  /* 0x0000000600067220 */ /* 0x008fc60000400000 */
[----:B------:R0:W-:Y:S01]  /*3ccd0*/  STL [R1+0x650], R7 ;  /* 0x0006500701007387 */ /* 0x0001e20000100800 */
[----:B-1----:R-:W3:Y:S03]  /*3cce0*/  LDL.LU R8, [R1+0xb64] ;  /* 0x000b640001087983 */ /* 0x002ee60000300800 */
[----:B------:R1:W-:Y:S04]  /*3ccf0*/  STL [R1+0x654], R6 ;  /* 0x0006540601007387 */ /* 0x0003e80000100800 */
[----:B0-----:R-:W4:Y:S04]  /*3cd00*/  LDL.LU R7, [R1+0xb50] ;  /* 0x000b500001077983 */ /* 0x001f280000300800 */
[----:B-1----:R-:W4:Y:S01]  /*3cd10*/  LDL.LU R6, [R1+0xb54] ;  /* 0x000b540001067983 */ /* 0x002f220000300800 */
[----:B------:R-:W-:-:S02]  /*3cd20*/  FMUL R20, R0, R18 ;  /* 0x0000001200147220 */ /* 0x000fc40000400000 */
[C---:B------:R-:W-:Y:S02]  /*3cd30*/  FMUL R19, R0.reuse, R17 ;  /* 0x0000001100137220 */ /* 0x040fe40000400000 */
[C---:B------:R-:W-:Y:S01]  /*3cd40*/  FMUL R18, R0.reuse, R5 ;  /* 0x0000000500127220 */ /* 0x040fe20000400000 */
[----:B------:R-:W-:Y:S01]  /*3cd50*/  STL [R1+0x660], R20 ;  /* 0x0006601401007387 */ /* 0x000fe20000100800 */
[C---:B------:R-:W-:Y:S02]  /*3cd60*/  FMUL R17, R0.reuse, R4 ;  /* 0x0000000400117220 */ /* 0x040fe40000400000 */
[----:B------:R-:W-:Y:S02]  /*3cd70*/  STL [R1+0x664], R19 ;  /* 0x0006641301007387 */ /* 0x000fe40000100800 */
[C---:B------:R-:W-:Y:S01]  /*3cd80*/  FMUL R15, R0.reuse, R15 ;  /* 0x0000000f000f7220 */ /* 0x040fe20000400000 */
[----:B------:R-:W4:Y:S01]  /*3cd90*/  LDL.LU R5, [R1+0xb40] ;  /* 0x000b400001057983 */ /* 0x000f220000300800 */
[----:B------:R-:W-:Y:S02]  /*3cda0*/  STL [R1+0x670], R18 ;  /* 0x0006701201007387 */ /* 0x000fe40000100800 */
[----:B------:R-:W4:Y:S02]  /*3cdb0*/  LDL.LU R4, [R1+0xb44] ;  /* 0x000b440001047983 */ /* 0x000f240000300800 */
[----:B------:R-:W-:Y:S01]  /*3cdc0*/  STL [R1+0x674], R17 ;  /* 0x0006741101007387 */ /* 0x000fe20000100800 */
[----:B------:R-:W-:Y:S01]  /*3cdd0*/  STL [R1+0x680], R15 ;  /* 0x0006800f01007387 */ /* 0x000fe20000100800 */
[----:B--2---:R-:W-:-:S02]  /*3cde0*/  FMUL R14, R0, R14 ;  /* 0x0000000e000e7220 */ /* 0x004fc40000400000 */
[C---:B-----5:R-:W-:Y:S02]  /*3cdf0*/  FMUL R13, R0.reuse, R13 ;  /* 0x0000000d000d7220 */ /* 0x060fe40000400000 */
[C---:B------:R-:W-:Y:S02]  /*3ce00*/  FMUL R12, R0.reuse, R12 ;  /* 0x0000000c000c7220 */ /* 0x040fe40000400000 */
[C---:B------:R-:W-:Y:S01]  /*3ce10*/  FMUL R11, R0.reuse, R11 ;  /* 0x0000000b000b7220 */ /* 0x040fe20000400000 */
[----:B------:R0:W-:Y:S01]  /*3ce20*/  STL [R1+0x684], R14 ;  /* 0x0006840e01007387 */ /* 0x0001e20000100800 */
[C---:B------:R-:W-:Y:S02]  /*3ce30*/  FMUL R10, R0.reuse, R10 ;  /* 0x0000000a000a7220 */ /* 0x040fe40000400000 */
[----:B------:R1:W-:Y:S02]  /*3ce40*/  STL [R1+0x690], R13 ;  /* 0x0006900d01007387 */ /* 0x0003e40000100800 */
[----:B------:R2:W-:Y:S02]  /*3ce50*/  STL [R1+0x694], R12 ;  /* 0x0006940c01007387 */ /* 0x0005e40000100800 */
[C---:B------:R-:W-:Y:S01]  /*3ce60*/  FMUL R9, R0.reuse, R9 ;  /* 0x0000000900097220 */ /* 0x040fe20000400000 */
[----:B0-----:R-:W5:Y:S01]  /*3ce70*/  LDL.LU R14, [R1+0xfd0] ;  /* 0x000fd000010e7983 */ /* 0x001f620000300800 */
[----:B------:R-:W-:Y:S02]  /*3ce80*/  STL [R1+0x6a0], R11 ;  /* 0x0006a00b01007387 */ /* 0x000fe40000100800 */
[----:B------:R-:W-:Y:S02]  /*3ce90*/  STL [R1+0x6a4], R10 ;  /* 0x0006a40a01007387 */ /* 0x000fe40000100800 */
[----:B------:R-:W-:Y:S02]  /*3cea0*/  STL [R1+0x6b0], R9 ;  /* 0x0006b00901007387 */ /* 0x000fe40000100800 */
[----:B---3--:R-:W-:-:S05]  /*3ceb0*/  FMUL R8, R0, R8 ;  /* 0x0000000800087220 */ /* 0x008fca0000400000 */
[----:B------:R-:W-:Y:S01]  /*3cec0*/  STL [R1+0x6b4], R8 ;  /* 0x0006b40801007387 */ /* 0x000fe20000100800 */
[----:B-1----:R-:W3:Y:S02]  /*3ced0*/  LDL.LU R13, [R1+0xc38] ;  /* 0x000c3800010d7983 */ /* 0x002ee40000300800 */
[C---:B----4-:R-:W-:Y:S02]  /*3cee0*/  FMUL R7, R0.reuse, R7 ;  /* 0x0000000700077220 */ /* 0x050fe40000400000 */
[----:B------:R-:W-:-:S03]  /*3cef0*/  FMUL R6, R0, R6 ;  /* 0x0000000600067220 */ /* 0x000fc60000400000 */
[----:B------:R0:W-:Y:S01]  /*3cf00*/  STL [R1+0x6c0], R7 ;  /* 0x0006c00701007387 */ /* 0x0001e20000100800 */
[----:B--2---:R-:W2:Y:S03]  /*3cf10*/  LDL.LU R12, [R1+0xc3c] ;  /* 0x000c3c00010c7983 */ /* 0x004ea60000300800 */
[----:B------:R1:W-:Y:S04]  /*3cf20*/  STL [R1+0x6c4], R6 ;  /* 0x0006c40601007387 */ /* 0x0003e80000100800 */
[----:B0-----:R-:W4:Y:S04]  /*3cf30*/  LDL.LU R7, [R1+0xc28] ;  /* 0x000c280001077983 */ /* 0x001f280000300800 */
[----:B-1----:R-:W4:Y:S01]  /*3cf40*/  LDL.LU R6, [R1+0xc2c] ;  /* 0x000c2c0001067983 */ /* 0x002f220000300800 */
[----:B------:R-:W-:-:S02]  /*3cf50*/  FMUL R2, R2, 1.4426950216293334961 ;  /* 0x3fb8aa3b02027820 */ /* 0x000fc40000400000 */
[C---:B------:R-:W-:Y:S02]  /*3cf60*/  FMUL R5, R0.reuse, R5 ;  /* 0x0000000500057220 */ /* 0x040fe40000400000 */
[----:B------:R-:W-:Y:S01]  /*3cf70*/  FMUL R4, R0, R4 ;  /* 0x0000000400047220 */ /* 0x000fe20000400000 */
[----:B------:R-:W4:Y:S01]  /*3cf80*/  LDL.LU R11, [R1+0xc18] ;  /* 0x000c1800010b7983 */ /* 0x000f220000300800 */
[----:B------:R-:W5:Y:S01]  /*3cf90*/  MUFU.EX2 R2, R2 ;  /* 0x0000000200027308 */ /* 0x000f620000000800 */
[----:B------:R-:W-:Y:S02]  /*3cfa0*/  FADD R0, -R21, R28 ;  /* 0x0000001c15007221 */ /* 0x000fe40000000100 */
[----:B------:R0:W-:Y:S01]  /*3cfb0*/  STL [R1+0x6d0], R5 ;  /* 0x0006d00501007387 */ /* 0x0001e20000100800 */
[----:B------:R1:W-:Y:S02]  /*3cfc0*/  STL [R1+0x6d4], R4 ;  /* 0x0006d40401007387 */ /* 0x0003e40000100800 */
[----:B------:R-:W4:Y:S02]  /*3cfd0*/  LDL.LU R10, [R1+0xc1c] ;  /* 0x000c1c00010a7983 */ /* 0x000f240000300800 */
[----:B------:R-:W-:Y:S01]  /*3cfe0*/  FMUL R0, R0, 1.4426950216293334961 ;  /* 0x3fb8aa3b00007820 */ /* 0x000fe20000400000 */
[----:B------:R-:W4:Y:S01]  /*3cff0*/  LDL.LU R9, [R1+0xc08] ;  /* 0x000c080001097983 */ /* 0x000f220000300800 */
[----:B------:R-:W4:Y:S03]  /*3d000*/  LDL.LU R8, [R1+0xc0c] ;  /* 0x000c0c0001087983 */ /* 0x000f260000300800 */
[----:B------:R-:W2:Y:S01]  /*3d010*/  LDS R21, [R16.X4+0x20600] ;  /* 0x0206000010157984 */ /* 0x000ea20000004800 */
[----:B------:R3:W2:Y:S03]  /*3d020*/  MUFU.EX2 R28, R0 ;  /* 0x00000000001c7308 */ /* 0x0006a60000000800 */
[----:B0-----:R-:W4:Y:S01]  /*3d030*/  LDL.LU R5, [R1+0xbf8] ;  /* 0x000bf80001057983 */ /* 0x001f220000300800 */
[----:B-1----:R-:W4:Y:S02]  /*3d040*/  LDL.LU R4, [R1+0xbfc] ;  /* 0x000bfc0001047983 */ /* 0x002f240000300800 */
[----:B------:R-:W-:Y:S02]  /*3d050*/  STL [R1+0x2a3c], R16 ;  /* 0x002a3c1001007387 */ /* 0x000fe40000100800 */
[----:B-----5:R-:W-:-:S05]  /*3d060*/  FFMA R14, R2, R14, R3 ;  /* 0x0000000e020e7223 */ /* 0x020fca0000000003 */
[----:B------:R-:W-:Y:S01]  /*3d070*/  STL [R1+0xfd0], R14 ;  /* 0x000fd00e01007387 */ /* 0x000fe20000100800 */
[----:B---3--:R-:W-:-:S05]  /*3d080*/  FMUL R0, R2, R13 ;  /* 0x0000000d02007220 */ /* 0x008fca0000400000 */
[----:B------:R0:W-:Y:S01]  /*3d090*/  STL [R1+0x178], R0 ;  /* 0x0001780001007387 */ /* 0x0001e20000100800 */
[----:B--2---:R-:W-:-:S05]  /*3d0a0*/  FMUL R12, R2, R12 ;  /* 0x0000000c020c7220 */ /* 0x004fca0000400000 */
[----:B------:R-:W-:Y:S01]  /*3d0b0*/  STL [R1+0x17c], R12 ;  /* 0x00017c0c01007387 */ /* 0x000fe20000100800 */
[----:B----4-:R-:W-:-:S03]  /*3d0c0*/  FMUL R3, R2, R7 ;  /* 0x0000000702037220 */ /* 0x010fc60000400000 */
[----:B------:R-:W2:Y:S02]  /*3d0d0*/  LDL.LU R7, [R1+0xbe8] ;  /* 0x000be80001077983 */ /* 0x000ea40000300800 */
[----:B------:R1:W-:Y:S02]  /*3d0e0*/  STL [R1+0x168], R3 ;  /* 0x0001680301007387 */ /* 0x0003e40000100800 */
[C---:B0-----:R-:W-:Y:S02]  /*3d0f0*/  FMUL R0, R2.reuse, R6 ;  /* 0x0000000602007220 */ /* 0x041fe40000400000 */
[----:B------:R-:W3:Y:S03]  /*3d100*/  LDL.LU R6, [R1+0xbec] ;  /* 0x000bec0001067983 */ /* 0x000ee60000300800 */
[----:B------:R0:W-:Y:S01]  /*3d110*/  STL [R1+0x16c], R0 ;  /* 0x00016c0001007387 */ /* 0x0001e20000100800 */
[----:B-1----:R-:W4:Y:S04]  /*3d120*/  LDL.LU R3, [R1+0xbd8] ;  /* 0x000bd80001037983 */ /* 0x002f280000300800 */
[----:B0-----:R-:W5:Y:S01]  /*3d130*/  LDL.LU R0, [R1+0xbdc] ;  /* 0x000bdc0001007983 */ /* 0x001f620000300800 */
[----:B------:R-:W-:-:S02]  /*3d140*/  FMUL R11, R2, R11 ;  /* 0x0000000b020b7220 */ /* 0x000fc40000400000 */
[C---:B------:R-:W-:Y:S02]  /*3d150*/  FMUL R10, R2.reuse, R10 ;  /* 0x0000000a020a7220 */ /* 0x040fe40000400000 */
[C---:B------:R-:W-:Y:S02]  /*3d160*/  FMUL R9, R2.reuse, R9 ;  /* 0x0000000902097220 */ /* 0x040fe40000400000 */
[C---:B------:R-:W-:Y:S01]  /*3d170*/  FMUL R8, R2.reuse, R8 ;  /* 0x0000000802087220 */ /* 0x040fe20000400000 */
[----:B------:R-:W-:Y:S01]  /*3d180*/  STL [R1+0x158], R11 ;  /* 0x0001580b01007387 */ /* 0x000fe20000100800 */
[C---:B------:R-:W-:Y:S02]  /*3d190*/  FMUL R5, R2.reuse, R5 ;  /* 0x0000000502057220 */ /* 0x040fe40000400000 */
[----:B------:R-:W-:Y:S02]  /*3d1a0*/  STL [R1+0x15c], R10 ;  /* 0x00015c0a01007387 */ /* 0x000fe40000100800 */
[----:B------:R-:W-:Y:S02]  /*3d1b0*/  STL [R1+0x148], R9 ;  /* 0x0001480901007387 */ /* 0x000fe40000100800 */
[C---:B------:R-:W-:Y:S01]  /*3d1c0*/  FMUL R4, R2.reuse, R4 ;  /* 0x0000000402047220 */ /* 0x040fe20000400000 */
[----:B------:R-:W-:Y:S01]  /*3d1d0*/  STL [R1+0x14c], R8 ;  /* 0x00014c0801007387 */ /* 0x000fe20000100800 */
[----:B------:R-:W5:Y:S02]  /*3d1e0*/  LDL.LU R15, [R1+0xf64] ;  /* 0x000f6400010f7983 */ /* 0x000f640000300800 */
[----:B------:R0:W-:Y:S02]  /*3d1f0*/  STL [R1+0x138], R5 ;  /* 0x0001380501007387 */ /* 0x0001e40000100800 */
[----:B0-----:R-:W5:Y:S01]  /*3d200*/  LDL.LU R5, [R1+0xf68] ;  /* 0x000f680001057983 */ /* 0x001f620000300800 */
[----:B------:R0:W-:Y:S02]  /*3d210*/  STL [R1+0x13c], R4 ;  /* 0x00013c0401007387 */ /* 0x0001e40000100800 */
[----:B------:R-:W5:Y:S01]  /*3d220*/  LDL.LU R20, [R1+0xf58] ;  /* 0x000f580001147983 */ /* 0x000f620000300800 */
[----:B0-----:R-:W5:Y:S01]  /*3d230*/  LDL.LU R4, [R1+0xf5c] ;  /* 0x000f5c0001047983 */ /* 0x001f620000300800 */
[----:B------:R-:W5:Y:S02]  /*3d240*/  LDL.LU R22, [R1+0xf4c] ;  /* 0x000f4c0001167983 */ /* 0x000f640000300800 */
[----:B------:R-:W5:Y:S02]  /*3d250*/  LDL.LU R24, [R1+0xf50] ;  /* 0x000f500001187983 */ /* 0x000f640000300800 */
[----:B------:R-:W5:Y:S01]  /*3d260*/  LDL.LU R26, [R1+0xf44] ;  /* 0x000f4400011a7983 */ /* 0x000f620000300800 */
[----:B------:R-:W5:Y:S01]  /*3d270*/  LDL.LU R19, [R1+0xf48] ;  /* 0x000f480001137983 */ /* 0x000f620000300800 */
[----:B--2---:R-:W-:-:S02]  /*3d280*/  FMUL R9, R2, R7 ;  /* 0x0000000702097220 */ /* 0x004fc40000400000 */
[----:B---3--:R-:W-:-:S03]  /*3d290*/  FMUL R8, R2, R6 ;  /* 0x0000000602087220 */ /* 0x008fc60000400000 */
[----:B------:R0:W-:Y:S04]  /*3d2a0*/  STL [R1+0x638], R9 ;  /* 0x0006380901007387 */ /* 0x0001e80000100800 */
[----:B------:R1:W-:Y:S01]  /*3d2b0*/  STL [R1+0x63c], R8 ;  /* 0x00063c0801007387 */ /* 0x0003e20000100800 */
[----:B----4-:R-:W-:-:S03]  /*3d2c0*/  FMUL R7, R2, R3 ;  /* 0x0000000302077220 */ /* 0x010fc60000400000 */
[----:B------:R-:W2:Y:S02]  /*3d2d0*/  LDL.LU R3, [R1+0xbc8] ;  /* 0x000bc80001037983 */ /* 0x000ea40000300800 */
[----:B------:R3:W-:Y:S02]  /*3d2e0*/  STL [R1+0x648], R7 ;  /* 0x0006480701007387 */ /* 0x0007e40000100800 */
[C---:B-----5:R-:W-:Y:S02]  /*3d2f0*/  FMUL R6, R2.reuse, R0 ;  /* 0x0000000002067220 */ /* 0x060fe40000400000 */
[----:B------:R-:W4:Y:S03]  /*3d300*/  LDL.LU R0, [R1+0xbcc] ;  /* 0x000bcc0001007983 */ /* 0x000f260000300800 */
[----:B------:R5:W-:Y:S02]  /*3d310*/  STL [R1+0x64c], R6 ;  /* 0x00064c0601007387 */ /* 0x000be40000100800 */
        /* <DEDUP_REMOVED lines=10> */
[----:B0-----:R-:W4:Y:S01]  /*3d3c0*/  LDL.LU R9, [R1+0xb68] ;  /* 0x000b680001097983 */ /* 0x001f220000300800 */
[----:B-1----:R-:W4:Y:S02]  /*3d3d0*/  LDL.LU R8, [R1+0xb6c] ;  /* 0x000b6c0001087983 */ /* 0x002f240000300800 */
[----:B---3--:R-:W3:Y:S02]  /*3d3e0*/  LDL.LU R7, [R1+0xb58] ;  /* 0x000b580001077983 */ /* 0x008ee40000300800 */
[----:B-----5:R-:W5:Y:S01]  /*3d3f0*/  LDL.LU R6, [R1+0xb5c] ;  /* 0x000b5c0001067983 */ /* 0x020f620000300800 */
[----:B------:R-:W3:Y:S01]  /*3d400*/  LDL.LU R29, [R1+0xf3c] ;  /* 0x000f3c00011d7983 */ /* 0x000ee20000300800 */
[----:B------:R-:W3:Y:S02]  /*3d410*/  LDL.LU R17, [R1+0xf40] ;  /* 0x000f400001117983 */ /* 0x000ee40000300800 */
[----:B--2---:R-:W-:-:S02]  /*3d420*/  FMUL R3, R2, R3 ;  /* 0x0000000302037220 */ /* 0x004fc40000400000 */
[----:B----4-:R-:W-:-:S03]  /*3d430*/  FMUL R0, R2, R0 ;  /* 0x0000000002007220 */ /* 0x010fc60000400000 */
[----:B------:R0:W-:Y:S04]  /*3d440*/  STL [R1+0x658], R3 ;  /* 0x0006580301007387 */ /* 0x0001e80000100800 */
[----:B0-----:R-:W2:Y:S01]  /*3d450*/  LDL.LU R3, [R1+0xb48] ;  /* 0x000b480001037983 */ /* 0x001ea20000300800 */
[----:B------:R0:W-:Y:S03]  /*3d460*/  STL [R1+0x65c], R0 ;  /* 0x00065c0001007387 */ /* 0x0001e60000100800 */
[----:B0-----:R-:W4:Y:S01]  /*3d470*/  LDL.LU R0, [R1+0xb4c] ;  /* 0x000b4c0001007983 */ /* 0x001f220000300800 */
[----:B------:R-:W-:-:S05]  /*3d480*/  FMUL R16, R2, R16 ;  /* 0x0000001002107220 */ /* 0x000fca0000400000 */
[----:B------:R0:W-:Y:S01]  /*3d490*/  STL [R1+0x668], R16 ;  /* 0x0006681001007387 */ /* 0x0001e20000100800 */
[----:B------:R-:W-:-:S03]  /*3d4a0*/  FMUL R23, R2, R23 ;  /* 0x0000001702177220 */ /* 0x000fc60000400000 */
[----:B0-----:R-:W4:Y:S01]  /*3d4b0*/  LDL.LU R16, [R1+0x2a3c] ;  /* 0x002a3c0001107983 */ /* 0x001f220000300800 */
[C---:B------:R-:W-:Y:S02]  /*3d4c0*/  FMUL R25, R2.reuse, R25 ;  /* 0x0000001902197220 */ /* 0x040fe40000400000 */
[C---:B------:R-:W-:Y:S02]  /*3d4d0*/  FMUL R27, R2.reuse, R27 ;  /* 0x0000001b021b7220 */ /* 0x040fe40000400000 */
[----:B------:R0:W-:Y:S02]  /*3d4e0*/  STL [R1+0x66c], R23 ;  /* 0x00066c1701007387 */ /* 0x0001e40000100800 */
[C---:B------:R-:W-:Y:S02]  /*3d4f0*/  FMUL R18, R2.reuse, R18 ;  /* 0x0000001202127220 */ /* 0x040fe40000400000 */
[C---:B------:R-:W-:Y:S01]  /*3d500*/  FMUL R14, R2.reuse, R14 ;  /* 0x0000000e020e7220 */ /* 0x040fe20000400000 */
[----:B0-----:R-:W4:Y:S01]  /*3d510*/  LDL.LU R23, [R1+0x2a38] ;  /* 0x002a380001177983 */ /* 0x001f220000300800 */
[----:B------:R0:W-:Y:S03]  /*3d520*/  STL [R1+0x678], R25 ;  /* 0x0006781901007387 */ /* 0x0001e60000100800 */
[----:B0-----:R-:W4:Y:S01]  /*3d530*/  LDL.LU R25, [R1+0x2a34] ;  /* 0x002a340001197983 */ /* 0x001f220000300800 */
[----:B------:R0:W-:Y:S03]  /*3d540*/  STL [R1+0x67c], R27 ;  /* 0x00067c1b01007387 */ /* 0x0001e60000100800 */
[----:B0-----:R-:W4:Y:S01]  /*3d550*/  LDL.LU R27, [R1+0x2a30] ;  /* 0x002a3000011b7983 */ /* 0x001f220000300800 */
[----:B------:R0:W-:Y:S03]  /*3d560*/  STL [R1+0x688], R18 ;  /* 0x0006881201007387 */ /* 0x0001e60000100800 */
[----:B0-----:R-:W4:Y:S01]  /*3d570*/  LDL.LU R18, [R1+0x2a2c] ;  /* 0x002a2c0001127983 */ /* 0x001f220000300800 */
        /* <DEDUP_REMOVED lines=9> */
[----:B------:R-:W-:Y:S01]  /*3d610*/  STL [R1+0x6a8], R12 ;  /* 0x0006a80c01007387 */ /* 0x000fe20000100800 */
[----:B------:R-:W-:Y:S01]  /*3d620*/  STL [R1+0x6ac], R11 ;  /* 0x0006ac0b01007387 */ /* 0x000fe20000100800 */
[----:B---3--:R-:W-:-:S02]  /*3d630*/  FMUL R8, R2, R7 ;  /* 0x0000000702087220 */ /* 0x008fc40000400000 */
[----:B------:R-:W-:Y:S02]  /*3d640*/  STL [R1+0x6b8], R10 ;  /* 0x0006b80a01007387 */ /* 0x000fe40000100800 */
[----:B-----5:R-:W-:Y:S01]  /*3d650*/  FMUL R7, R2, R6 ;  /* 0x0000000602077220 */ /* 0x020fe20000400000 */
[----:B------:R-:W-:Y:S01]  /*3d660*/  STL [R1+0x6bc], R9 ;  /* 0x0006bc0901007387 */ /* 0x000fe20000100800 */
[----:B------:R-:W3:Y:S02]  /*3d670*/  LDL.LU R6, [R1+0xfd4] ;  /* 0x000fd40001067983 */ /* 0x000ee40000300800 */
[----:B------:R-:W-:Y:S01]  /*3d680*/  STL [R1+0x6c8], R8 ;  /* 0x0006c80801007387 */ /* 0x000fe20000100800 */
[----:B------:R-:W-:Y:S01]  /*3d690*/  F2FP.PACK_AB R5, R15, R5 ;  /* 0x000000050f05723e */ /* 0x000fe200000000ff */
[----:B------:R-:W-:Y:S01]  /*3d6a0*/  STL [R1+0x6cc], R7 ;  /* 0x0006cc0701007387 */ /* 0x000fe20000100800 */
[----:B------:R-:W-:Y:S01]  /*3d6b0*/  F2FP.PACK_AB R4, R20, R4 ;  /* 0x000000041404723e */ /* 0x000fe200000000ff */
[----:B--2---:R-:W-:-:S05]  /*3d6c0*/  FMUL R3, R2, R3 ;  /* 0x0000000302037220 */ /* 0x004fca0000400000 */
[----:B------:R0:W-:Y:S01]  /*3d6d0*/  STL [R1+0x6d8], R3 ;  /* 0x0006d80301007387 */ /* 0x0001e20000100800 */
[----:B------:R-:W-:Y:S02]  /*3d6e0*/  STL [R1+0x2a08], R5 ;  /* 0x002a080501007387 */ /* 0x000fe40000100800 */
[----:B----4-:R-:W-:Y:S01]  /*3d6f0*/  FMUL R0, R2, R0 ;  /* 0x0000000002007220 */ /* 0x010fe20000400000 */
[----:B0-----:R-:W-:-:S04]  /*3d700*/  F2FP.PACK_AB R3, R22, R24 ;  /* 0x000000181603723e */ /* 0x001fc800000000ff */
[----:B------:R0:W-:Y:S01]  /*3d710*/  STL [R1+0x6dc], R0 ;  /* 0x0006dc0001007387 */ /* 0x0001e20000100800 */
[----:B------:R-:W-:Y:S03]  /*3d720*/  STL [R1+0x2a0c], R4 ;  /* 0x002a0c0401007387 */ /* 0x000fe60000100800 */
[----:B------:R-:W-:Y:S01]  /*3d730*/  STL [R1+0x2a10], R3 ;  /* 0x002a100301007387 */ /* 0x000fe20000100800 */
[----:B------:R-:W2:Y:S02]  /*3d740*/  LDL.LU R12, [R1+0xf38] ;  /* 0x000f3800010c7983 */ /* 0x000ea40000300800 */
[----:B------:R-:W4:Y:S01]  /*3d750*/  LDL.LU R13, [R1+0xf30] ;  /* 0x000f3000010d7983 */ /* 0x000f220000300800 */
[----:B------:R-:W-:Y:S01]  /*3d760*/  F2FP.PACK_AB R2, R26, R19 ;  /* 0x000000131a02723e */ /* 0x000fe200000000ff */
[----:B------:R-:W5:Y:S01]  /*3d770*/  LDL.LU R14, [R1+0xf28] ;  /* 0x000f2800010e7983 */ /* 0x000f620000300800 */
[----:B------:R-:W5:Y:S01]  /*3d780*/  LDL.LU R19, [R1+0xf20] ;  /* 0x000f200001137983 */ /* 0x000f620000300800 */
[----:B0-----:R-:W-:-:S02]  /*3d790*/  F2FP.PACK_AB R0, R29, R17 ;  /* 0x000000111d00723e */ /* 0x001fc400000000ff */
[----:B------:R-:W-:Y:S04]  /*3d7a0*/  LDS R4, [R16.X4+0x20780] ;  /* 0x0207800010047984 */ /* 0x000fe80000004800 */
[----:B------:R-:W-:Y:S01]  /*3d7b0*/  STL [R1+0x2a14], R2 ;  /* 0x002a140201007387 */ /* 0x000fe20000100800 */
[----:B------:R-:W-:Y:S02]  /*3d7c0*/  STL [R1+0x2a18], R0 ;  /* 0x002a180001007387 */ /* 0x000fe40000100800 */
[----:B------:R-:W0:Y:S01]  /*3d7d0*/  LDS R2, [R16.X4+0x20680] ;  /* 0x0206800010027984 */ /* 0x000e220000004800 */
[----:B------:R-:W1:Y:S04]  /*3d7e0*/  LDS R0, [R16.X4+0x20700] ;  /* 0x0207000010007984 */ /* 0x000e680000004800 */
[----:B------:R-:W0:Y:S01]  /*3d7f0*/  S2R R29, SR_TID.X ;  /* 0x00000000001d7919 */ /* 0x000e220000002100 */
[----:B------:R0:W-:Y:S02]  /*3d800*/  STL [R1+0x22f0], R28 ;  /* 0x0022f01c01007387 */ /* 0x0001e40000100800 */
[----:B------:R-:W-:Y:S01]  /*3d810*/  BAR.SYNC.DEFER_BLOCKING 0x0 ;  /* 0x0000000000007b1d */ /* 0x000fe20000010000 */
[----:B0-----:R-:W-:Y:S01]  /*3d820*/  SHF.L.U32 R17, R29, 0x1, RZ ;  /* 0x000000011d117819 */ /* 0x001fe200000006ff */
[----:B---3--:R-:W-:-:S05]  /*3d830*/  FFMA R6, R28, R6, R21 ;  /* 0x000000061c067223 */ /* 0x008fca0000000015 */
[----:B------:R0:W-:Y:S04]  /*3d840*/  STL [R1+0xfd4], R6 ;  /* 0x000fd40601007387 */ /* 0x0001e80000100800 */
[----:B------:R-:W-:Y:S01]  /*3d850*/  STL [R1+0xf44], R2 ;  /* 0x000f440201007387 */ /* 0x000fe20000100800 */
[----:B-1----:R1:W-:Y:S02]  /*3d860*/  STL [R1+0xf40], R0 ;  /* 0x000f400001007387 */ /* 0x0023e40000100800 */
[----:B------:R-:W3:Y:S01]  /*3d870*/  LDL.LU R28, [R1+0xf10] ;  /* 0x000f1000011c7983 */ /* 0x000ee20000300800 */
[----:B------:R-:W3:Y:S01]  /*3d880*/  LDL.LU R21, [R1+0xf08] ;  /* 0x000f080001157983 */ /* 0x000ee20000300800 */
[----:B0-----:R-:W-:-:S03]  /*3d890*/  SHF.R.S32.HI R6, RZ, 0x6, R29 ;  /* 0x00000006ff067819 */ /* 0x001fc6000001141d */
[----:B-1----:R-:W3:Y:S01]  /*3d8a0*/  LDL.LU R0, [R1+0xf00] ;  /* 0x000f000001007983 */ /* 0x002ee20000300800 */
[----:B------:R-:W3:Y:S01]  /*3d8b0*/  LDL.LU R2, [R1+0xef8] ;  /* 0x000ef80001027983 */ /* 0x000ee20000300800 */
[----:B------:R-:W-:Y:S01]  /*3d8c0*/  SGXT R6, R6, 0x1 ;  /* 0x000000010606781a */ /* 0x000fe20000000200 */
[----:B------:R-:W3:Y:S01]  /*3d8d0*/  LDL.LU R3, [R1+0xef0] ;  /* 0x000ef00001037983 */ /* 0x000ee20000300800 */
[----:B------:R-:W3:Y:S01]  /*3d8e0*/  LDL.LU R15, [R1+0xee8] ;  /* 0x000ee800010f7983 */ /* 0x000ee20000300800 */
[----:B------:R-:W3:Y:S01]  /*3d8f0*/  LDL.LU R20, [R1+0xee0] ;  /* 0x000ee00001147983 */ /* 0x000ee20000300800 */
[----:B------:R-:W-:Y:S01]  /*3d900*/  LOP3.LUT R6, R6, 0x90, RZ, 0xc0, !PT ;  /* 0x0000009006067812 */ /* 0x000fe200078ec0ff */
[----:B------:R-:W3:Y:S01]  /*3d910*/  LDL.LU R22, [R1+0xed8] ;  /* 0x000ed80001167983 */ /* 0x000ee20000300800 */
[----:B------:R-:W3:Y:S01]  /*3d920*/  LDL.LU R24, [R1+0xed0] ;  /* 0x000ed00001187983 */ /* 0x000ee20000300800 */
[----:B------:R-:W3:Y:S01]  /*3d930*/  LDL.LU R26, [R1+0xec8] ;  /* 0x000ec800011a7983 */ /* 0x000ee20000300800 */
[----:B------:R-:W-:Y:S01]  /*3d940*/  LOP3.LUT R6, R6, 0x7e, R17, 0x78, !PT ;  /* 0x0000007e06067812 */ /* 0x000fe200078e7811 */
[----:B------:R-:W3:Y:S01]  /*3d950*/  LDL.LU R29, [R1+0xec0] ;  /* 0x000ec000011d7983 */ /* 0x000ee20000300800 */
[----:B------:R-:W3:Y:S01]  /*3d960*/  LDL.LU R17, [R1+0xeb8] ;  /* 0x000eb80001117983 */ /* 0x000ee20000300800 */
[----:B------:R0:W-:Y:S03]  /*3d970*/  STL [R1+0x2a1c], R16 ;  /* 0x002a1c1001007387 */ /* 0x0001e60000100800 */
[----:B0-----:R-:W3:Y:S01]  /*3d980*/  LDL.LU R16, [R1+0xf18] ;  /* 0x000f180001107983 */ /* 0x001ee20000300800 */
[----:B------:R0:W-:Y:S03]  /*3d990*/  STL [R1+0xf3c], R4 ;  /* 0x000f3c0401007387 */ /* 0x0001e60000100800 */
[----:B0-----:R-:W3:Y:S01]  /*3d9a0*/  LDL.LU R4, [R1+0xeb0] ;  /* 0x000eb00001047983 */ /* 0x001ee20000300800 */
[----:B------:R-:W3:Y:S02]  /*3d9b0*/  LDL.LU R5, [R1+0xea8] ;  /* 0x000ea80001057983 */ /* 0x000ee40000300800 */
[----:B------:R-:W3:Y:S02]  /*3d9c0*/  LDL.LU R7, [R1+0xea0] ;  /* 0x000ea00001077983 */ /* 0x000ee40000300800 */
[----:B------:R-:W3:Y:S01]  /*3d9d0*/  LDL.LU R8, [R1+0x930] ;  /* 0x0009300001087983 */ /* 0x000ee20000300800 */
[----:B------:R-:W3:Y:S01]  /*3d9e0*/  LDL.LU R9, [R1+0x7a0] ;  /* 0x0007a00001097983 */ /* 0x000ee20000300800 */
[----:B------:R-:W3:Y:S02]  /*3d9f0*/  LDL.LU R10, [R1+0x740] ;  /* 0x00074000010a7983 */ /* 0x000ee40000300800 */
[----:B------:R-:W3:Y:S01]  /*3da00*/  LDL.LU R11, [R1+0x738] ;  /* 0x00073800010b7983 */ /* 0x000ee20000300800 */
[----:B--2---:R0:W-:Y:S01]  /*3da10*/  STS.U16 [R6+0x20000], R12 ;  /* 0x0200000c06007388 */ /* 0x0041e20000000400 */
[----:B----4-:R1:W-:Y:S02]  /*3da20*/  STS.U16 [R6+0x20200], R13 ;  /* 0x0202000d06007388 */ /* 0x0103e40000000400 */
[----:B-----5:R2:W-:Y:S01]  /*3da30*/  STS.U16 [R6+0x20400], R14 ;  /* 0x0204000e06007388 */ /* 0x0205e20000000400 */
[----:B------:R4:W-:Y:S04]  /*3da40*/  STS.U16 [R6+0x20600], R19 ;  /* 0x0206001306007388 */ /* 0x0009e80000000400 */
[----:B0-----:R-:W5:Y:S01]  /*3da50*/  LDL.LU R12, [R1+0x730] ;  /* 0x00073000010c7983 */ /* 0x001f620000300800 */
[----:B-1----:R-:W5:Y:S02]  /*3da60*/  LDL.LU R13, [R1+0x728] ;  /* 0x00072800010d7983 */ /* 0x002f640000300800 */
[----:B--2---:R-:W2:Y:S01]  /*3da70*/  LDL.LU R14, [R1+0x720] ;  /* 0x00072000010e7983 */ /* 0x004ea20000300800 */
[----:B----4-:R-:W2:Y:S04]  /*3da80*/  LDL.LU R19, [R1+0x718] ;  /* 0x0007180001137983 */ /* 0x010ea80000300800 */
[----:B---3--:R-:W-:Y:S01]  /*3da90*/  STS.U16 [R6+0x20800], R16 ;  /* 0x0208001006007388 */ /* 0x008fe20000000400 */
[----:B------:R-:W-:Y:S02]  /*3daa0*/  STS.U16 [R6+0x20a00], R28 ;  /* 0x020a001c06007388 */ /* 0x000fe40000000400 */
[----:B------:R-:W-:Y:S02]  /*3dab0*/  STS.U16 [R6+0x20c00], R21 ;  /* 0x020c001506007388 */ /* 0x000fe40000000400 */
[----:B------:R-:W-:Y:S01]  /*3dac0*/  STS.U16 [R6+0x20e00], R0 ;  /* 0x020e000006007388 */ /* 0x000fe20000000400 */
[----:B------:R-:W-:Y:S01]  /*3dad0*/  STS.U16 [R6+0x21000], R2 ;  /* 0x0210000206007388 */ /* 0x000fe20000000400 */
[----:B------:R-:W-:Y:S02]  /*3dae0*/  STS.U16 [R6+0x21200], R3 ;  /* 0x0212000306007388 */ /* 0x000fe40000000400 */
        /* <DEDUP_REMOVED lines=10> */
[----:B------:R-:W-:Y:S04]  /*3db90*/  STS.U16 [R6+0x22800], R8 ;  /* 0x0228000806007388 */ /* 0x000fe80000000400 */
[----:B0-----:R-:W4:Y:S01]  /*3dba0*/  LDL.LU R15, [R1+0x710] ;  /* 0x00071000010f7983 */ /* 0x001f220000300800 */
[----:B------:R-:W-:Y:S02]  /*3dbb0*/  STS.U16 [R6+0x22a00], R9 ;  /* 0x022a000906007388 */ /* 0x000fe40000000400 */
[----:B-1----:R-:W4:Y:S02]  /*3dbc0*/  LDL.LU R20, [R1+0x708] ;  /* 0x0007080001147983 */ /* 0x002f240000300800 */
[----:B------:R-:W-:Y:S01]  /*3dbd0*/  STS.U16 [R6+0x22c00], R10 ;  /* 0x022c000a06007388 */ /* 0x000fe20000000400 */
[----:B---3--:R-:W3:Y:S04]  /*3dbe0*/  LDL.LU R22, [R1+0x700] ;  /* 0x0007000001167983 */ /* 0x008ee80000300800 */
[----:B------:R-:W-:Y:S01]  /*3dbf0*/  STS.U16 [R6+0x22e00], R11 ;  /* 0x022e000b06007388 */ /* 0x000fe20000000400 */
[----:B------:R-:W3:Y:S02]  /*3dc00*/  LDL.LU R24, [R1+0x6f8] ;  /* 0x0006f80001187983 */ /* 0x000ee40000300800 */
[----:B------:R-:W3:Y:S02]  /*3dc10*/  LDL.LU R26, [R1+0x6f0] ;  /* 0x0006f000011a7983 */ /* 0x000ee40000300800 */
[----:B------:R-:W3:Y:S01]  /*3dc20*/  LDL.LU R29, [R1+0x6e8] ;  /* 0x0006e800011d7983 */ /* 0x000ee20000300800 */
[----:B------:R-:W3:Y:S04]  /*3dc30*/  LDL.LU R17, [R1+0x6e0] ;  /* 0x0006e00001117983 */ /* 0x000ee80000300800 */
[----:B-----5:R-:W-:Y:S01]  /*3dc40*/  STS.U16 [R6+0x23000], R12 ;  /* 0x0230000c06007388 */ /* 0x020fe20000000400 */
[----:B------:R-:W-:Y:S02]  /*3dc50*/  STS.U16 [R6+0x23200], R13 ;  /* 0x0232000d06007388 */ /* 0x000fe40000000400 */
[----:B--2---:R-:W-:Y:S01]  /*3dc60*/  STS.U16 [R6+0x23400], R14 ;  /* 0x0234000e06007388 */ /* 0x004fe20000000400 */
[----:B------:R0:W-:Y:S04]  /*3dc70*/  STS.U16 [R6+0x23600], R19 ;  /* 0x0236001306007388 */ /* 0x0001e80000000400 */
        /* <DEDUP_REMOVED lines=16> */
[----:B------:R-:W2:Y:S04]  /*3dd80*/  LDL.LU R14, [R1+0x40] ;  /* 0x00004000010e7983 */ /* 0x000ea80000300800 */
[----:B----4-:R0:W-:Y:S01]  /*3dd90*/  STS.U16 [R6+0x23800], R15 ;  /* 0x0238000f06007388 */ /* 0x0101e20000000400 */
[----:B------:R1:W-:Y:S03]  /*3dda0*/  STS.U16 [R6+0x23a00], R20 ;  /* 0x023a001406007388 */ /* 0x0003e60000000400 */
[----:B---3--:R3:W-:Y:S01]  /*3ddb0*/  STS.U16 [R6+0x23c00], R22 ;  /* 0x023c001606007388 */ /* 0x0087e20000000400 */
[----:B------:R4:W-:Y:S02]  /*3ddc0*/  STS.U16 [R6+0x23e00], R24 ;  /* 0x023e001806007388 */ /* 0x0009e40000000400 */
[----:B------:R4:W-:Y:S01]  /*3ddd0*/  STS.U16 [R6+0x24000], R26 ;  /* 0x0240001a06007388 */ /* 0x0009e20000000400 */
[----:B0-----:R-:W5:Y:S01]  /*3dde0*/  LDL.LU R15, [R1+0x38] ;  /* 0x00003800010f7983 */ /* 0x001f620000300800 */
[----:B-1----:R-:W5:Y:S03]  /*3ddf0*/  LDL.LU R20, [R1+0x30] ;  /* 0x0000300001147983 */ /* 0x002f660000300800 */
[----:B------:R0:W-:Y:S04]  /*3de00*/  STS.U16 [R6+0x24200], R29 ;  /* 0x0242001d06007388 */ /* 0x0001e80000000400 */
[----:B---3--:R-:W3:Y:S01]  /*3de10*/  LDL.LU R22, [R1+0x28] ;  /* 0x0000280001167983 */ /* 0x008ee20000300800 */
[----:B----4-:R-:W4:Y:S02]  /*3de20*/  LDL.LU R24, [R1+0x20] ;  /* 0x0000200001187983 */ /* 0x010f240000300800 */
[----:B------:R-:W3:Y:S02]  /*3de30*/  LDL.LU R26, [R1+0x18] ;  /* 0x00001800011a7983 */ /* 0x000ee40000300800 */
[----:B------:R1:W-:Y:S01]  /*3de40*/  STS.U16 [R6+0x24400], R17 ;  /* 0x0244001106007388 */ /* 0x0003e20000000400 */
[----:B0-----:R-:W3:Y:S04]  /*3de50*/  LDL.LU R29, [R1+0x10] ;  /* 0x00001000011d7983 */ /* 0x001ee80000300800 */
[----:B-1----:R-:W3:Y:S04]  /*3de60*/  LDL.LU R17, [R1+0x8] ;  /* 0x0000080001117983 */ /* 0x002ee80000300800 */
[----:B--2---:R0:W-:Y:S04]  /*3de70*/  STS.U16 [R6+0x24600], R19 ;  /* 0x0246001306007388 */ /* 0x0041e80000000400 */
        /* <DEDUP_REMOVED lines=12> */
[----:B------:R-:W-:Y:S04]  /*3df40*/  STS.U16 [R6+0x25e00], R10 ;  /* 0x025e000a06007388 */ /* 0x000fe80000000400 */
[----:B0-----:R-:W0:Y:S04]  /*3df50*/  S2R R9, SR_TID.X ;  /* 0x0000000000097919 */ /* 0x001e280000002100 */
[----:B--2---:R1:W-:Y:S04]  /*3df60*/  STS.U16 [R6+0x26000], R19 ;  /* 0x0260001306007388 */ /* 0x0043e80000000400 */
[----:B-1----:R-:W2:Y:S01]  /*3df70*/  LDL R19, [R1+0xf90] ;  /* 0x000f900001137983 */ /* 0x002ea20000100800 */
[----:B0-----:R-:W-:-:S03]  /*3df80*/  SHF.L.U32 R10, R9, 0x1, RZ ;  /* 0x00000001090a7819 */ /* 0x001fc600000006ff */
        /* <DEDUP_REMOVED lines=10> */
[----:B0-----:R-:W-:Y:S01]  /*3e030*/  SHF.R.S32.HI R19, RZ, 0x6, R9 ;  /* 0x00000006ff137819 */ /* 0x001fe20000011409 */
[----:B------:R-:W2:Y:S01]  /*3e040*/  LDL.LU R7, [R1+0xedc] ;  /* 0x000edc0001077983 */ /* 0x000ea20000300800 */
[----:B------:R-:W2:Y:S01]  /*3e050*/  LDL.LU R8, [R1+0xed4] ;  /* 0x000ed40001087983 */ /* 0x000ea20000300800 */
[----:B------:R-:W2:Y:S01]  /*3e060*/  LDL.LU R9, [R1+0xecc] ;  /* 0x000ecc0001097983 */ /* 0x000ea20000300800 */
[----:B------:R-:W-:-:S04]  /*3e070*/  SGXT R19, R19, 0x1 ;  /* 0x000000011313781a */ /* 0x000fc80000000200 */
[----:B------:R-:W-:-:S04]  /*3e080*/  LOP3.LUT R19, R19, 0x90, RZ, 0xc0, !PT ;  /* 0x0000009013137812 */ /* 0x000fc800078ec0ff */
[----:B------:R-:W-:Y:S02]  /*3e090*/  LOP3.LUT R19, R19, 0x7e, R10, 0x78, !PT ;  /* 0x0000007e13137812 */ /* 0x000fe400078e780a */
[----:B------:R-:W2:Y:S04]  /*3e0a0*/  LDL.LU R10, [R1+0xec4] ;  /* 0x000ec400010a7983 */ /* 0x000ea80000300800 */
[----:B------:R0:W-:Y:S01]  /*3e0b0*/  STS.U16 [R19+0x26200], R11 ;  /* 0x0262000b13007388 */ /* 0x0001e20000000400 */
[----:B------:R1:W-:Y:S02]  /*3e0c0*/  STS.U16 [R19+0x26400], R12 ;  /* 0x0264000c13007388 */ /* 0x0003e40000000400 */
[----:B------:R3:W-:Y:S02]  /*3e0d0*/  STS.U16 [R19+0x26600], R13 ;  /* 0x0266000d13007388 */ /* 0x0007e40000000400 */
[----:B------:R4:W-:Y:S01]  /*3e0e0*/  STS.U16 [R19+0x26800], R14 ;  /* 0x0268000e13007388 */ /* 0x0009e20000000400 */
[----:B-----5:R5:W-:Y:S01]  /*3e0f0*/  STS.U16 [R19+0x26a00], R15 ;  /* 0x026a000f13007388 */ /* 0x020be20000000400 */
[----:B------:R5:W-:Y:S03]  /*3e100*/  STS.U16 [R19+0x26c00], R20 ;  /* 0x026c001413007388 */ /* 0x000be60000000400 */
[----:B0-----:R-:W2:Y:S01]  /*3e110*/  LDL.LU R11, [R1+0xebc] ;  /* 0x000ebc00010b7983 */ /* 0x001ea20000300800 */
[----:B-1----:R-:W2:Y:S02]  /*3e120*/  LDL.LU R12, [R1+0xeb4] ;  /* 0x000eb400010c7983 */ /* 0x002ea40000300800 */
[----:B---3--:R-:W3:Y:S02]  /*3e130*/  LDL.LU R13, [R1+0xeac] ;  /* 0x000eac00010d7983 */ /* 0x008ee40000300800 */
[----:B----4-:R-:W4:Y:S01]  /*3e140*/  LDL.LU R14, [R1+0xea4] ;  /* 0x000ea400010e7983 */ /* 0x010f220000300800 */
[----:B-----5:R-:W5:Y:S04]  /*3e150*/  LDL.LU R15, [R1+0x934] ;  /* 0x00093400010f7983 */ /* 0x020f680000300800 */
[----:B------:R0:W-:Y:S01]  /*3e160*/  STS.U16 [R19+0x26e00], R22 ;  /* 0x026e001613007388 */ /* 0x0001e20000000400 */
[----:B------:R-:W2:Y:S02]  /*3e170*/  LDL.LU R20, [R1+0x7a4] ;  /* 0x0007a40001147983 */ /* 0x000ea40000300800 */
[----:B------:R1:W-:Y:S02]  /*3e180*/  STS.U16 [R19+0x27000], R24 ;  /* 0x0270001813007388 */ /* 0x0003e40000000400 */
[----:B------:R1:W-:Y:S01]  /*3e190*/  STS.U16 [R19+0x27200], R26 ;  /* 0x0272001a13007388 */ /* 0x0003e20000000400 */
[----:B------:R1:W-:Y:S01]  /*3e1a0*/  STS.U16 [R19+0x27400], R29 ;  /* 0x0274001d13007388 */ /* 0x0003e20000000400 */
[----:B------:R1:W-:Y:S02]  /*3e1b0*/  STS.U16 [R19+0x27600], R17 ;  /* 0x0276001113007388 */ /* 0x0003e40000000400 */
[----:B------:R1:W-:Y:S01]  /*3e1c0*/  STS.U16 [R19+0x27800], R18 ;  /* 0x0278001213007388 */ /* 0x0003e20000000400 */
[----:B0-----:R-:W2:Y:S01]  /*3e1d0*/  LDL.LU R22, [R1+0x744] ;  /* 0x0007440001167983 */ /* 0x001ea20000300800 */
[----:B-1----:R-:W2:Y:S03]  /*3e1e0*/  LDL.LU R24, [R1+0x73c] ;  /* 0x00073c0001187983 */ /* 0x002ea60000300800 */
[----:B------:R-:W2:Y:S04]  /*3e1f0*/  LDL.LU R26, [R1+0x734] ;  /* 0x00073400011a7983 */ /* 0x000ea80000300800 */
[----:B------:R-:W2:Y:S01]  /*3e200*/  LDL.LU R29, [R1+0x72c] ;  /* 0x00072c00011d7983 */ /* 0x000ea20000300800 */
[----:B------:R-:W2:Y:S02]  /*3e210*/  LDL.LU R17, [R1+0x724] ;  /* 0x0007240001117983 */ /* 0x000ea40000300800 */
[----:B------:R-:W2:Y:S02]  /*3e220*/  LDL.LU R18, [R1+0x71c] ;  /* 0x00071c0001127983 */ /* 0x000ea40000300800 */
[----:B------:R0:W-:Y:S01]  /*3e230*/  STS.U16 [R19+0x27a00], R27 ;  /* 0x027a001b13007388 */ /* 0x0001e20000000400 */
[----:B------:R1:W-:Y:S01]  /*3e240*/  STS.U16 [R19+0x27c00], R25 ;  /* 0x027c001913007388 */ /* 0x0003e20000000400 */
[----:B------:R1:W-:Y:S03]  /*3e250*/  STS.U16 [R19+0x27e00], R23 ;  /* 0x027e001713007388 */ /* 0x0003e60000000400 */
[----:B0-----:R-:W2:Y:S01]  /*3e260*/  LDL.LU R27, [R1+0xf2c] ;  /* 0x000f2c00011b7983 */ /* 0x001ea20000300800 */
[----:B-1----:R-:W2:Y:S02]  /*3e270*/  LDL.LU R25, [R1+0xf34] ;  /* 0x000f340001197983 */ /* 0x002ea40000300800 */
[----:B------:R-:W2:Y:S02]  /*3e280*/  LDL.LU R19, [R1+0x2a24] ;  /* 0x002a240001137983 */ /* 0x000ea40000300800 */
[----:B--2---:R-:W-:Y:S01]  /*3e290*/  STS.U16 [R19+0x20100], R25 ;  /* 0x0201001913007388 */ /* 0x004fe20000000400 */
[----:B------:R-:W-:Y:S02]  /*3e2a0*/  STS.U16 [R19+0x20300], R27 ;  /* 0x0203001b13007388 */ /* 0x000fe40000000400 */
[----:B------:R-:W-:Y:S02]  /*3e2b0*/  STS.U16 [R19+0x20500], R16 ;  /* 0x0205001013007388 */ /* 0x000fe40000000400 */
[----:B------:R0:W-:Y:S01]  /*3e2c0*/  STS.U16 [R19+0x20700], R28 ;  /* 0x0207001c13007388 */ /* 0x0001e20000000400 */
[----:B------:R1:W-:Y:S04]  /*3e2d0*/  STS.U16 [R19+0x20900], R21 ;  /* 0x0209001513007388 */ /* 0x0003e80000000400 */
[----:B0-----:R-:W2:Y:S01]  /*3e2e0*/  LDL.LU R28, [R1+0x714] ;  /* 0x00071400011c7983 */ /* 0x001ea20000300800 */
[----:B-1----:R-:W2:Y:S02]  /*3e2f0*/  LDL.LU R21, [R1+0x70c] ;  /* 0x00070c0001157983 */ /* 0x002ea40000300800 */
[----:B------:R-:W2:Y:S02]  /*3e300*/  LDL.LU R16, [R1+0x6fc] ;  /* 0x0006fc0001107983 */ /* 0x000ea40000300800 */
        /* <DEDUP_REMOVED lines=12> */
[----:B---3--:R-:W-:Y:S01]  /*3e3d0*/  STS.U16 [R19+0x22300], R13 ;  /* 0x0223000d13007388 */ /* 0x008fe20000000400 */
[----:B--2---:R0:W-:Y:S04]  /*3e3e0*/  STL [R1+0x2a20], R16 ;  /* 0x002a201001007387 */ /* 0x0041e80000100800 */
[----:B0-----:R-:W2:Y:S01]  /*3e3f0*/  LDL.LU R16, [R1+0x704] ;  /* 0x0007040001107983 */ /* 0x001ea20000300800 */
        /* <DEDUP_REMOVED lines=11> */
[----:B------:R-:W3:Y:S04]  /*3e4b0*/  LDL.LU R12, [R1+0x8c] ;  /* 0x00008c00010c7983 */ /* 0x000ee80000300800 */
[----:B----4-:R0:W-:Y:S01]  /*3e4c0*/  STS.U16 [R19+0x22500], R14 ;  /* 0x0225000e13007388 */ /* 0x0101e20000000400 */
[----:B------:R-:W4:Y:S02]  /*3e4d0*/  LDL.LU R13, [R1+0x84] ;  /* 0x00008400010d7983 */ /* 0x000f240000300800 */
[----:B-----5:R1:W-:Y:S02]  /*3e4e0*/  STS.U16 [R19+0x22700], R15 ;  /* 0x0227000f13007388 */ /* 0x0203e40000000400 */
[----:B------:R5:W-:Y:S01]  /*3e4f0*/  STS.U16 [R19+0x22900], R20 ;  /* 0x0229001413007388 */ /* 0x000be20000000400 */
[----:B------:R5:W-:Y:S01]  /*3e500*/  STS.U16 [R19+0x22b00], R22 ;  /* 0x022b001613007388 */ /* 0x000be20000000400 */
[----:B------:R5:W-:Y:S02]  /*3e510*/  STS.U16 [R19+0x22d00], R24 ;  /* 0x022d001813007388 */ /* 0x000be40000000400 */
[----:B------:R5:W-:Y:S01]  /*3e520*/  STS.U16 [R19+0x22f00], R26 ;  /* 0x022f001a13007388 */ /* 0x000be20000000400 */
[----:B0-----:R-:W3:Y:S01]  /*3e530*/  LDL.LU R14, [R1+0x7c] ;  /* 0x00007c00010e7983 */ /* 0x001ee20000300800 */
[----:B-1----:R-:W3:Y:S02]  /*3e540*/  LDL.LU R15, [R1+0x74] ;  /* 0x00007400010f7983 */ /* 0x002ee40000300800 */
[----:B-----5:R-:W4:Y:S01]  /*3e550*/  LDL.LU R20, [R1+0x6c] ;  /* 0x00006c0001147983 */ /* 0x020f220000300800 */
[----:B------:R-:W3:Y:S01]  /*3e560*/  LDL.LU R22, [R1+0x64] ;  /* 0x0000640001167983 */ /* 0x000ee20000300800 */
[----:B------:R-:W3:Y:S02]  /*3e570*/  LDL.LU R24, [R1+0x5c] ;  /* 0x00005c0001187983 */ /* 0x000ee40000300800 */
[----:B------:R0:W-:Y:S02]  /*3e580*/  STS.U16 [R19+0x23100], R29 ;  /* 0x0231001d13007388 */ /* 0x0001e40000000400 */
[----:B------:R-:W3:Y:S01]  /*3e590*/  LDL.LU R26, [R1+0x54] ;  /* 0x00005400011a7983 */ /* 0x000ee20000300800 */
[----:B------:R1:W-:Y:S01]  /*3e5a0*/  STS.U16 [R19+0x23300], R17 ;  /* 0x0233001113007388 */ /* 0x0003e20000000400 */
[----:B------:R1:W-:Y:S02]  /*3e5b0*/  STS.U16 [R19+0x23500], R18 ;  /* 0x0235001213007388 */ /* 0x0003e40000000400 */
[----:B------:R1:W-:Y:S01]  /*3e5c0*/  STS.U16 [R19+0x23700], R28 ;  /* 0x0237001c13007388 */ /* 0x0003e20000000400 */
[----:B0-----:R-:W3:Y:S01]  /*3e5d0*/  LDL.LU R29, [R1+0x4c] ;  /* 0x00004c00011d7983 */ /* 0x001ee20000300800 */
[----:B-1----:R-:W3:Y:S02]  /*3e5e0*/  LDL.LU R17, [R1+0x44] ;  /* 0x0000440001117983 */ /* 0x002ee40000300800 */
[----:B------:R-:W3:Y:S01]  /*3e5f0*/  LDL.LU R18, [R1+0x3c] ;  /* 0x00003c0001127983 */ /* 0x000ee20000300800 */
[----:B------:R-:W3:Y:S04]  /*3e600*/  LDL.LU R23, [R1+0x2c] ;  /* 0x00002c0001177983 */ /* 0x000ee80000300800 */
[----:B------:R-:W3:Y:S01]  /*3e610*/  LDL.LU R25, [R1+0x24] ;  /* 0x0000240001197983 */ /* 0x000ee20000300800 */
[----:B------:R-:W3:Y:S03]  /*3e620*/  LDL.LU R27, [R1+0x1c] ;  /* 0x00001c00011b7983 */ /* 0x000ee60000300800 */
[----:B------:R0:W-:Y:S01]  /*3e630*/  STS.U16 [R19+0x23900], R21 ;  /* 0x0239001513007388 */ /* 0x0001e20000000400 */
[----:B------:R-:W3:Y:S03]  /*3e640*/  LDL.LU R28, [R1+0x14] ;  /* 0x00001400011c7983 */ /* 0x000ee60000300800 */
[----:B0-----:R-:W3:Y:S04]  /*3e650*/  LDL.LU R21, [R1+0xc] ;  /* 0x00000c0001157983 */ /* 0x001ee80000300800 */
[----:B--2---:R0:W-:Y:S04]  /*3e660*/  STS.U16 [R19+0x23b00], R16 ;  /* 0x023b001013007388 */ /* 0x0041e80000000400 */
[----:B0-----:R-:W2:Y:S04]  /*3e670*/  LDL.LU R16, [R1+0x2a20] ;  /* 0x002a200001107983 */ /* 0x001ea80000300800 */
[----:B--2---:R0:W-:Y:S01]  /*3e680*/  STS.U16 [R19+0x23d00], R16 ;  /* 0x023d001013007388 */ /* 0x0041e20000000400 */
[----:B---3--:R1:W-:Y:S02]  /*3e690*/  STS.U16 [R19+0x23f00], R0 ;  /* 0x023f000013007388 */ /* 0x0083e40000000400 */
[----:B------:R2:W-:Y:S02]  /*3e6a0*/  STS.U16 [R19+0x24100], R2 ;  /* 0x0241000213007388 */ /* 0x0005e40000000400 */
[----:B------:R3:W-:Y:S01]  /*3e6b0*/  STS.U16 [R19+0x24300], R3 ;  /* 0x0243000313007388 */ /* 0x0007e20000000400 */
        /* <DEDUP_REMOVED lines=9> */
[----:B------:R1:W-:Y:S02]  /*3e750*/  STS.U16 [R19+0x24b00], R7 ;  /* 0x024b000713007388 */ /* 0x0003e40000000400 */
[----:B------:R1:W-:Y:S02]  /*3e760*/  STS.U16 [R19+0x24d00], R8 ;  /* 0x024d000813007388 */ /* 0x0003e40000000400 */
[----:B------:R1:W-:Y:S01]  /*3e770*/  STS.U16 [R19+0x24f00], R9 ;  /* 0x024f000913007388 */ /* 0x0003e20000000400 */
[----:B------:R1:W-:Y:S01]  /*3e780*/  STS.U16 [R19+0x25100], R10 ;  /* 0x0251000a13007388 */ /* 0x0003e20000000400 */
[----:B------:R1:W-:Y:S03]  /*3e790*/  STS.U16 [R19+0x25300], R11 ;  /* 0x0253000b13007388 */ /* 0x0003e60000000400 */
[----:B0-----:R-:W2:Y:S01]  /*3e7a0*/  LDL.LU R6, [R1+0x2a04] ;  /* 0x002a040001067983 */ /* 0x001ea20000300800 */
[----:B-1----:R-:W2:Y:S03]  /*3e7b0*/  LDL.LU R7, [R1+0x2a00] ;  /* 0x002a000001077983 */ /* 0x002ea60000300800 */
[----:B------:R-:W2:Y:S01]  /*3e7c0*/  LDL.LU R8, [R1+0x29fc] ;  /* 0x0029fc0001087983 */ /* 0x000ea20000300800 */
[----:B------:R-:W2:Y:S03]  /*3e7d0*/  LDL.LU R9, [R1+0x29f8] ;  /* 0x0029f80001097983 */ /* 0x000ea60000300800 */
[----:B------:R-:W2:Y:S01]  /*3e7e0*/  LDL.LU R10, [R1+0x29f4] ;  /* 0x0029f400010a7983 */ /* 0x000ea20000300800 */
        /* <DEDUP_REMOVED lines=17> */
[----:B------:R1:W-:Y:S04]  /*3e900*/  STS.U16 [R19+0x26900], R18 ;  /* 0x0269001213007388 */ /* 0x0003e80000000400 */
[----:B0-----:R-:W2:Y:S01]  /*3e910*/  LDL.LU R24, [R1+0x29d4] ;  /* 0x0029d40001187983 */ /* 0x001ea20000300800 */
[----:B-1----:R-:W2:Y:S03]  /*3e920*/  LDL.LU R26, [R1+0x29d0] ;  /* 0x0029d000011a7983 */ /* 0x002ea60000300800 */
[----:B------:R-:W2:Y:S01]  /*3e930*/  LDL.LU R29, [R1+0x29cc] ;  /* 0x0029cc00011d7983 */ /* 0x000ea20000300800 */
[----:B------:R-:W2:Y:S03]  /*3e940*/  LDL.LU R17, [R1+0x29c8] ;  /* 0x0029c80001117983 */ /* 0x000ea60000300800 */
[----:B------:R-:W2:Y:S04]  /*3e950*/  LDL.LU R18, [R1+0x29c4] ;  /* 0x0029c40001127983 */ /* 0x000ea80000300800 */
[----:B--2---:R0:W-:Y:S04]  /*3e960*/  STS.U16 [R19+0x26b00], R18 ;  /* 0x026b001213007388 */ /* 0x0041e80000000400 */
[----:B0-----:R-:W2:Y:S01]  /*3e970*/  LDL.LU R18, [R1+0x29c0] ;  /* 0x0029c00001127983 */ /* 0x001ea20000300800 */
[----:B------:R-:W-:Y:S02]  /*3e980*/  STS.U16 [R19+0x26d00], R23 ;  /* 0x026d001713007388 */ /* 0x000fe40000000400 */
[----:B------:R-:W-:Y:S02]  /*3e990*/  STS.U16 [R19+0x26f00], R25 ;  /* 0x026f001913007388 */ /* 0x000fe40000000400 */
[----:B------:R0:W-:Y:S02]  /*3e9a0*/  STS.U16 [R19+0x27100], R27 ;  /* 0x0271001b13007388 */ /* 0x0001e40000000400 */
[----:B0-----:R-:W0:Y:S04]  /*3e9b0*/  S2R R27, SR_TID.X ;  /* 0x00000000001b7919 */ /* 0x001e280000002100 */
[----:B------:R0:W-:Y:S01]  /*3e9c0*/  STS.U16 [R19+0x27300], R28 ;  /* 0x0273001c13007388 */ /* 0x0001e20000000400 */
[----:B------:R1:W-:Y:S02]  /*3e9d0*/  STS.U16 [R19+0x27500], R21 ;  /* 0x0275001513007388 */ /* 0x0003e40000000400 */
[----:B------:R-:W-:Y:S02]  /*3e9e0*/  STS.U16 [R19+0x27700], R17 ;  /* 0x0277001113007388 */ /* 0x000fe40000000400 */
[----:B------:R-:W-:Y:S01]  /*3e9f0*/  STS.U16 [R19+0x27900], R29 ;  /* 0x0279001d13007388 */ /* 0x000fe20000000400 */
[----:B------:R-:W-:Y:S01]  /*3ea00*/  STS.U16 [R19+0x27b00], R26 ;  /* 0x027b001a13007388 */ /* 0x000fe20000000400 */
[----:B------:R-:W-:Y:S02]  /*3ea10*/  STS.U16 [R19+0x27d00], R24 ;  /* 0x027d001813007388 */ /* 0x000fe40000000400 */
[----:B------:R0:W-:Y:S02]  /*3ea20*/  STS.U16 [R19+0x27f00], R22 ;  /* 0x027f001613007388 */ /* 0x0001e40000000400 */
[----:B0-----:R-:W-:-:S02]  /*3ea30*/  SHF.L.U32 R28, R27, 0x1, RZ ;  /* 0x000000011b1c7819 */ /* 0x001fc400000006ff */
[C---:B-1----:R-:W-:Y:S02]  /*3ea40*/  SHF.L.U32 R21, R27.reuse, 0x3, RZ ;  /* 0x000000031b157819 */ /* 0x042fe400000006ff */
[----:B------:R-:W-:Y:S02]  /*3ea50*/  LOP3.LUT R19, R27, 0x7, RZ, 0xc0, !PT ;  /* 0x000000071b137812 */ /* 0x000fe400078ec0ff */
[----:B------:R-:W-:-:S04]  /*3ea60*/  LOP3.LUT R21, R21, 0x30, RZ, 0xc0, !PT ;  /* 0x0000003015157812 */ /* 0x000fc800078ec0ff */
[----:B------:R-:W-:Y:S01]  /*3ea70*/  LOP3.LUT R25, R21, 0x30, R28, 0x78, !PT ;  /* 0x0000003015197812 */ /* 0x000fe200078e781c */
[----:B--2---:R-:W-:Y:S01]  /*3ea80*/  IMAD.SHL.U32 R17, R18, 0x4, RZ ;  /* 0x0000000412117824 */ /* 0x004fe200078e00ff */
[----:B------:R-:W-:-:S04]  /*3ea90*/  LOP3.LUT R18, R27, 0x60, RZ, 0xc0, !PT ;  /* 0x000000601b127812 */ /* 0x000fc800078ec0ff */
[----:B------:R-:W-:-:S04]  /*3eaa0*/  LOP3.LUT R17, R17, 0xc, RZ, 0xc0, !PT ;  /* 0x0000000c11117812 */ /* 0x000fc800078ec0ff */
[----:B-----5:R-:W-:Y:S01]  /*3eab0*/  LEA R17, R16, R17, 0x4 ;  /* 0x0000001110117211 */ /* 0x020fe200078e20ff */
[----:B------:R-:W-:-:S04]  /*3eac0*/  SHF.R.U32.HI R16, RZ, 0x1, R18 ;  /* 0x00000001ff107819 */ /* 0x000fc80000011612 */
[----:B------:R-:W-:-:S04]  /*3ead0*/  LOP3.LUT R16, R16, 0x30, R28, 0x78, !PT ;  /* 0x0000003010107812 */ /* 0x000fc800078e781c */
[----:B------:R-:W-:-:S05]  /*3eae0*/  IADD3 R16, R16, R17, RZ ;  /* 0x0000001110107210 */ /* 0x000fca0007ffe0ff */
[----:B------:R-:W-:Y:S01]  /*3eaf0*/  STS [R16+0x28000], R20 ;  /* 0x0280001410007388 */ /* 0x000fe20000000800 */
[----:B------:R-:W-:Y:S02]  /*3eb00*/  STS [R16+0x28200], R15 ;  /* 0x0282000f10007388 */ /* 0x000fe40000000800 */
[----:B------:R-:W-:Y:S02]  /*3eb10*/  STS [R16+0x28400], R14 ;  /* 0x0284000e10007388 */ /* 0x000fe40000000800 */
[----:B------:R-:W-:Y:S01]  /*3eb20*/  STS [R16+0x28600], R13 ;  /* 0x0286000d10007388 */ /* 0x000fe20000000800 */
        /* <DEDUP_REMOVED lines=8> */
[----:B----4-:R-:W-:Y:S01]  /*3ebb0*/  STS [R16+0x29800], R4 ;  /* 0x0298000410007388 */ /* 0x010fe20000000800 */
[----:B---3--:R-:W-:Y:S02]  /*3ebc0*/  STS [R16+0x29a00], R3 ;  /* 0x029a000310007388 */ /* 0x008fe40000000800 */
[----:B------:R-:W-:Y:S02]  /*3ebd0*/  STS [R16+0x29c00], R2 ;  /* 0x029c000210007388 */ /* 0x000fe40000000800 */
[----:B------:R-:W-:Y:S01]  /*3ebe0*/  STS [R16+0x29e00], R0 ;  /* 0x029e000010007388 */ /* 0x000fe20000000800 */
[----:B------:R-:W-:-:S04]  /*3ebf0*/  LEA R24, R19, R18, 0x2 ;  /* 0x0000001213187211 */ /* 0x000fc800078e10ff */
[----:B------:R-:W-:Y:S01]  /*3ec00*/  LEA R24, R24, R25, 0x4 ;  /* 0x0000001918187211 */ /* 0x000fe200078e20ff */
[----:B------:R-:W-:Y:S06]  /*3ec10*/  BAR.SYNC.DEFER_BLOCKING 0x0 ;  /* 0x0000000000007b1d */ /* 0x000fec0000010000 */
[----:B------:R-:W0:Y:S04]  /*3ec20*/  LDSM.16.M88.4 R8, [R24+0x20000] ;  /* 0x020000001808783b */ /* 0x000e280000000200 */
[----:B------:R-:W1:Y:S04]  /*3ec30*/  LDSM.16.M88.4 R4, [R24+0x20800] ;  /* 0x020800001804783b */ /* 0x000e680000000200 */
[----:B------:R-:W-:Y:S04]  /*3ec40*/  LDSM.16.M88.4 R16, [R24+0x22000] ;  /* 0x022000001810783b */ /* 0x000fe80000000200 */
[----:B------:R-:W-:Y:S04]  /*3ec50*/  LDSM.16.M88.4 R12, [R24+0x22800] ;  /* 0x02280000180c783b */ /* 0x000fe80000000200 */
[----:B0-----:R-:W-:Y:S01]  /*3ec60*/  STL.64 [R1+0xc0], R8 ;  /* 0x0000c00801007387 */ /* 0x001fe20000100a00 */
[----:B------:R-:W-:Y:S02]  /*3ec70*/  STL.64 [R1+0xc8], R10 ;  /* 0x0000c80a01007387 */ /* 0x000fe40000100a00 */
[----:B------:R-:W0:Y:S04]  /*3ec80*/  LDSM.16.M88.4 R8, [R24+0x21000] ;  /* 0x021000001808783b */ /* 0x000e280000000200 */
[----:B-1----:R1:W-:Y:S01]  /*3ec90*/  STL.64 [R1+0xb0], R4 ;  /* 0x0000b00401007387 */ /* 0x0023e20000100a00 */
[----:B------:R-:W-:Y:S01]  /*3eca0*/  STL.64 [R1+0xb8], R6 ;  /* 0x0000b80601007387 */ /* 0x000fe20000100a00 */
[----:B------:R-:W-:-:S03]  /*3ecb0*/  MOV R2, R4 ;  /* 0x0000000400027202 */ /* 0x000fc60000000f00 */
[----:B0-----:R-:W-:Y:S01]  /*3ecc0*/  STL.64 [R1+0xa0], R8 ;  /* 0x0000a00801007387 */ /* 0x001fe20000100a00 */
[----:B-1----:R-:W-:Y:S02]  /*3ecd0*/  IMAD.MOV.U32 R4, RZ, RZ, R8 ;  /* 0x000000ffff047224 */ /* 0x002fe400078e0008 */
[----:B------:R-:W-:Y:S01]  /*3ece0*/  STL.64 [R1+0xa8], R10 ;  /* 0x0000a80a01007387 */ /* 0x000fe20000100a00 */
[----:B------:R-:W-:Y:S02]  /*3ecf0*/  MOV R3, R9 ;  /* 0x0000000900037202 */ /* 0x000fe40000000f00 */
[----:B------:R-:W0:Y:S01]  /*3ed00*/  LDSM.16.M88.4 R8, [R24+0x21800] ;  /* 0x021800001808783b */ /* 0x000e220000000200 */
[----:B------:R-:W-:-:S03]  /*3ed10*/  MOV R0, R5 ;  /* 0x0000000500007202 */ /* 0x000fc60000000f00 */
[----:B0-----:R-:W-:Y:S01]  /*3ed20*/  STL.64 [R1+0x90], R8 ;  /* 0x0000900801007387 */ /* 0x001fe20000100a00 */
[----:B------:R-:W-:Y:S01]  /*3ed30*/  MOV R6, R8 ;  /* 0x0000000800067202 */ /* 0x000fe20000000f00 */
[----:B------:R-:W-:Y:S01]  /*3ed40*/  STL.64 [R1+0x98], R10 ;  /* 0x0000980a01007387 */ /* 0x000fe20000100a00 */
[----:B------:R-:W-:Y:S02]  /*3ed50*/  MOV R5, R9 ;  /* 0x0000000900057202 */ /* 0x000fe40000000f00 */
[----:B------:R-:W0:Y:S04]  /*3ed60*/  LDSM.16.M88.4 R8, [R24+0x23000] ;  /* 0x023000001808783b */ /* 0x000e280000000200 */
[----:B------:R-:W-:Y:S01]  /*3ed70*/  STL.64 [R1+0x80], R16 ;  /* 0x0000801001007387 */ /* 0x000fe20000100a00 */
[----:B------:R-:W-:Y:S02]  /*3ed80*/  STL.64 [R1+0x88], R18 ;  /* 0x0000881201007387 */ /* 0x000fe40000100a00 */
[----:B------:R-:W-:Y:S01]  /*3ed90*/  LDSM.16.M88.4 R16, [R24+0x24800] ;  /* 0x024800001810783b */ /* 0x000fe20000000200 */
[----:B0-----:R-:W-:Y:S03]  /*3eda0*/  STL.64 [R1+0x60], R8 ;  /* 0x0000600801007387 */ /* 0x001fe60000100a00 */
[----:B------:R-:W-:Y:S02]  /*3edb0*/  STL.64 [R1+0x70], R12 ;  /* 0x0000700c01007387 */ /* 0x000fe40000100a00 */
[----:B------:R-:W-:Y:S02]  /*3edc0*/  STL.64 [R1+0x78], R14 ;  /* 0x0000780e01007387 */ /* 0x000fe40000100a00 */
[----:B------:R-:W-:Y:S01]  /*3edd0*/  STL.64 [R1+0x68], R10 ;  /* 0x0000680a01007387 */ /* 0x000fe20000100a00 */
[----:B------:R-:W-:Y:S01]  /*3ede0*/  MOV R28, R9 ;  /* 0x00000009001c7202 */ /* 0x000fe20000000f00 */
[----:B------:R-:W-:Y:S04]  /*3edf0*/  LDSM.16.M88.4 R12, [R24+0x23800] ;  /* 0x02380000180c783b */ /* 0x000fe80000000200 */
[----:B------:R-:W0:Y:S04]  /*3ee00*/  LDSM.16.M88.4 R8, [R24+0x24000] ;  /* 0x024000001808783b */ /* 0x000e280000000200 */
[----:B------:R1:W-:Y:S04]  /*3ee10*/  STL [R1+0x2958], R28 ;  /* 0x0029581c01007387 */ /* 0x0003e80000100800 */
[----:B0-----:R-:W-:Y:S01]  /*3ee20*/  STL.64 [R1+0x40], R8 ;  /* 0x0000400801007387 */ /* 0x001fe20000100a00 */
[----:B------:R-:W-:Y:S02]  /*3ee30*/  STL.64 [R1+0x50], R12 ;  /* 0x0000500c01007387 */ /* 0x000fe40000100a00 */
[----:B------:R-:W-:Y:S02]  /*3ee40*/  STL.64 [R1+0x58], R14 ;  /* 0x0000580e01007387 */ /* 0x000fe40000100a00 */
[----:B------:R-:W0:Y:S04]  /*3ee50*/  LDSM.16.M88.4 R12, [R24+0x25000] ;  /* 0x02500000180c783b */ /* 0x000e280000000200 */
[----:B------:R-:W-:Y:S01]  /*3ee60*/  STL.64 [R1+0x48], R10 ;  /* 0x0000480a01007387 */ /* 0x000fe20000100a00 */
[----:B-1----:R-:W-:-:S02]  /*3ee70*/  IMAD.MOV.U32 R28, RZ, RZ, R9 ;  /* 0x000000ffff1c7224 */ /* 0x002fc400078e0009 */
[----:B------:R-:W1:Y:S04]  /*3ee80*/  LDSM.16.M88.4 R8, [R24+0x25800] ;  /* 0x025800001808783b */ /* 0x000e680000000200 */
[----:B------:R2:W-:Y:S01]  /*3ee90*/  STL.64 [R1+0x30], R16 ;  /* 0x0000301001007387 */ /* 0x0005e20000100a00 */
[----:B------:R3:W-:Y:S04]  /*3eea0*/  STL.64 [R1+0x38], R18 ;  /* 0x0000381201007387 */ /* 0x0007e80000100a00 */
[----:B--2---:R-:W2:Y:S04]  /*3eeb0*/  LDL.LU R16, [R1+0xd0] ;  /* 0x0000d00001107983 */ /* 0x004ea80000300800 */
[----:B0-----:R-:W-:Y:S01]  /*3eec0*/  STL.64 [R1+0x20], R12 ;  /* 0x0000200c01007387 */ /* 0x001fe20000100a00 */
[----:B------:R-:W-:Y:S02]  /*3eed0*/  STL.64 [R1+0x28], R14 ;  /* 0x0000280e01007387 */ /* 0x000fe40000100a00 */
[----:B-1----:R-:W-:Y:S02]  /*3eee0*/  STL.64 [R1+0x10], R8 ;  /* 0x0000100801007387 */ /* 0x002fe40000100a00 */
[----:B------:R-:W-:Y:S01]  /*3eef0*/  STL.64 [R1+0x18], R10 ;  /* 0x0000180a01007387 */ /* 0x000fe20000100a00 */
[----:B------:R-:W2:Y:S01]  /*3ef00*/  LDL.LU R17, [R1+0xd4] ;  /* 0x0000d40001117983 */ /* 0x000ea20000300800 */
[----:B---3--:R-:W3:Y:S02]  /*3ef10*/  LDL.LU R18, [R1+0xd8] ;  /* 0x0000d80001127983 */ /* 0x008ee40000300800 */
[----:B------:R-:W3:Y:S01]  /*3ef20*/  LDL.LU R19, [R1+0xdc] ;  /* 0x0000dc0001137983 */ /* 0x000ee20000300800 */
[----:B------:R-:W0:Y:S04]  /*3ef30*/  LDSM.16.M88.4 R8, [R24+0x26000] ;  /* 0x026000001808783b */ /* 0x000e280000000200 */
[----:B------:R-:W-:Y:S04]  /*3ef40*/  LDSM.16.M88.4 R12, [R24+0x27000] ;  /* 0x02700000180c783b */ /* 0x000fe80000000200 */
[----:B---3--:R-:W-:Y:S01]  /*3ef50*/  STL.64 [R1+0x2978], R18 ;  /* 0x0029781201007387 */ /* 0x008fe20000100a00 */
[----:B--2---:R1:W-:Y:S02]  /*3ef60*/  STL.64 [R1+0x2970], R16 ;  /* 0x0029701001007387 */ /* 0x0043e40000100a00 */
[----:B-1----:R-:W-:-:S02]  /*3ef70*/  MOV R16, R6 ;  /* 0x0000000600107202 */ /* 0x002fc40000000f00 */
[----:B------:R-:W-:-:S05]  /*3ef80*/  MOV R17, R5 ;  /* 0x0000000500117202 */ /* 0x000fca0000000f00 */
[----:B------:R1:W-:Y:S02]  /*3ef90*/  STL.64 [R1+0x2988], R16 ;  /* 0x0029881001007387 */ /* 0x0003e40000100a00 */
[----:B-1----:R-:W-:Y:S02]  /*3efa0*/  MOV R16, R4 ;  /* 0x0000000400107202 */ /* 0x002fe40000000f00 */
[----:B------:R-:W1:Y:S01]  /*3efb0*/  LDSM.16.M88.4 R4, [R24+0x26800] ;  /* 0x026800001804783b */ /* 0x000e620000000200 */
[----:B------:R-:W-:-:S05]  /*3efc0*/  MOV R17, R3 ;  /* 0x0000000300117202 */ /* 0x000fca0000000f00 */
[----:B------:R2:W-:Y:S02]  /*3efd0*/  STL.64 [R1+0x29a0], R16 ;  /* 0x0029a01001007387 */ /* 0x0005e40000100a00 */
[----:B--2---:R-:W-:Y:S01]  /*3efe0*/  IMAD.MOV.U32 R16, RZ, RZ, R2 ;  /* 0x000000ffff107224 */ /* 0x004fe200078e0002 */
[----:B------:R-:W-:-:S05]  /*3eff0*/  MOV R17, R0 ;  /* 0x0000000000117202 */ /* 0x000fca0000000f00 */
[----:B------:R2:W-:Y:S04]  /*3f000*/  STL.64 [R1+0x29b8], R16 ;  /* 0x0029b81001007387 */ /* 0x0005e80000100a00 */
[----:B--2---:R-:W2:Y:S01]  /*3f010*/  LDL.64 R16, [R1+0xc0] ;  /* 0x0000c00001107983 */ /* 0x004ea20000100a00 */
[----:B0-----:R-:W-:Y:S02]  /*3f020*/  STL.64 [R1], R8 ;  /* 0x0000000801007387 */ /* 0x001fe40000100a00 */
[----:B------:R-:W-:Y:S02]  /*3f030*/  STL.64 [R1+0x8], R10 ;  /* 0x0000080a01007387 */ /* 0x000fe40000100a00 */
[----:B------:R-:W-:Y:S01]  /*3f040*/  IMAD.SHL.U32 R29, R27, 0x40, RZ ;  /* 0x000000401b1d7824 */ /* 0x000fe200078e00ff */
[----:B-1----:R-:W-:Y:S01]  /*3f050*/  STL [R1+0x20d0], R6 ;  /* 0x0020d00601007387 */ /* 0x002fe20000100800 */
[----:B------:R-:W-:Y:S02]  /*3f060*/  STL [R1+0x20cc], R7 ;  /* 0x0020cc0701007387 */ /* 0x000fe40000100800 */
[----:B------:R0:W-:Y:S01]  /*3f070*/  STL.64 [R1+0x28c0], R4 ;  /* 0x0028c00401007387 */ /* 0x0001e20000100a00 */
[----:B------:R-:W-:Y:S04]  /*3f080*/  LDSM.16.M88.4 R8, [R24+0x27800] ;  /* 0x027800001808783b */ /* 0x000fe80000000200 */
[----:B0-----:R-:W2:Y:S01]  /*3f090*/  LDL.LU R4, [R1+0x580] ;  /* 0x0005800001047983 */ /* 0x001ea20000300800 */
[----:B------:R-:W2:Y:S02]  /*3f0a0*/  LDL.LU R5, [R1+0x584] ;  /* 0x0005840001057983 */ /* 0x000ea40000300800 */
[----:B------:R-:W2:Y:S02]  /*3f0b0*/  LDL.LU R6, [R1+0x588] ;  /* 0x0005880001067983 */ /* 0x000ea40000300800 */
[----:B------:R-:W2:Y:S01]  /*3f0c0*/  LDL.LU R7, [R1+0x58c] ;  /* 0x00058c0001077983 */ /* 0x000ea20000300800 */
[----:B------:R-:W-:Y:S01]  /*3f0d0*/  STL [R1+0x20bc], R14 ;  /* 0x0020bc0e01007387 */ /* 0x000fe20000100800 */
[----:B------:R-:W-:Y:S02]  /*3f0e0*/  STL [R1+0x20b8], R15 ;  /* 0x0020b80f01007387 */ /* 0x000fe40000100800 */
[----:B------:R0:W-:Y:S02]  /*3f0f0*/  STL.64 [R1+0x2980], R12 ;  /* 0x0029800c01007387 */ /* 0x0001e40000100a00 */
[----:B0-----:R-:W3:Y:S01]  /*3f100*/  LDL.LU R12, [R1+0xe0] ;  /* 0x0000e000010c7983 */ /* 0x001ee20000300800 */
[----:B------:R-:W3:Y:S02]  /*3f110*/  LDL.LU R13, [R1+0xe4] ;  /* 0x0000e400010d7983 */ /* 0x000ee40000300800 */
[----:B------:R-:W4:Y:S02]  /*3f120*/  LDL.LU R14, [R1+0xe8] ;  /* 0x0000e800010e7983 */ /* 0x000f240000300800 */
[----:B------:R-:W4:Y:S01]  /*3f130*/  LDL.LU R15, [R1+0xec] ;  /* 0x0000ec00010f7983 */ /* 0x000f220000300800 */
[----:B------:R-:W-:-:S04]  /*3f140*/  LOP3.LUT R29, R21, 0x3c0, R29, 0xf8, !PT ;  /* 0x000003c0151d7812 */ /* 0x000fc800078ef81d */
[----:B------:R-:W-:-:S05]  /*3f150*/  LOP3.LUT R29, R29, 0x10, R27, 0x78, !PT ;  /* 0x000000101d1d7812 */ /* 0x000fca00078e781b */
[----:B------:R-:W2:Y:S04]  /*3f160*/  LDSM.16.M88.4 R20, [R29+0x28000] ;  /* 0x028000001d14783b */ /* 0x000ea80000000200 */
[----:B------:R-:W0:Y:S04]  /*3f170*/  LDSM.16.M88.4 R24, [R29+0x28400] ;  /* 0x028400001d18783b */ /* 0x000e280000000200 */
[----:B----4-:R-:W-:Y:S01]  /*3f180*/  STL.64 [R1+0x2998], R14 ;  /* 0x0029980e01007387 */ /* 0x010fe20000100a00 */
[----:B---3--:R1:W-:Y:S03]  /*3f190*/  STL.64 [R1+0x2990], R12 ;  /* 0x0029900c01007387 */ /* 0x0083e60000100a00 */
[----:B-1----:R-:W3:Y:S01]  /*3f1a0*/  LDL.LU R12, [R1+0x560] ;  /* 0x00056000010c7983 */ /* 0x002ee20000300800 */
[----:B------:R-:W3:Y:S02]  /*3f1b0*/  LDL.LU R13, [R1+0x564] ;  /* 0x00056400010d7983 */ /* 0x000ee40000300800 */
[----:B------:R-:W4:Y:S02]  /*3f1c0*/  LDL.LU R14, [R1+0x568] ;  /* 0x00056800010e7983 */ /* 0x000f240000300800 */
[----:B------:R-:W4:Y:S01]  /*3f1d0*/  LDL.LU R15, [R1+0x56c] ;  /* 0x00056c00010f7983 */ /* 0x000f220000300800 */
[----:B--2---:R-:W-:Y:S01]  /*3f1e0*/  HMMA.16816.F32 R4, R20, R16, R4 ;  /* 0x000000101404723c */ /* 0x004fe20000001804 */
[----:B----4-:R-:W-:Y:S01]  /*3f1f0*/  STL.64 [R1+0x29b0], R14 ;  /* 0x0029b00e01007387 */ /* 0x010fe20000100a00 */
[----:B---3--:R1:W-:Y:S03]  /*3f200*/  STL.64 [R1+0x29a8], R12 ;  /* 0x0029a80c01007387 */ /* 0x0083e60000100a00 */
[----:B-1----:R-:W2:Y:S01]  /*3f210*/  LDL.LU R12, [R1+0x570] ;  /* 0x00057000010c7983 */ /* 0x002ea20000300800 */
[----:B------:R-:W2:Y:S02]  /*3f220*/  LDL.LU R13, [R1+0x574] ;  /* 0x00057400010d7983 */ /* 0x000ea40000300800 */
[----:B------:R-:W2:Y:S02]  /*3f230*/  LDL.LU R14, [R1+0x578] ;  /* 0x00057800010e7983 */ /* 0x000ea40000300800 */
[----:B------:R-:W2:Y:S01]  /*3f240*/  LDL.LU R15, [R1+0x57c] ;  /* 0x00057c00010f7983 */ /* 0x000ea20000300800 */
[----:B------:R-:W-:Y:S01]  /*3f250*/  STL [R1+0x21b4], R10 ;  /* 0x0021b40a01007387 */ /* 0x000fe20000100800 */
[----:B------:R-:W-:Y:S02]  /*3f260*/  STL [R1+0x21b0], R11 ;  /* 0x0021b00b01007387 */ /* 0x000fe40000100800 */
[----:B0-----:R-:W-:Y:S02]  /*3f270*/  STL.64 [R1+0x2888], R26 ;  /* 0x0028881a01007387 */ /* 0x001fe40000100a00 */
[----:B------:R0:W-:Y:S02]  /*3f280*/  STL.64 [R1+0x2880], R24 ;  /* 0x0028801801007387 */ /* 0x0001e40000100a00 */
[----:B0-----:R-:W3:Y:S05]  /*3f290*/  LDL.64 R24, [R1+0x70] ;  /* 0x0000700001187983 */ /* 0x001eea0000100a00 */
[----:B------:R-:W-:Y:S02]  /*3f2a0*/  STL.64 [R1+0x990], R4 ;  /* 0x0009900401007387 */ /* 0x000fe40000100a00 */
[----:B------:R0:W-:Y:S02]  /*3f2b0*/  STL.64 [R1+0x998], R6 ;  /* 0x0009980601007387 */ /* 0x0001e40000100a00 */
[----:B0-----:R-:W-:-:S02]  /*3f2c0*/  MOV R7, R16 ;  /* 0x0000001000077202 */ /* 0x001fc40000000f00 */
[----:B------:R-:W-:Y:S02]  /*3f2d0*/  MOV R6, R17 ;  /* 0x0000001100067202 */ /* 0x000fe40000000f00 */
[----:B------:R-:W2:Y:S02]  /*3f2e0*/  LDL.LU.64 R16, [R1+0x29b8] ;  /* 0x0029b80001107983 */ /* 0x000ea40000300a00 */
[----:B--2---:R-:W-:Y:S02]  /*3f2f0*/  HMMA.16816.F32 R16, R20, R16, R12 ;  /* 0x000000101410723c */ /* 0x004fe4000000180c */
[----:B------:R-:W2:Y:S01]  /*3f300*/  LDL.LU.64 R14, [R1+0x29b0] ;  /* 0x0029b000010e7983 */ /* 0x000ea20000300a00 */
[----:B------:R-:W2:Y:S11]  /*3f310*/  LDL.LU.64 R12, [R1+0x29a8] ;  /* 0x0029a800010c7983 */ /* 0x000eb60000300a00 */
[----:B------:R-:W-:Y:S09]  /*3f320*/  @!UPT UIADD3 URZ, URZ, URZ, URZ ;  /* 0x0000003f3f3ff290 */ /* 0x000ff2000fffe03f */
[----:B------:R0:W-:Y:S04]  /*3f330*/  STL.64 [R1+0x980], R16 ;  /* 0x0009801001007387 */ /* 0x0001e80000100a00 */
[----:B0-----:R-:W2:Y:S01]  /*3f340*/  LDL.LU.64 R16, [R1+0x29a0] ;  /* 0x0029a00001107983 */ /* 0x001ea20000300a00 */
[----:B------:R-:W-:Y:S01]  /*3f350*/  MOV R10, R18 ;  /* 0x00000012000a7202 */ /* 0x000fe20000000f00 */
[----:B------:R-:W-:-:S05]  /*3f360*/  IMAD.MOV.U32 R11, RZ, RZ, R19 ;  /* 0x000000ffff0b7224 */ /* 0x000fca00078e0013 */
[----:B------:R-:W-:Y:S01]  /*3f370*/  STL [R1+0x21bc], R11 ;  /* 0x0021bc0b01007387 */ /* 0x000fe20000100800 */
[----:B------:R-:W-:Y:S01]  /*3f380*/  STL [R1+0x21b8], R10 ;  /* 0x0021b80a01007387 */ /* 0x000fe20000100800 */
[C---:B--2---:R-:W-:Y:S02]  /*3f390*/  HMMA.16816.F32 R16, R20.reuse, R16, R12 ;  /* 0x000000101410723c */ /* 0x044fe4000000180c */
[----:B------:R-:W2:Y:S01]  /*3f3a0*/  LDL.LU.64 R14, [R1+0x2998] ;  /* 0x00299800010e7983 */ /* 0x000ea20000300a00 */
[----:B------:R-:W2:Y:S11]  /*3f3b0*/  LDL.LU.64 R12, [R1+0x2990] ;  /* 0x00299000010c7983 */ /* 0x000eb60000300a00 */
[----:B------:R-:W-:Y:S09]  /*3f3c0*/  @!UPT UIADD3 URZ, URZ, URZ, URZ ;  /* 0x0000003f3f3ff290 */ /* 0x000ff2000fffe03f */
[----:B------:R0:W-:Y:S01]  /*3f3d0*/  STL.64 [R1+0x970], R16 ;  /* 0x0009701001007387 */ /* 0x0001e20000100a00 */
[----:B------:R2:W-:Y:S03]  /*3f3e0*/  STL.64 [R1+0x978], R18 ;  /* 0x0009781201007387 */ /* 0x0005e60000100a00 */
[----:B0-----:R-:W2:Y:S02]  /*3f3f0*/  LDL.LU.64 R16, [R1+0x2988] ;  /* 0x0029880001107983 */ /* 0x001ea40000300a00 */
[C---:B--2---:R-:W-:Y:S02]  /*3f400*/  HMMA.16816.F32 R16, R20.reuse, R16, R12 ;  /* 0x000000101410723c */ /* 0x044fe4000000180c */
[----:B------:R-:W2:Y:S11]  /*3f410*/  LDL.LU.64 R12, [R1+0x2980] ;  /* 0x00298000010c7983 */ /* 0x000eb60000300a00 */
[----:B------:R-:W-:Y:S11]  /*3f420*/  @!UPT UIADD3 URZ, URZ, URZ, URZ ;  /* 0x0000003f3f3ff290 */ /* 0x000ff6000fffe03f */
[----:B------:R-:W-:Y:S02]  /*3f430*/  MOV R11, R18 ;  /* 0x00000012000b7202 */ /* 0x000fe40000000f00 */
[----:B------:R-:W-:Y:S01]  /*3f440*/  MOV R10, R19 ;  /* 0x00000013000a7202 */ /* 0x000fe20000000f00 */
[----:B------:R0:W-:Y:S01]  /*3f450*/  STL.64 [R1+0x960], R16 ;  /* 0x0009601001007387 */ /* 0x0001e20000100a00 */
[----:B------:R-:W4:Y:S03]  /*3f460*/  LDL.LU.64 R18, [R1+0x2978] ;  /* 0x0029780001127983 */ /* 0x000f260000300a00 */
[----:B0-----:R-:W4:Y:S01]  /*3f470*/  LDL.LU.64 R16, [R1+0x2970] ;  /* 0x0029700001107983 */ /* 0x001f220000300a00 */
[----:B------:R-:W-:Y:S02]  /*3f480*/  STL.64 [R1+0x2898], R10 ;  /* 0x0028980a01007387 */ /* 0x000fe40000100a00 */
[----:B------:R0:W-:Y:S02]  /*3f490*/  STL.64 [R1+0x2890], R8 ;  /* 0x0028900801007387 */ /* 0x0001e40000100a00 */
[----:B0-----:R-:W4:Y:S02]  /*3f4a0*/  LDL.64 R8, [R1+0x80] ;  /* 0x0000800001087983 */ /* 0x001f240000100a00 */
[----:B----4-:R-:W-:Y:S11]  /*3f4b0*/  HMMA.16816.F32 R16, R20, R8, R16 ;  /* 0x000000081410723c */ /* 0x010ff60000001810 */
[----:B------:R-:W-:Y:S11]  /*3f4c0*/  @!UPT UIADD3 URZ, URZ, URZ, URZ ;  /* 0x0000003f3f3ff290 */ /* 0x000ff6000fffe03f */
[----:B------:R-:W-:Y:S01]  /*3f4d0*/  @!UPT UIADD3 URZ, URZ, URZ, URZ ;  /* 0x0000003f3f3ff290 */ /* 0x000fe2000fffe03f */
[----:B------:R-:W-:Y:S01]  /*3f4e0*/  STL.64 [R1+0x950], R16 ;  /* 0x0009501001007387 */ /* 0x000fe20000100a00 */
[----:B------:R0:W-:Y:S03]  /*3f4f0*/  STL.64 [R1+0x958], R18 ;  /* 0x0009581201007387 */ /* 0x0001e60000100a00 */
[----:B0-----:R-:W4:Y:S01]  /*3f500*/  LDL.LU.64 R18, [R1+0x2968] ;  /* 0x0029680001127983 */ /* 0x001f220000300a00 */
[----:B------:R-:W4:Y:S01]  /*3f510*/  LDL.LU.64 R16, [R1+0x2960] ;  /* 0x0029600001107983 */ /* 0x000f220000300a00 */
[----:B------:R-:W-:Y:S02]  /*3f520*/  MOV R2, R8 ;  /* 0x0000000800027202 */ /* 0x000fe40000000f00 */
[----:B------:R-:W-:Y:S01]  /*3f530*/  MOV R0, R9 ;  /* 0x0000000900007202 */ /* 0x000fe20000000f00 */
[----:B---3--:R-:W-:-:S04]  /*3f540*/  IMAD.MOV.U32 R14, RZ, RZ, R24 ;  /* 0x000000ffff0e7224 */ /* 0x008fc800078e0018 */
[----:B------:R-:W-:Y:S01]  /*3f550*/  STL [R1+0x286c], R0 ;  /* 0x00286c0001007387 */ /* 0x000fe20000100800 */
[----:B------:R-:W-:Y:S01]  /*3f560*/  STL [R1+0x2868], R2 ;  /* 0x0028680201007387 */ /* 0x000fe20000100800 */
[----:B------:R-:W-:Y:S01]  /*3f570*/  MOV R3, R25 ;  /* 0x0000001900037202 */ /* 0x000fe20000000f00 */
[----:B----4-:R-:W-:Y:S01]  /*3f580*/  HMMA.16816.F32 R8, R20, R24, R16 ;  /* 0x000000181408723c */ /* 0x010fe20000001810 */
[----:B------:R-:W0:Y:S11]  /*3f590*/  LDSM.16.M88.4 R16, [R29+0x28800] ;  /* 0x028800001d10783b */ /* 0x000e360000000200 */
[----:B------:R-:W-:Y:S11]  /*3f5a0*/  @!UPT UIADD3 URZ, URZ, URZ, URZ ;  /* 0x0000003f3f3ff290 */ /* 0x000ff6000fffe03f */
[----:B------:R-:W-:Y:S01]  /*3f5b0*/  STL.64 [R1+0x940], R8 ;  /* 0x0009400801007387 */ /* 0x000fe20000100a00 */
[----:B------:R-:W-:Y:S02]  /*3f5c0*/  STL.64 [R1+0x948], R10 ;  /* 0x0009480a01007387 */ /* 0x000fe40000100a00 */
[----:B------:R-:W3:Y:S02]  /*3f5d0*/  LDL.LU R24, [R1+0x590] ;  /* 0x0005900001187983 */ /* 0x000ee40000300800 */
[----:B------:R-:W3:Y:S01]  /*3f5e0*/  LDL.LU R25, [R1+0x594] ;  /* 0x0005940001197983 */ /* 0x000ee20000300800 */
[----:B------:R-:W4:Y:S01]  /*3f5f0*/  LDL.LU R26, [R1+0x598] ;  /* 0x00059800011a7983 */ /* 0x000f220000300800 */
[----:B------:R-:W4:Y:S02]  /*3f600*/  LDL.LU R27, [R1+0x59c] ;  /* 0x00059c00011b7983 */ /* 0x000f240000300800 */
[----:B------:R-:W5:Y:S02]  /*3f610*/  LDL.64 R4, [R1] ;  /* 0x0000000001047983 */ /* 0x000f640000100a00 */
[----:B-----5:R1:W-:Y:S04]  /*3f620*/  STL.64 [R1+0x28c8], R4 ;  /* 0x0028c80401007387 */ /* 0x0203e80000100a00 */
[----:B-1----:R-:W5:Y:S04]  /*3f630*/  LDL.64 R4, [R1+0x10] ;  /* 0x0000100001047983 */ /* 0x002f680000100a00 */
[----:B-----5:R-:W-:Y:S01]  /*3f640*/  STL.64 [R1+0x28e0], R4 ;  /* 0x0028e00401007387 */ /* 0x020fe20000100a00 */
[----:B----4-:R-:W-:Y:S02]  /*3f650*/  STL.64 [R1+0x28a8], R26 ;  /* 0x0028a81a01007387 */ /* 0x010fe40000100a00 */
[----:B---3--:R1:W-:Y:S02]  /*3f660*/  STL.64 [R1+0x28a0], R24 ;  /* 0x0028a01801007387 */ /* 0x0083e40000100a00 */
[----:B-1----:R-:W3:Y:S01]  /*3f670*/  LDL.LU R24, [R1+0x5b0] ;  /* 0x0005b00001187983 */ /* 0x002ee20000300800 */
[----:B------:R-:W3:Y:S02]  /*3f680*/  LDL.LU R25, [R1+0x5b4] ;  /* 0x0005b40001197983 */ /* 0x000ee40000300800 */
[----:B------:R-:W4:Y:S02]  /*3f690*/  LDL.LU R26, [R1+0x5b8] ;  /* 0x0005b800011a7983 */ /* 0x000f240000300800 */
[----:B------:R-:W4:Y:S01]  /*3f6a0*/  LDL.LU R27, [R1+0x5bc] ;  /* 0x0005bc00011b7983 */ /* 0x000f220000300800 */
[----:B------:R-:W5:Y:S04]  /*3f6b0*/  LDL.64 R4, [R1+0x20] ;  /* 0x0000200001047983 */ /* 0x000f680000100a00 */
        /* <DEDUP_REMOVED lines=9> */
[----:B------:R-:W5:Y:S01]  /*3f750*/  LDL R4, [R1+0x40] ;  /* 0x0000400001047983 */ /* 0x000f620000100800 */
[----:B------:R-:W-:-:S02]  /*3f760*/  MOV R5, R28 ;  /* 0x0000001c00057202 */ /* 0x000fc40000000f00 */
[----:B------:R-:W2:Y:S03]  /*3f770*/  LDL.LU R28, [R1+0x2958] ;  /* 0x00295800011c7983 */ /* 0x000ea60000300800 */
[----:B-----5:R-:W-:Y:S01]  /*3f780*/  STL.64 [R1+0x2928], R4 ;  /* 0x0029280401007387 */ /* 0x020fe20000100a00 */
[----:B----4-:R-:W-:Y:S02]  /*3f790*/  STL.64 [R1+0x28d8], R26 ;  /* 0x0028d81a01007387 */ /* 0x010fe40000100a00 */
[----:B---3--:R1:W-:Y:S02]  /*3f7a0*/  STL.64 [R1+0x28d0], R24 ;  /* 0x0028d01801007387 */ /* 0x0083e40000100a00 */
[----:B-1----:R-:W3:Y:S01]  /*3f7b0*/  LDL.LU R24, [R1+0x5d0] ;  /* 0x0005d00001187983 */ /* 0x002ee20000300800 */
[----:B------:R-:W3:Y:S02]  /*3f7c0*/  LDL.LU R25, [R1+0x5d4] ;  /* 0x0005d40001197983 */ /* 0x000ee40000300800 */
[----:B------:R-:W4:Y:S02]  /*3f7d0*/  LDL.LU R26, [R1+0x5d8] ;  /* 0x0005d800011a7983 */ /* 0x000f240000300800 */
[----:B------:R-:W4:Y:S01]  /*3f7e0*/  LDL.LU R27, [R1+0x5dc] ;  /* 0x0005dc00011b7983 */ /* 0x000f220000300800 */
[----:B------:R-:W5:Y:S04]  /*3f7f0*/  LDL R4, [R1+0x50] ;  /* 0x0000500001047983 */ /* 0x000f680000100800 */
[----:B------:R-:W5:Y:S04]  /*3f800*/  LDL R5, [R1+0x54] ;  /* 0x0000540001057983 */ /* 0x000f680000100800 */
        /* <DEDUP_REMOVED lines=8> */
[----:B----4-:R-:W-:Y:S01]  /*3f890*/  STL.64 [R1+0x2908], R26 ;  /* 0x0029081a01007387 */ /* 0x010fe20000100a00 */
[----:B---3--:R1:W-:Y:S03]  /*3f8a0*/  STL.64 [R1+0x2900], R24 ;  /* 0x0029001801007387 */ /* 0x0083e60000100a00 */
[----:B-1----:R-:W3:Y:S01]  /*3f8b0*/  LDL.LU R24, [R1+0x5f0] ;  /* 0x0005f00001187983 */ /* 0x002ee20000300800 */
[----:B------:R-:W3:Y:S02]  /*3f8c0*/  LDL.LU R25, [R1+0x5f4] ;  /* 0x0005f40001197983 */ /* 0x000ee40000300800 */
[----:B------:R-:W4:Y:S02]  /*3f8d0*/  LDL.LU R26, [R1+0x5f8] ;  /* 0x0005f800011a7983 */ /* 0x000f240000300800 */
[----:B------:R-:W4:Y:S02]  /*3f8e0*/  LDL.LU R27, [R1+0x5fc] ;  /* 0x0005fc00011b7983 */ /* 0x000f240000300800 */
        /* <DEDUP_REMOVED lines=11> */
[----:B------:R-:W4:Y:S01]  /*3f9a0*/  LDL.LU R27, [R1+0x61c] ;  /* 0x00061c00011b7983 */ /* 0x000f220000300800 */
[----:B--2---:R-:W-:Y:S01]  /*3f9b0*/  MOV R5, R28 ;  /* 0x0000001c00057202 */ /* 0x004fe20000000f00 */
[----:B----4-:R-:W-:Y:S01]  /*3f9c0*/  STL.64 [R1+0x2950], R26 ;  /* 0x0029501a01007387 */ /* 0x010fe20000100a00 */
[----:B---3--:R1:W-:Y:S03]  /*3f9d0*/  STL.64 [R1+0x2948], R24 ;  /* 0x0029481801007387 */ /* 0x0083e60000100a00 */
[----:B-1----:R-:W5:Y:S01]  /*3f9e0*/  LDL.LU R24, [R1+0x620] ;  /* 0x0006200001187983 */ /* 0x002f620000300800 */
[----:B------:R-:W5:Y:S02]  /*3f9f0*/  LDL.LU R25, [R1+0x624] ;  /* 0x0006240001197983 */ /* 0x000f640000300800 */
[----:B------:R-:W5:Y:S02]  /*3fa00*/  LDL.LU R26, [R1+0x628] ;  /* 0x00062800011a7983 */ /* 0x000f640000300800 */
[----:B------:R-:W5:Y:S01]  /*3fa10*/  LDL.LU R27, [R1+0x62c] ;  /* 0x00062c00011b7983 */ /* 0x000f620000300800 */
[----:B------:R-:W2:Y:S01]  /*3fa20*/  LDL.LU R8, [R1+0x5a0] ;  /* 0x0005a00001087983 */ /* 0x000ea20000300800 */
[----:B------:R-:W2:Y:S02]  /*3fa30*/  LDL.LU R9, [R1+0x5a4] ;  /* 0x0005a40001097983 */ /* 0x000ea40000300800 */
[----:B------:R-:W2:Y:S02]  /*3fa40*/  LDL.LU R10, [R1+0x5a8] ;  /* 0x0005a800010a7983 */ /* 0x000ea40000300800 */
[----:B------:R-:W2:Y:S01]  /*3fa50*/  LDL.LU R11, [R1+0x5ac] ;  /* 0x0005ac00010b7983 */ /* 0x000ea20000300800 */
[----:B------:R-:W-:Y:S01]  /*3fa60*/  STL [R1+0x2874], R3 ;  /* 0x0028740301007387 */ /* 0x000fe20000100800 */
[----:B------:R-:W-:Y:S02]  /*3fa70*/  STL [R1+0x2870], R14 ;  /* 0x0028700e01007387 */ /* 0x000fe40000100800 */
[----:B------:R-:W-:Y:S02]  /*3fa80*/  STL [R1+0x2878], R29 ;  /* 0x0028781d01007387 */ /* 0x000fe40000100800 */
[----:B0-----:R-:W-:Y:S01]  /*3fa90*/  STL.64 [R1+0x2748], R18 ;  /* 0x0027481201007387 */ /* 0x001fe20000100a00 */
[----:B------:R0:W-:Y:S02]  /*3faa0*/  STL.64 [R1+0x2740], R16 ;  /* 0x0027401001007387 */ /* 0x0001e40000100a00 */
[----:B0-----:R-:W-:Y:S01]  /*3fab0*/  MOV R16, R7 ;  /* 0x0000000700107202 */ /* 0x001fe20000000f00 */
[----:B------:R-:W-:-:S02]  /*3fac0*/  IMAD.MOV.U32 R17, RZ, RZ, R6 ;  /* 0x000000ffff117224 */ /* 0x000fc400078e0006 */
[C---:B-----5:R-:W-:Y:S01]  /*3fad0*/  HMMA.16816.F32 R4, R20.reuse, R4, R24 ;  /* 0x000000041404723c */ /* 0x060fe20000001818 */
[----:B------:R-:W3:Y:S01]  /*3fae0*/  LDL.LU.64 R26, [R1+0x2950] ;  /* 0x00295000011a7983 */ /* 0x000ee20000300a00 */
[----:B------:R-:W3:Y:S11]  /*3faf0*/  LDL.LU.64 R24, [R1+0x2948] ;  /* 0x0029480001187983 */ /* 0x000ef60000300a00 */
[----:B------:R-:W-:Y:S10]  /*3fb00*/  @!UPT UIADD3 URZ, URZ, URZ, URZ ;  /* 0x0000003f3f3ff290 */ /* 0x000ff4000fffe03f */
[----:B------:R0:W-:Y:S01]  /*3fb10*/  STL.64 [R1+0x930], R4 ;  /* 0x0009300401007387 */ /* 0x0001e20000100a00 */
[----:B------:R3:W-:Y:S03]  /*3fb20*/  STL.64 [R1+0x938], R6 ;  /* 0x0009380601007387 */ /* 0x0007e60000100a00 */
[----:B0-----:R-:W3:Y:S02]  /*3fb30*/  LDL.LU.64 R4, [R1+0x2940] ;  /* 0x0029400001047983 */ /* 0x001ee40000300a00 */
[C---:B---3--:R-:W-:Y:S02]  /*3fb40*/  HMMA.16816.F32 R4, R20.reuse, R4, R24 ;  /* 0x000000041404723c */ /* 0x048fe40000001818 */
[----:B------:R-:W3:Y:S01]  /*3fb50*/  LDL.LU.64 R26, [R1+0x2938] ;  /* 0x00293800011a7983 */ /* 0x000ee20000300a00 */
[----:B------:R-:W3:Y:S11]  /*3fb60*/  LDL.LU.64 R24, [R1+0x2930] ;  /* 0x0029300001187983 */ /* 0x000ef60000300a00 */
[----:B------:R-:W-:Y:S09]  /*3fb70*/  @!UPT UIADD3 URZ, URZ, URZ, URZ ;  /* 0x0000003f3f3ff290 */ /* 0x000ff2000fffe03f */
        /* <DEDUP_REMOVED lines=8> */
[----:B------:R-:W-:Y:S03]  /*3fc00*/  STL.64 [R1+0x918], R6 ;  /* 0x0009180601007387 */ /* 0x000fe60000100a00 */
[----:B0-----:R-:W3:Y:S02]  /*3fc10*/  LDL.LU.64 R4, [R1+0x2910] ;  /* 0x0029100001047983 */ /* 0x001ee40000300a00 */
[C---:B---3--:R-:W-:Y:S01]  /*3fc20*/  HMMA.16816.F32 R24, R20.reuse, R4, R24 ;  /* 0x000000041418723c */ /* 0x048fe20000001818 */
[----:B------:R-:W-:Y:S02]  /*3fc30*/  MOV R28, R4 ;  /* 0x00000004001c7202 */ /* 0x000fe40000000f00 */
[----:B------:R-:W-:Y:S11]  /*3fc40*/  MOV R15, R5 ;  /* 0x00000005000f7202 */ /* 0x000ff60000000f00 */
[----:B------:R-:W-:Y:S09]  /*3fc50*/  @!UPT UIADD3 URZ, URZ, URZ, URZ ;  /* 0x0000003f3f3ff290 */ /* 0x000ff2000fffe03f */
[----:B------:R-:W-:Y:S01]  /*3fc60*/  STL.64 [R1+0x900], R24 ;  /* 0x0009001801007387 */ /* 0x000fe20000100a00 */
[----:B------:R0:W-:Y:S03]  /*3fc70*/  STL.64 [R1+0x908], R26 ;  /* 0x0009081a01007387 */ /* 0x0001e60000100a00 */
[----:B0-----:R-:W3:Y:S01]  /*3fc80*/  LDL.LU.64 R26, [R1+0x2908] ;  /* 0x00290800011a7983 */ /* 0x001ee20000300a00 */
[----:B------:R-:W3:Y:S02]  /*3fc90*/  LDL.LU.64 R24, [R1+0x2900] ;  /* 0x0029000001187983 */ /* 0x000ee40000300a00 */
[----:B------:R-:W3:Y:S02]  /*3fca0*/  LDL.LU.64 R4, [R1+0x28f8] ;  /* 0x0028f80001047983 */ /* 0x000ee40000300a00 */
[----:B------:R-:W-:Y:S01]  /*3fcb0*/  STL [R1+0x287c], R28 ;  /* 0x00287c1c01007387 */ /* 0x000fe20000100800 */
[----:B---3--:R-:W-:Y:S01]  /*3fcc0*/  HMMA.16816.F32 R24, R20, R4, R24 ;  /* 0x000000041418723c */ /* 0x008fe20000001818 */
[----:B------:R-:W-:-:S02]  /*3fcd0*/  MOV R0, R4 ;  /* 0x0000000400007202 */ /* 0x000fc40000000f00 */
[----:B------:R-:W-:Y:S11]  /*3fce0*/  MOV R2, R5 ;  /* 0x0000000500027202 */ /* 0x000ff60000000f00 */
[----:B------:R-:W-:Y:S09]  /*3fcf0*/  @!UPT UIADD3 URZ, URZ, URZ, URZ ;  /* 0x0000003f3f3ff290 */ /* 0x000ff2000fffe03f */
[----:B------:R-:W-:Y:S01]  /*3fd00*/  STL.64 [R1+0x8f0], R24 ;  /* 0x0008f01801007387 */ /* 0x000fe20000100a00 */
[----:B------:R0:W-:Y:S03]  /*3fd10*/  STL.64 [R1+0x8f8], R26 ;  /* 0x0008f81a01007387 */ /* 0x0001e60000100a00 */
[----:B0-----:R-:W3:Y:S01]  /*3fd20*/  LDL.LU.64 R26, [R1+0x28f0] ;  /* 0x0028f000011a7983 */ /* 0x001ee20000300a00 */
[----:B------:R-:W3:Y:S02]  /*3fd30*/  LDL.LU.64 R24, [R1+0x28e8] ;  /* 0x0028e80001187983 */ /* 0x000ee40000300a00 */
[----:B------:R-:W3:Y:S02]  /*3fd40*/  LDL.LU.64 R4, [R1+0x28e0] ;  /* 0x0028e00001047983 */ /* 0x000ee40000300a00 */
[C---:B---3--:R-:W-:Y:S01]  /*3fd50*/  HMMA.16816.F32 R24, R20.reuse, R4, R24 ;  /* 0x000000041418723c */ /* 0x048fe20000001818 */
[----:B------:R-:W-:Y:S01]  /*3fd60*/  IMAD.MOV.U32 R3, RZ, RZ, R4 ;  /* 0x000000ffff037224 */ /* 0x000fe200078e0004 */
[----:B------:R-:W-:Y:S11]  /*3fd70*/  MOV R14, R5 ;  /* 0x00000005000e7202 */ /* 0x000ff60000000f00 */
[----:B------:R-:W-:Y:S10]  /*3fd80*/  @!UPT UIADD3 URZ, URZ, URZ, URZ ;  /* 0x0000003f3f3ff290 */ /* 0x000ff4000fffe03f */
[----:B------:R-:W-:Y:S01]  /*3fd90*/  STL.64 [R1+0x8e0], R24 ;  /* 0x0008e01801007387 */ /* 0x000fe20000100a00 */
[----:B------:R0:W-:Y:S03]  /*3fda0*/  STL.64 [R1+0x8e8], R26 ;  /* 0x0008e81a01007387 */ /* 0x0001e60000100a00 */
[----:B0-----:R-:W3:Y:S01]  /*3fdb0*/  LDL.LU.64 R26, [R1+0x28d8] ;  /* 0x0028d800011a7983 */ /* 0x001ee20000300a00 */
[----:B------:R-:W3:Y:S02]  /*3fdc0*/  LDL.LU.64 R24, [R1+0x28d0] ;  /* 0x0028d00001187983 */ /* 0x000ee40000300a00 */
[----:B------:R-:W3:Y:S02]  /*3fdd0*/  LDL.LU.64 R4, [R1+0x28c8] ;  /* 0x0028c80001047983 */ /* 0x000ee40000300a00 */
[----:B---3--:R-:W-:Y:S01]  /*3fde0*/  HMMA.16816.F32 R24, R20, R4, R24 ;  /* 0x000000041418723c */ /* 0x008fe20000001818 */
[----:B------:R-:W-:-:S02]  /*3fdf0*/  MOV R28, R4 ;  /* 0x00000004001c7202 */ /* 0x000fc40000000f00 */
[----:B------:R-:W-:Y:S02]  /*3fe00*/  MOV R29, R5 ;  /* 0x00000005001d7202 */ /* 0x000fe40000000f00 */
[----:B------:R-:W3:Y:S11]  /*3fe10*/  LDL.LU.64 R4, [R1+0x28c0] ;  /* 0x0028c00001047983 */ /* 0x000ef60000300a00 */
[----:B------:R-:W-:Y:S07]  /*3fe20*/  @!UPT UIADD3 URZ, URZ, URZ, URZ ;  /* 0x0000003f3f3ff290 */ /* 0x000fee000fffe03f */
[----:B------:R0:W-:Y:S01]  /*3fe30*/  STL.64 [R1+0x8d8], R26 ;  /* 0x0008d81a01007387 */ /* 0x0001e20000100a00 */
[----:B------:R-:W-:Y:S01]  /*3fe40*/  MOV R6, R24 ;  /* 0x0000001800067202 */ /* 0x000fe20000000f00 */
[----:B------:R-:W-:Y:S02]  /*3fe50*/  IMAD.MOV.U32 R7, RZ, RZ, R25 ;  /* 0x000000ffff077224 */ /* 0x000fe400078e0019 */
[----:B0-----:R-:W3:Y:S01]  /*3fe60*/  LDL.LU.64 R26, [R1+0x28b8] ;  /* 0x0028b800011a7983 */ /* 0x001ee20000300a00 */
[----:B------:R-:W3:Y:S01]  /*3fe70*/  LDL.LU.64 R24, [R1+0x28b0] ;  /* 0x0028b00001187983 */ /* 0x000ee20000300a00 */
[C---:B--2---:R-:W-:Y:S01]  /*3fe80*/  HMMA.16816.F32 R8, R20.reuse, R12, R8 ;  /* 0x0000000c1408723c */ /* 0x044fe20000001808 */
[----:B------:R-:W-:Y:S01]  /*3fe90*/  STL [R1+0x20e0], R6 ;  /* 0x0020e00601007387 */ /* 0x000fe20000100800 */
[----:B------:R-:W-:Y:S06]  /*3fea0*/  STL [R1+0x20dc], R7 ;  /* 0x0020dc0701007387 */ /* 0x000fec0000100800 */
[C---:B---3--:R-:W-:Y:S11]  /*3feb0*/  HMMA.16816.F32 R24, R20.reuse, R4, R24 ;  /* 0x000000041418723c */ /* 0x048ff60000001818 */
[----:B------:R-:W-:Y:S11]  /*3fec0*/  @!UPT UIADD3 URZ, URZ, URZ, URZ ;  /* 0x0000003f3f3ff290 */ /* 0x000ff6000fffe03f */
[----:B------:R-:W-:Y:S01]  /*3fed0*/  @!UPT UIADD3 URZ, URZ, URZ, URZ ;  /* 0x0000003f3f3ff290 */ /* 0x000fe2000fffe03f */
[----:B------:R-:W-:Y:S01]  /*3fee0*/  STL.64 [R1+0x8c0], R24 ;  /* 0x0008c01801007387 */ /* 0x000fe20000100a00 */
[----:B------:R0:W-:Y:S03]  /*3fef0*/  STL.64 [R1+0x8c8], R26 ;  /* 0x0008c81a01007387 */ /* 0x0001e60000100a00 */
[----:B0-----:R-:W2:Y:S01]  /*3ff00*/  LDL.LU.64 R26, [R1+0x28a8] ;  /* 0x0028a800011a7983 */ /* 0x001ea20000300a00 */
[----:B------:R-:W2:Y:S02]  /*3ff10*/  LDL.LU.64 R24, [R1+0x28a0] ;  /* 0x0028a00001187983 */ /* 0x000ea40000300a00 */
[----:B------:R0:W-:Y:S02]  /*3ff20*/  STL.64 [R1+0x27f8], R4 ;  /* 0x0027f80401007387 */ /* 0x0001e40000100a00 */
[----:B0-----:R-:W3:Y:S01]  /*3ff30*/  LDL.LU R4, [R1+0x520] ;  /* 0x0005200001047983 */ /* 0x001ee20000300800 */
[----:B------:R-:W3:Y:S02]  /*3ff40*/  LDL.LU R5, [R1+0x524] ;  /* 0x0005240001057983 */ /* 0x000ee40000300800 */
[----:B------:R-:W3:Y:S02]  /*3ff50*/  LDL.LU R6, [R1+0x528] ;  /* 0x0005280001067983 */ /* 0x000ee40000300800 */
[----:B------:R-:W3:Y:S01]  /*3ff60*/  LDL.LU R7, [R1+0x52c] ;  /* 0x00052c0001077983 */ /* 0x000ee20000300800 */
[----:B------:R-:W-:Y:S01]  /*3ff70*/  STL.64 [R1+0x8b0], R8 ;  /* 0x0008b00801007387 */ /* 0x000fe20000100a00 */
[----:B------:R0:W-:Y:S03]  /*3ff80*/  STL.64 [R1+0x8b8], R10 ;  /* 0x0008b80a01007387 */ /* 0x0001e60000100a00 */
[----:B0-----:R-:W4:Y:S01]  /*3ff90*/  LDL.LU.64 R10, [R1+0x2898] ;  /* 0x00289800010a7983 */ /* 0x001f220000300a00 */
[----:B------:R-:W2:Y:S02]  /*3ffa0*/  LDL.LU.64 R8, [R1+0x2890] ;  /* 0x0028900001087983 */ /* 0x000ea40000300a00 */
[----:B------:R-:W-:Y:S02]  /*3ffb0*/  STL [R1+0x2764], R12 ;  /* 0x0027640c01007387 */ /* 0x000fe40000100800 */
[----:B------:R-:W-:Y:S01]  /*3ffc0*/  STL [R1+0x2760], R13 ;  /* 0x0027600d01007387 */ /* 0x000fe20000100800 */
[----:B--2---:R-:W-:Y:S01]  /*3ffd0*/  HMMA.16816.F32 R20, R20, R8, R24 ;  /* 0x000000081414723c */ /* 0x004fe20000001818 */
[----:B------:R-:W3:Y:S01]  /*3ffe0*/  LDL.LU.64 R26, [R1+0x2888] ;  /* 0x00288800011a7983 */ /* 0x000ee20000300a00 */
[----:B------:R-:W3:Y:S02]  /*3fff0*/  LDL.LU.64 R24, [R1+0x2880] ;  /* 0x0028800001187983 */ /* 0x000ee40000300a00 */
[----:B----4-:R-:W-:Y:S02]  /*40000*/  STL.64 [R1+0x2758], R10 ;  /* 0x0027580a01007387 */ /* 0x010fe40000100a00 */
[----:B------:R0:W-:Y:S11]  /*40010*/  STL.64 [R1+0x2750], R8 ;  /* 0x0027500801007387 */ /* 0x0001f60000100a00 */
[----:B------:R-:W-:Y:S06]  /*40020*/  @!UPT UIADD3 URZ, URZ, URZ, URZ ;  /* 0x0000003f3f3ff290 */ /* 0x000fec000fffe03f */
[----:B------:R-:W-:Y:S01]  /*40030*/  STL.64 [R1+0x8a0], R20 ;  /* 0x0008a01401007387 */ /* 0x000fe20000100a00 */
[----:B------:R-:W-:Y:S01]  /*40040*/  STL.64 [R1+0x8a8], R22 ;  /* 0x0008a81601007387 */ /* 0x000fe20000100a00 */
[----:B---3--:R-:W-:Y:S02]  /*40050*/  HMMA.16816.F32 R4, R24, R16, R4 ;  /* 0x000000101804723c */ /* 0x008fe40000001804 */
[----:B------:R-:W2:Y:S11]  /*40060*/  LDL.LU R16, [R1+0xf0] ;  /* 0x0000f00001107983 */ /* 0x000eb60000300800 */
[----:B------:R-:W-:Y:S10]  /*40070*/  @!UPT UIADD3 URZ, URZ, URZ, URZ ;  /* 0x0000003f3f3ff290 */ /* 0x000ff4000fffe03f */
[----:B------:R-:W-:Y:S01]  /*40080*/  STL.64 [R1+0x890], R4 ;  /* 0x0008900401007387 */ /* 0x000fe20000100a00 */
[----:B------:R-:W-:Y:S02]  /*40090*/  STL.64 [R1+0x898], R6 ;  /* 0x0008980601007387 */ /* 0x000fe40000100a00 */
[----:B------:R-:W2:Y:S02]  /*400a0*/  LDL.LU R17, [R1+0xf4] ;  /* 0x0000f40001117983 */ /* 0x000ea40000300800 */
[----:B------:R-:W3:Y:S01]  /*400b0*/  LDL.LU R18, [R1+0xf8] ;  /* 0x0000f80001127983 */ /* 0x000ee20000300800 */
[----:B------:R-:W3:Y:S01]  /*400c0*/  LDL.LU R19, [R1+0xfc] ;  /* 0x0000fc0001137983 */ /* 0x000ee20000300800 */
[----:B0-----:R-:W-:Y:S02]  /*400d0*/  MOV R8, R28 ;  /* 0x0000001c00087202 */ /* 0x001fe40000000f00 */
[----:B------:R-:W-:Y:S01]  /*400e0*/  MOV R9, R29 ;  /* 0x0000001d00097202 */ /* 0x000fe20000000f00 */
[----:B---3--:R-:W-:Y:S01]  /*400f0*/  STL.64 [R1+0x2770], R18 ;  /* 0x0027701201007387 */ /* 0x008fe20000100a00 */
[----:B--2---:R0:W-:Y:S02]  /*40100*/  STL.64 [R1+0x2768], R16 ;  /* 0x0027681001007387 */ /* 0x0041e40000100a00 */
[----:B------:R-:W2:Y:S02]  /*40110*/  LDL.LU R28, [R1+0x287c] ;  /* 0x00287c00011c7983 */ /* 0x000ea40000300800 */
[----:B------:R-:W3:Y:S01]  /*40120*/  LDL.LU R29, [R1+0x2878] ;  /* 0x00287800011d7983 */ /* 0x000ee20000300800 */
[----:B------:R1:W-:Y:S04]  /*40130*/  STL.64 [R1+0x2778], R8 ;  /* 0x0027780801007387 */ /* 0x0003e80000100a00 */
[----:B0-----:R-:W4:Y:S01]  /*40140*/  LDL.LU R16, [R1+0x100] ;  /* 0x0001000001107983 */ /* 0x001f220000300800 */
[----:B------:R-:W4:Y:S02]  /*40150*/  LDL.LU R17, [R1+0x104] ;  /* 0x0001040001117983 */ /* 0x000f240000300800 */
[----:B------:R-:W5:Y:S02]  /*40160*/  LDL.LU R18, [R1+0x108] ;  /* 0x0001080001127983 */ /* 0x000f640000300800 */
[----:B------:R-:W5:Y:S01]  /*40170*/  LDL.LU R19, [R1+0x10c] ;  /* 0x00010c0001137983 */ /* 0x000f620000300800 */
[----:B-1----:R-:W-:-:S02]  /*40180*/  MOV R8, R3 ;  /* 0x0000000300087202 */ /* 0x002fc40000000f00 */
[----:B------:R-:W-:Y:S01]  /*40190*/  MOV R9, R14 ;  /* 0x0000000e00097202 */ /* 0x000fe20000000f00 */
[----:B-----5:R-:W-:Y:S01]  /*401a0*/  STL.64 [R1+0x2788], R18 ;  /* 0x0027881201007387 */ /* 0x020fe20000100a00 */
[----:B----4-:R-:W-:Y:S02]  /*401b0*/  STL.64 [R1+0x2780], R16 ;  /* 0x0027801001007387 */ /* 0x010fe40000100a00 */
[----:B------:R-:W4:Y:S02]  /*401c0*/  LDL.LU R3, [R1+0x2874] ;  /* 0x0028740001037983 */ /* 0x000f240000300800 */
[----:B------:R-:W5:Y:S01]  /*401d0*/  LDL.LU R14, [R1+0x2870] ;  /* 0x00287000010e7983 */ /* 0x000f620000300800 */
[----:B------:R0:W-:Y:S02]  /*401e0*/  STL.64 [R1+0x2790], R8 ;  /* 0x0027900801007387 */ /* 0x0001e40000100a00 */
[----:B0-----:R-:W-:Y:S01]  /*401f0*/  IMAD.MOV.U32 R8, RZ, RZ, R0 ;  /* 0x000000ffff087224 */ /* 0x001fe200078e0000 */
[----:B------:R-:W-:Y:S01]  /*40200*/  MOV R9, R2 ;  /* 0x0000000200097202 */ /* 0x000fe20000000f00 */
[----:B------:R-:W3:Y:S01]  /*40210*/  LDL.LU R0, [R1+0x286c] ;  /* 0x00286c0001007983 */ /* 0x000ee20000300800 */
[----:B------:R-:W3:Y:S03]  /*40220*/  LDL.LU R2, [R1+0x2868] ;  /* 0x0028680001027983 */ /* 0x000ee60000300800 */
[----:B------:R2:W-:Y:S01]  /*40230*/  STL.64 [R1+0x27a8], R8 ;  /* 0x0027a80801007387 */ /* 0x0005e20000100a00 */
[----:B------:R-:W3:Y:S02]  /*40240*/  LDL.LU R16, [R1+0x110] ;  /* 0x0001100001107983 */ /* 0x000ee40000300800 */
[----:B------:R-:W3:Y:S02]  /*40250*/  LDL.LU R17, [R1+0x114] ;  /* 0x0001140001117983 */ /* 0x000ee40000300800 */
[----:B------:R-:W3:Y:S01]  /*40260*/  LDL.LU R18, [R1+0x118] ;  /* 0x0001180001127983 */ /* 0x000ee20000300800 */
[----:B------:R-:W3:Y:S01]  /*40270*/  LDL.LU R19, [R1+0x11c] ;  /* 0x00011c0001137983 */ /* 0x000ee20000300800 */
[----:B--2---:R-:W-:-:S02]  /*40280*/  MOV R8, R28 ;  /* 0x0000001c00087202 */ /* 0x004fc40000000f00 */
[----:B------:R-:W-:-:S05]  /*40290*/  MOV R9, R15 ;  /* 0x0000000f00097202 */ /* 0x000fca0000000f00 */
[----:B------:R-:W-:Y:S04]  /*402a0*/  STL.64 [R1+0x27c0], R8 ;  /* 0x0027c00801007387 */ /* 0x000fe80000100a00 */
[----:B---3--:R-:W-:Y:S01]  /*402b0*/  STL.64 [R1+0x27a0], R18 ;  /* 0x0027a01201007387 */ /* 0x008fe20000100a00 */
[----:B------:R0:W-:Y:S03]  /*402c0*/  STL.64 [R1+0x2798], R16 ;  /* 0x0027981001007387 */ /* 0x0001e60000100a00 */
[----:B0-----:R-:W2:Y:S01]  /*402d0*/  LDL.LU R16, [R1+0x3e0] ;  /* 0x0003e00001107983 */ /* 0x001ea20000300800 */
[----:B------:R-:W2:Y:S02]  /*402e0*/  LDL.LU R17, [R1+0x3e4] ;  /* 0x0003e40001117983 */ /* 0x000ea40000300800 */
[----:B------:R-:W3:Y:S02]  /*402f0*/  LDL.LU R18, [R1+0x3e8] ;  /* 0x0003e80001127983 */ /* 0x000ee40000300800 */
[----:B------:R-:W3:Y:S01]  /*40300*/  LDL.LU R19, [R1+0x3ec] ;  /* 0x0003ec0001137983 */ /* 0x000ee20000300800 */
[----:B------:R-:W2:Y:S04]  /*40310*/  LDL.64 R8, [R1+0x40] ;  /* 0x0000400001087983 */ /* 0x000ea80000100a00 */
[----:B--2---:R0:W-:Y:S04]  /*40320*/  STL.64 [R1+0x27d8], R8 ;  /* 0x0027d80801007387 */ /* 0x0041e80000100a00 */
[----:B0-----:R-:W2:Y:S04]  /*40330*/  LDL.64 R8, [R1+0x50] ;  /* 0x0000500001087983 */ /* 0x001ea80000100a00 */
[----:B--2---:R-:W-:Y:S01]  /*40340*/  STL.64 [R1+0x27f0], R8 ;  /* 0x0027f00801007387 */ /* 0x004fe20000100a00 */
[----:B---3--:R-:W-:Y:S02]  /*40350*/  STL.64 [R1+0x27b8], R18 ;  /* 0x0027b81201007387 */ /* 0x008fe40000100a00 */
[----:B------:R0:W-:Y:S02]  /*40360*/  STL.64 [R1+0x27b0], R16 ;  /* 0x0027b01001007387 */ /* 0x0001e40000100a00 */
[----:B0-----:R-:W2:Y:S01]  /*40370*/  LDL.LU R16, [R1+0x3f0] ;  /* 0x0003f00001107983 */ /* 0x001ea20000300800 */
[----:B------:R-:W2:Y:S02]  /*40380*/  LDL.LU R17, [R1+0x3f4] ;  /* 0x0003f40001117983 */ /* 0x000ea40000300800 */
[----:B------:R-:W3:Y:S02]  /*40390*/  LDL.LU R18, [R1+0x3f8] ;  /* 0x0003f80001127983 */ /* 0x000ee40000300800 */
[----:B------:R-:W3:Y:S01]  /*403a0*/  LDL.LU R19, [R1+0x3fc] ;  /* 0x0003fc0001137983 */ /* 0x000ee20000300800 */
[----:B------:R-:W2:Y:S01]  /*403b0*/  LDL.LU R4, [R1+0x4c0] ;  /* 0x0004c00001047983 */ /* 0x000ea20000300800 */
[----:B------:R-:W2:Y:S02]  /*403c0*/  LDL.LU R5, [R1+0x4c4] ;  /* 0x0004c40001057983 */ /* 0x000ea40000300800 */
[----:B------:R-:W2:Y:S02]  /*403d0*/  LDL.LU R6, [R1+0x4c8] ;  /* 0x0004c80001067983 */ /* 0x000ea40000300800 */
[----:B------:R-:W2:Y:S02]  /*403e0*/  LDL.LU R7, [R1+0x4cc] ;  /* 0x0004cc0001077983 */ /* 0x000ea40000300800 */
[----:B--2---:R-:W-:Y:S01]  /*403f0*/  STL.64 [R1+0x2808], R6 ;  /* 0x0028080601007387 */ /* 0x004fe20000100a00 */
[----:B------:R5:W-:Y:S02]  /*40400*/  STL.64 [R1+0x2800], R4 ;  /* 0x0028000401007387 */ /* 0x000be40000100a00 */
[----:B-----5:R-:W-:Y:S01]  /*40410*/  MOV R4, R14 ;  /* 0x0000000e00047202 */ /* 0x020fe20000000f00 */
[----:B----4-:R-:W-:-:S05]  /*40420*/  IMAD.MOV.U32 R5, RZ, RZ, R3 ;  /* 0x000000ffff057224 */ /* 0x010fca00078e0003 */
[----:B------:R0:W-:Y:S02]  /*40430*/  STL.64 [R1+0x2818], R4 ;  /* 0x0028180401007387 */ /* 0x0001e40000100a00 */
[----:B0-----:R-:W-:Y:S02]  /*40440*/  MOV R4, R2 ;  /* 0x0000000200047202 */ /* 0x001fe40000000f00 */
[----:B------:R-:W-:-:S05]  /*40450*/  MOV R5, R0 ;  /* 0x0000000000057202 */ /* 0x000fca0000000f00 */
[----:B------:R-:W-:Y:S01]  /*40460*/  STL.64 [R1+0x2830], R4 ;  /* 0x0028300401007387 */ /* 0x000fe20000100a00 */
[----:B------:R-:W2:Y:S03]  /*40470*/  LDL.64 R8, [R1+0x60] ;  /* 0x0000600001087983 */ /* 0x000ea60000100a00 */
[----:B--2---:R0:W-:Y:S04]  /*40480*/  STL.64 [R1+0x2810], R8 ;  /* 0x0028100801007387 */ /* 0x0041e80000100a00 */
[----:B0-----:R-:W2:Y:S01]  /*40490*/  LDL.LU R8, [R1+0x4d0] ;  /* 0x0004d00001087983 */ /* 0x001ea20000300800 */
[----:B------:R-:W2:Y:S02]  /*404a0*/  LDL.LU R9, [R1+0x4d4] ;  /* 0x0004d40001097983 */ /* 0x000ea40000300800 */
[----:B------:R-:W4:Y:S02]  /*404b0*/  LDL.LU R10, [R1+0x4d8] ;  /* 0x0004d800010a7983 */ /* 0x000f240000300800 */
[----:B------:R-:W4:Y:S01]  /*404c0*/  LDL.LU R11, [R1+0x4dc] ;  /* 0x0004dc00010b7983 */ /* 0x000f220000300800 */
[----:B------:R-:W5:Y:S01]  /*404d0*/  LDL.LU R20, [R1+0x510] ;  /* 0x0005100001147983 */ /* 0x000f620000300800 */
[----:B------:R-:W5:Y:S02]  /*404e0*/  LDL.LU R21, [R1+0x514] ;  /* 0x0005140001157983 */ /* 0x000f640000300800 */
[----:B------:R-:W5:Y:S02]  /*404f0*/  LDL.LU R22, [R1+0x518] ;  /* 0x0005180001167983 */ /* 0x000f640000300800 */
[----:B------:R-:W5:Y:S01]  /*40500*/  LDL.LU R23, [R1+0x51c] ;  /* 0x00051c0001177983 */ /* 0x000f620000300800 */
[----:B------:R-:W5:Y:S01]  /*40510*/  LDL.64 R12, [R1+0xb0] ;  /* 0x0000b000010c7983 */ /* 0x000f620000100a00 */
[----:B------:R-:W2:Y:S02]  /*40520*/  LDL.LU R4, [R1+0x4f0] ;  /* 0x0004f00001047983 */ /* 0x000ea40000300800 */
[----:B------:R-:W2:Y:S02]  /*40530*/  LDL.LU R5, [R1+0x4f4] ;  /* 0x0004f40001057983 */ /* 0x000ea40000300800 */
[----:B------:R-:W2:Y:S01]  /*40540*/  LDL.LU R6, [R1+0x4f8] ;  /* 0x0004f80001067983 */ /* 0x000ea20000300800 */
[----:B------:R-:W2:Y:S04]  /*40550*/  LDL.LU R7, [R1+0x4fc] ;  /* 0x0004fc0001077983 */ /* 0x000ea80000300800 */
[----:B--2---:R-:W-:Y:S01]  /*40560*/  STL.64 [R1+0x2850], R6 ;  /* 0x0028500601007387 */ /* 0x004fe20000100a00 */
[----:B------:R0:W-:Y:S03]  /*40570*/  STL.64 [R1+0x2848], R4 ;  /* 0x0028480401007387 */ /* 0x0001e60000100a00 */
[----:B0-----:R-:W2:Y:S01]  /*40580*/  LDL.LU R4, [R1+0x500] ;  /* 0x0005000001047983 */ /* 0x001ea20000300800 */
[----:B------:R-:W2:Y:S02]  /*40590*/  LDL.LU R5, [R1+0x504] ;  /* 0x0005040001057983 */ /* 0x000ea40000300800 */
[----:B------:R-:W2:Y:S02]  /*405a0*/  LDL.LU R6, [R1+0x508] ;  /* 0x0005080001067983 */ /* 0x000ea40000300800 */
[----:B------:R-:W2:Y:S02]  /*405b0*/  LDL.LU R7, [R1+0x50c] ;  /* 0x00050c0001077983 */ /* 0x000ea40000300800 */
[----:B--2---:R-:W-:Y:S01]  /*405c0*/  STL.64 [R1+0x2860], R6 ;  /* 0x0028600601007387 */ /* 0x004fe20000100a00 */
[----:B------:R-:W-:Y:S02]  /*405d0*/  STL.64 [R1+0x2858], R4 ;  /* 0x0028580401007387 */ /* 0x000fe40000100a00 */
[----:B----4-:R-:W-:Y:S02]  /*405e0*/  STL.64 [R1+0x2828], R10 ;  /* 0x0028280a01007387 */ /* 0x010fe40000100a00 */
[----:B------:R0:W-:Y:S02]  /*405f0*/  STL.64 [R1+0x2820], R8 ;  /* 0x0028200801007387 */ /* 0x0001e40000100a00 */
[----:B0-----:R-:W2:Y:S01]  /*40600*/  LDL.LU R8, [R1+0x4e0] ;  /* 0x0004e00001087983 */ /* 0x001ea20000300800 */
[----:B------:R-:W2:Y:S02]  /*40610*/  LDL.LU R9, [R1+0x4e4] ;  /* 0x0004e40001097983 */ /* 0x000ea40000300800 */
[----:B------:R-:W4:Y:S02]  /*40620*/  LDL.LU R10, [R1+0x4e8] ;  /* 0x0004e800010a7983 */ /* 0x000f240000300800 */
[----:B------:R-:W4:Y:S01]  /*40630*/  LDL.LU R11, [R1+0x4ec] ;  /* 0x0004ec00010b7983 */ /* 0x000f220000300800 */
[----:B-----5:R-:W-:Y:S01]  /*40640*/  HMMA.16816.F32 R4, R24, R12, R20 ;  /* 0x0000000c1804723c */ /* 0x020fe20000001814 */
[----:B----4-:R-:W-:Y:S01]  /*40650*/  STL.64 [R1+0x2840], R10 ;  /* 0x0028400a01007387 */ /* 0x010fe20000100a00 */
[----:B--2---:R0:W-:Y:S03]  /*40660*/  STL.64 [R1+0x2838], R8 ;  /* 0x0028380801007387 */ /* 0x0041e60000100a00 */
[----:B0-----:R-:W2:Y:S01]  /*40670*/  LDL.64 R8, [R1+0x90] ;  /* 0x0000900001087983 */ /* 0x001ea20000100a00 */
[----:B---3--:R-:W-:Y:S02]  /*40680*/  STL.64 [R1+0x27d0], R18 ;  /* 0x0027d01201007387 */ /* 0x008fe40000100a00 */
[----:B------:R0:W-:Y:S02]  /*40690*/  STL.64 [R1+0x27c8], R16 ;  /* 0x0027c81001007387 */ /* 0x0001e40000100a00 */
[----:B0-----:R-:W3:Y:S01]  /*406a0*/  LDL.LU R16, [R1+0x400] ;  /* 0x0004000001107983 */ /* 0x001ee20000300800 */
[----:B------:R-:W3:Y:S02]  /*406b0*/  LDL.LU R17, [R1+0x404] ;  /* 0x0004040001117983 */ /* 0x000ee40000300800 */
[----:B------:R-:W4:Y:S02]  /*406c0*/  LDL.LU R18, [R1+0x408] ;  /* 0x0004080001127983 */ /* 0x000f240000300800 */
[----:B------:R-:W4:Y:S09]  /*406d0*/  LDL.LU R19, [R1+0x40c] ;  /* 0x00040c0001137983 */ /* 0x000f320000300800 */
[----:B------:R-:W-:Y:S01]  /*406e0*/  MOV R15, R7 ;  /* 0x00000007000f7202 */ /* 0x000fe20000000f00 */
[----:B------:R-:W-:Y:S01]  /*406f0*/  IMAD.MOV.U32 R14, RZ, RZ, R6 ;  /* 0x000000ffff0e7224 */ /* 0x000fe200078e0006 */
[----:B------:R-:W-:-:S02]  /*40700*/  MOV R21, R12 ;  /* 0x0000000c00157202 */ /* 0x000fc40000000f00 */
[----:B------:R-:W-:Y:S01]  /*40710*/  MOV R20, R13 ;  /* 0x0000000d00147202 */ /* 0x000fe20000000f00 */
[----:B----4-:R-:W-:Y:S01]  /*40720*/  STL.64 [R1+0x27e8], R18 ;  /* 0x0027e81201007387 */ /* 0x010fe20000100a00 */
[----:B---3--:R0:W-:Y:S03]  /*40730*/  STL.64 [R1+0x27e0], R16 ;  /* 0x0027e01001007387 */ /* 0x0081e60000100a00 */
[----:B0-----:R-:W3:Y:S01]  /*40740*/  LDL.LU R16, [R1+0x410] ;  /* 0x0004100001107983 */ /* 0x001ee20000300800 */
[----:B------:R-:W3:Y:S02]  /*40750*/  LDL.LU R17, [R1+0x414] ;  /* 0x0004140001117983 */ /* 0x000ee40000300800 */
[----:B------:R-:W3:Y:S02]  /*40760*/  LDL.LU R18, [R1+0x418] ;  /* 0x0004180001127983 */ /* 0x000ee40000300800 */
[----:B------:R-:W3:Y:S01]  /*40770*/  LDL.LU R19, [R1+0x41c] ;  /* 0x00041c0001137983 */ /* 0x000ee20000300800 */
[----:B------:R0:W-:Y:S01]  /*40780*/  STL.64 [R1+0x880], R4 ;  /* 0x0008800401007387 */ /* 0x0001e20000100a00 */
[----:B------:R-:W4:Y:S03]  /*40790*/  LDL.LU.64 R6, [R1+0x2860] ;  /* 0x0028600001067983 */ /* 0x000f260000300a00 */
[----:B0-----:R-:W4:Y:S01]  /*407a0*/  LDL.LU.64 R4, [R1+0x2858] ;  /* 0x0028580001047983 */ /* 0x001f220000300a00 */
[----:B------:R-:W-:Y:S02]  /*407b0*/  STL [R1+0x20c4], R15 ;  /* 0x0020c40f01007387 */ /* 0x000fe40000100800 */
[----:B------:R-:W-:Y:S02]  /*407c0*/  STL [R1+0x20c0], R14 ;  /* 0x0020c00e01007387 */ /* 0x000fe40000100800 */
[----:B------:R-:W4:Y:S02]  /*407d0*/  LDL.64 R12, [R1+0xa0] ;  /* 0x0000a000010c7983 */ /* 0x000f240000100a00 */
[C---:B----4-:R-:W-:Y:S11]  /*407e0*/  HMMA.16816.F32 R4, R24.reuse, R12, R4 ;  /* 0x0000000c1804723c */ /* 0x050ff60000001804 */
        /* <DEDUP_REMOVED lines=8> */
[----:B--2---:R-:W-:Y:S02]  /*40870*/  MOV R12, R8 ;  /* 0x00000008000c7202 */ /* 0x004fe40000000f00 */
[----:B------:R-:W-:Y:S01]  /*40880*/  IMAD.MOV.U32 R13, RZ, RZ, R9 ;  /* 0x000000ffff0d7224 */ /* 0x000fe200078e0009 */
[----:B------:R-:W2:Y:S01]  /*40890*/  LDL.LU.64 R10, [R1+0x2840] ;  /* 0x00284000010a7983 */ /* 0x000ea20000300a00 */
[----:B----4-:R-:W-:Y:S03]  /*408a0*/  HMMA.16816.F32 R4, R24, R8, R4 ;  /* 0x000000081804723c */ /* 0x010fe60000001804 */
[----:B------:R-:W2:Y:S11]  /*408b0*/  LDL.LU.64 R8, [R1+0x2838] ;  /* 0x0028380001087983 */ /* 0x000eb60000300a00 */
[----:B------:R-:W-:Y:S09]  /*408c0*/  @!UPT UIADD3 URZ, URZ, URZ, URZ ;  /* 0x0000003f3f3ff290 */ /* 0x000ff2000fffe03f */
[----:B------:R0:W-:Y:S04]  /*408d0*/  STL.64 [R1+0x860], R4 ;  /* 0x0008600401007387 */ /* 0x0001e80000100a00 */
[----:B0-----:R-:W2:Y:S01]  /*408e0*/  LDL.LU.64 R4, [R1+0x2830] ;  /* 0x0028300001047983 */ /* 0x001ea20000300a00 */
[----:B------:R-:W-:Y:S02]  /*408f0*/  MOV R15, R6 ;  /* 0x00000006000f7202 */ /* 0x000fe40000000f00 */
[----:B------:R-:W-:-:S05]  /*40900*/  MOV R14, R7 ;  /* 0x00000007000e7202 */ /* 0x000fca0000000f00 */
        /* <DEDUP_REMOVED lines=11> */
[----:B------:R-:W-:Y:S10]  /*409c0*/  @!UPT UIADD3 URZ, URZ, URZ, URZ ;  /* 0x0000003f3f3ff290 */ /* 0x000ff4000fffe03f */
[----:B------:R-:W-:Y:S01]  /*409d0*/  STL.64 [R1+0x840], R4 ;  /* 0x0008400401007387 */ /* 0x000fe20000100a00 */
[----:B------:R0:W-:Y:S03]  /*409e0*/  STL.64 [R1+0x848], R6 ;  /* 0x0008480601007387 */ /* 0x0001e60000100a00 */
[----:B0-----:R-:W4:Y:S01]  /*409f0*/  LDL.LU.64 R6, [R1+0x2808] ;  /* 0x0028080001067983 */ /* 0x001f220000300a00 */
[----:B------:R-:W4:Y:S01]  /*40a00*/  LDL.LU.64 R4, [R1+0x2800] ;  /* 0x0028000001047983 */ /* 0x000f220000300a00 */
[----:B--2---:R-:W-:Y:S01]  /*40a10*/  MOV R3, R9 ;  /* 0x0000000900037202 */ /* 0x004fe20000000f00 */
[C---:B----4-:R-:W-:Y:S11]  /*40a20*/  HMMA.16816.F32 R4, R24.reuse, R8, R4 ;  /* 0x000000081804723c */ /* 0x050ff60000001804 */
[----:B------:R-:W-:Y:S11]  /*40a30*/  @!UPT UIADD3 URZ, URZ, URZ, URZ ;  /* 0x0000003f3f3ff290 */ /* 0x000ff6000fffe03f */
[----:B------:R-:W-:Y:S01]  /*40a40*/  @!UPT UIADD3 URZ, URZ, URZ, URZ ;  /* 0x0000003f3f3ff290 */ /* 0x000fe2000fffe03f */
[----:B------:R0:W-:Y:S01]  /*40a50*/  STL.64 [R1+0x830], R4 ;  /* 0x0008300401007387 */ /* 0x0001e20000100a00 */
[----:B------:R1:W-:Y:S03]  /*40a60*/  STL.64 [R1+0x838], R6 ;  /* 0x0008380601007387 */ /* 0x0003e60000100a00 */
[----:B0-----:R-:W2:Y:S01]  /*40a70*/  LDL.LU.64 R4, [R1+0x27f8] ;  /* 0x0027f80001047983 */ /* 0x001ea20000300a00 */
[----:B-1----:R-:W-:Y:S02]  /*40a80*/  MOV R6, R8 ;  /* 0x0000000800067202 */ /* 0x002fe40000000f00 */
        /* <DEDUP_REMOVED lines=41> */
[----:B------:R-:W2:Y:S01]  /*40d20*/  LDL.LU.64 R18, [R1+0x2770] ;  /* 0x0027700001127983 */ /* 0x000ea20000300a00 */
[----:B------:R-:W2:Y:S11]  /*40d30*/  LDL.LU.64 R16, [R1+0x2768] ;  /* 0x0027680001107983 */ /* 0x000eb60000300a00 */
[----:B------:R-:W-:Y:S09]  /*40d40*/  @!UPT UIADD3 URZ, URZ, URZ, URZ ;  /* 0x0000003f3f3ff290 */ /* 0x000ff2000fffe03f */
[----:B------:R0:W-:Y:S01]  /*40d50*/  STL.64 [R1+0x7d0], R8 ;  /* 0x0007d00801007387 */ /* 0x0001e20000100a00 */
[----:B------:R1:W-:Y:S03]  /*40d60*/  STL.64 [R1+0x7d8], R10 ;  /* 0x0007d80a01007387 */ /* 0x0003e60000100a00 */
[----:B0-----:R-:W3:Y:S01]  /*40d70*/  LDL.LU R8, [R1+0x550] ;  /* 0x0005500001087983 */ /* 0x001ee20000300800 */
[----:B--2---:R-:W-:Y:S11]  /*40d80*/  HMMA.16816.F32 R16, R24, R4, R16 ;  /* 0x000000041810723c */ /* 0x004ff60000001810 */
[----:B------:R-:W-:Y:S11]  /*40d90*/  @!UPT UIADD3 URZ, URZ, URZ, URZ ;  /* 0x0000003f3f3ff290 */ /* 0x000ff6000fffe03f */
[----:B------:R-:W-:Y:S01]  /*40da0*/  @!UPT UIADD3 URZ, URZ, URZ, URZ ;  /* 0x0000003f3f3ff290 */ /* 0x000fe2000fffe03f */
[----:B------:R0:W-:Y:S01]  /*40db0*/  STL.64 [R1+0x7c0], R16 ;  /* 0x0007c01001007387 */ /* 0x0001e20000100a00 */
[----:B------:R2:W-:Y:S02]  /*40dc0*/  STL.64 [R1+0x7c8], R18 ;  /* 0x0007c81201007387 */ /* 0x0005e40000100a00 */
[----:B------:R-:W3:Y:S02]  /*40dd0*/  LDL.LU R9, [R1+0x554] ;  /* 0x0005540001097983 */ /* 0x000ee40000300800 */
[----:B-1----:R-:W3:Y:S01]  /*40de0*/  LDL.LU R10, [R1+0x558] ;  /* 0x00055800010a7983 */ /* 0x002ee20000300800 */
[----:B------:R-:W3:Y:S04]  /*40df0*/  LDL.LU R11, [R1+0x55c] ;  /* 0x00055c00010b7983 */ /* 0x000ee80000300800 */
[----:B0-----:R-:W4:Y:S01]  /*40e00*/  LDL.LU R16, [R1+0x530] ;  /* 0x0005300001107983 */ /* 0x001f220000300800 */
[----:B------:R-:W4:Y:S02]  /*40e10*/  LDL.LU R17, [R1+0x534] ;  /* 0x0005340001117983 */ /* 0x000f240000300800 */
[----:B--2---:R-:W4:Y:S02]  /*40e20*/  LDL.LU R18, [R1+0x538] ;  /* 0x0005380001127983 */ /* 0x004f240000300800 */
[----:B------:R-:W4:Y:S01]  /*40e30*/  LDL.LU R19, [R1+0x53c] ;  /* 0x00053c0001137983 */ /* 0x000f220000300800 */
[----:B------:R0:W-:Y:S01]  /*40e40*/  STL.64 [R1+0x26e0], R4 ;  /* 0x0026e00401007387 */ /* 0x0001e20000100a00 */
[----:B------:R1:W-:Y:S03]  /*40e50*/  STL.64 [R1+0x2708], R6 ;  /* 0x0027080601007387 */ /* 0x0003e60000100a00 */
[----:B0-----:R-:W2:Y:S01]  /*40e60*/  LDL.LU R4, [R1+0x3b0] ;  /* 0x0003b00001047983 */ /* 0x001ea20000300800 */
[----:B------:R-:W2:Y:S02]  /*40e70*/  LDL.LU R5, [R1+0x3b4] ;  /* 0x0003b40001057983 */ /* 0x000ea40000300800 */
[----:B-1----:R-:W5:Y:S02]  /*40e80*/  LDL.LU R6, [R1+0x3b8] ;  /* 0x0003b80001067983 */ /* 0x002f640000300800 */
[----:B------:R-:W5:Y:S02]  /*40e90*/  LDL.LU R7, [R1+0x3bc] ;  /* 0x0003bc0001077983 */ /* 0x000f640000300800 */
[----:B-----5:R-:W-:Y:S01]  /*40ea0*/  STL.64 [R1+0x2718], R6 ;  /* 0x0027180601007387 */ /* 0x020fe20000100a00 */
[----:B--2---:R0:W-:Y:S02]  /*40eb0*/  STL.64 [R1+0x2710], R4 ;  /* 0x0027100401007387 */ /* 0x0041e40000100a00 */
[----:B0-----:R-:W-:Y:S01]  /*40ec0*/  MOV R4, R21 ;  /* 0x0000001500047202 */ /* 0x001fe20000000f00 */
[----:B------:R-:W-:-:S02]  /*40ed0*/  IMAD.MOV.U32 R5, RZ, RZ, R20 ;  /* 0x000000ffff057224 */ /* 0x000fc400078e0014 */
[----:B------:R-:W0:Y:S04]  /*40ee0*/  LDSM.16.M88.4 R20, [R29+0x28c00] ;  /* 0x028c00001d14783b */ /* 0x000e280000000200 */
[----:B------:R1:W-:Y:S04]  /*40ef0*/  STL.64 [R1+0x2728], R4 ;  /* 0x0027280401007387 */ /* 0x0003e80000100a00 */
[----:B-1----:R-:W2:Y:S04]  /*40f00*/  LDL.64 R4, [R1+0xc0] ;  /* 0x0000c00001047983 */ /* 0x002ea80000100a00 */
[----:B0-----:R-:W-:Y:S01]  /*40f10*/  STL.64 [R1+0x2658], R22 ;  /* 0x0026581601007387 */ /* 0x001fe20000100a00 */
[----:B------:R0:W-:Y:S02]  /*40f20*/  STL.64 [R1+0x2650], R20 ;  /* 0x0026501401007387 */ /* 0x0001e40000100a00 */
[----:B0-----:R-:W-:-:S02]  /*40f30*/  MOV R20, R12 ;  /* 0x0000000c00147202 */ /* 0x001fc40000000f00 */
[----:B------:R-:W-:Y:S01]  /*40f40*/  MOV R21, R13 ;  /* 0x0000000d00157202 */ /* 0x000fe20000000f00 */
[----:B------:R-:W3:Y:S01]  /*40f50*/  LDL.LU R12, [R1+0x2764] ;  /* 0x00276400010c7983 */ /* 0x000ee20000300800 */
[----:B------:R-:W3:Y:S03]  /*40f60*/  LDL.LU R13, [R1+0x2760] ;  /* 0x00276000010d7983 */ /* 0x000ee60000300800 */
[----:B------:R0:W-:Y:S04]  /*40f70*/  STL.64 [R1+0x2720], R20 ;  /* 0x0027201401007387 */ /* 0x0001e80000100a00 */
[----:B0-----:R-:W5:Y:S01]  /*40f80*/  LDL.LU R20, [R1+0x3c0] ;  /* 0x0003c00001147983 */ /* 0x001f620000300800 */
[----:B------:R-:W5:Y:S02]  /*40f90*/  LDL.LU R21, [R1+0x3c4] ;  /* 0x0003c40001157983 */ /* 0x000f640000300800 */
[----:B------:R-:W2:Y:S02]  /*40fa0*/  LDL.LU R22, [R1+0x3c8] ;  /* 0x0003c80001167983 */ /* 0x000ea40000300800 */
[----:B------:R-:W2:Y:S01]  /*40fb0*/  LDL.LU R23, [R1+0x3cc] ;  /* 0x0003cc0001177983 */ /* 0x000ea20000300800 */
[C---:B---3--:R-:W-:Y:S01]  /*40fc0*/  HMMA.16816.F32 R8, R24.reuse, R12, R8 ;  /* 0x0000000c1808723c */ /* 0x048fe20000001808 */
[----:B--2---:R-:W-:Y:S01]  /*40fd0*/  STL.64 [R1+0x2738], R22 ;  /* 0x0027381601007387 */ /* 0x004fe20000100a00 */
[----:B-----5:R0:W-:Y:S03]  /*40fe0*/  STL.64 [R1+0x2730], R20 ;  /* 0x0027301401007387 */ /* 0x0201e60000100a00 */
[----:B0-----:R-:W2:Y:S01]  /*40ff0*/  LDL.LU R20, [R1+0x3d0] ;  /* 0x0003d00001147983 */ /* 0x001ea20000300800 */
[----:B------:R-:W2:Y:S02]  /*41000*/  LDL.LU R21, [R1+0x3d4] ;  /* 0x0003d40001157983 */ /* 0x000ea40000300800 */
[----:B------:R-:W2:Y:S02]  /*41010*/  LDL.LU R22, [R1+0x3d8] ;  /* 0x0003d80001167983 */ /* 0x000ea40000300800 */
[----:B------:R-:W2:Y:S11]  /*41020*/  LDL.LU R23, [R1+0x3dc] ;  /* 0x0003dc0001177983 */ /* 0x000eb60000300800 */
[----:B------:R-:W-:Y:S02]  /*41030*/  @!UPT UIADD3 URZ, URZ, URZ, URZ ;  /* 0x0000003f3f3ff290 */ /* 0x000fe4000fffe03f */
[----:B------:R-:W-:Y:S01]  /*41040*/  STL.64 [R1+0x7b0], R8 ;  /* 0x0007b00801007387 */ /* 0x000fe20000100a00 */
[----:B------:R0:W-:Y:S03]  /*41050*/  STL.64 [R1+0x7b8], R10 ;  /* 0x0007b80a01007387 */ /* 0x0001e60000100a00 */
[----:B0-----:R-:W3:Y:S01]  /*41060*/  LDL.LU.64 R10, [R1+0x2758] ;  /* 0x00275800010a7983 */ /* 0x001ee20000300a00 */
[----:B------:R-:W4:Y:S02]  /*41070*/  LDL.LU.64 R8, [R1+0x2750] ;  /* 0x0027500001087983 */ /* 0x000f240000300a00 */
[----:B------:R-:W-:Y:S01]  /*41080*/  STL.64 [R1+0x2700], R12 ;  /* 0x0027000c01007387 */ /* 0x000fe20000100a00 */
[----:B----4-:R-:W-:Y:S01]  /*41090*/  HMMA.16816.F32 R24, R24, R8, R16 ;  /* 0x000000081818723c */ /* 0x010fe20000001810 */
[----:B------:R-:W2:Y:S01]  /*410a0*/  LDL.LU.64 R18, [R1+0x2748] ;  /* 0x0027480001127983 */ /* 0x000ea20000300a00 */
[----:B------:R-:W2:Y:S11]  /*410b0*/  LDL.LU.64 R16, [R1+0x2740] ;  /* 0x0027400001107983 */ /* 0x000eb60000300a00 */
[----:B------:R-:W-:Y:S10]  /*410c0*/  @!UPT UIADD3 URZ, URZ, URZ, URZ ;  /* 0x0000003f3f3ff290 */ /* 0x000ff4000fffe03f */
[----:B------:R0:W-:Y:S01]  /*410d0*/  STL.64 [R1+0x7a0], R24 ;  /* 0x0007a01801007387 */ /* 0x0001e20000100a00 */
[----:B------:R1:W-:Y:S03]  /*410e0*/  STL.64 [R1+0x7a8], R26 ;  /* 0x0007a81a01007387 */ /* 0x0003e60000100a00 */
[----:B0-----:R-:W4:Y:S01]  /*410f0*/  LDL.LU R24, [R1+0x3a0] ;  /* 0x0003a00001187983 */ /* 0x001f220000300800 */
[----:B------:R-:W4:Y:S02]  /*41100*/  LDL.LU R25, [R1+0x3a4] ;  /* 0x0003a40001197983 */ /* 0x000f240000300800 */
[----:B-1----:R-:W4:Y:S02]  /*41110*/  LDL.LU R26, [R1+0x3a8] ;  /* 0x0003a800011a7983 */ /* 0x002f240000300800 */
[----:B------:R-:W4:Y:S01]  /*41120*/  LDL.LU R27, [R1+0x3ac] ;  /* 0x0003ac00011b7983 */ /* 0x000f220000300800 */
[----:B---3--:R-:W-:Y:S01]  /*41130*/  STL.64 [R1+0x2668], R10 ;  /* 0x0026680a01007387 */ /* 0x008fe20000100a00 */
[----:B------:R0:W-:Y:S03]  /*41140*/  STL.64 [R1+0x2660], R8 ;  /* 0x0026600801007387 */ /* 0x0001e60000100a00 */
[----:B0-----:R-:W3:Y:S01]  /*41150*/  LDL.64 R8, [R1] ;  /* 0x0000000001087983 */ /* 0x001ee20000100a00 */
[----:B--2---:R-:W-:Y:S03]  /*41160*/  HMMA.16816.F32 R20, R16, R4, R20 ;  /* 0x000000041014723c */ /* 0x004fe60000001814 */
[----:B---3--:R0:W-:Y:S11]  /*41170*/  STL.64 [R1+0x2680], R8 ;  /* 0x0026800801007387 */ /* 0x0081f60000100a00 */
[----:B------:R-:W-:Y:S09]  /*41180*/  @!UPT UIADD3 URZ, URZ, URZ, URZ ;  /* 0x0000003f3f3ff290 */ /* 0x000ff2000fffe03f */
[----:B------:R-:W-:Y:S02]  /*41190*/  STL.64 [R1+0x790], R20 ;  /* 0x0007901401007387 */ /* 0x000fe40000100a00 */
[----:B------:R1:W-:Y:S01]  /*411a0*/  STL.64 [R1+0x798], R22 ;  /* 0x0007981601007387 */ /* 0x0003e20000100a00 */
[----:B0-----:R-:W-:Y:S02]  /*411b0*/  MOV R8, R2 ;  /* 0x0000000200087202 */ /* 0x001fe40000000f00 */
[----:B------:R-:W-:Y:S01]  /*411c0*/  MOV R9, R0 ;  /* 0x0000000000097202 */ /* 0x000fe20000000f00 */
[----:B-1----:R-:W2:Y:S01]  /*411d0*/  LDL.LU.64 R22, [R1+0x2738] ;  /* 0x0027380001167983 */ /* 0x002ea20000300a00 */
[----:B------:R-:W2:Y:S02]  /*411e0*/  LDL.LU.64 R20, [R1+0x2730] ;  /* 0x0027300001147983 */ /* 0x000ea40000300a00 */
[----:B------:R-:W-:Y:S01]  /*411f0*/  IMAD.MOV.U32 R2, RZ, RZ, R4 ;  /* 0x000000ffff027224 */ /* 0x000fe200078e0004 */
[----:B------:R-:W-:-:S02]  /*41200*/  MOV R0, R5 ;  /* 0x0000000500007202 */ /* 0x000fc40000000f00 */
[----:B------:R-:W2:Y:S02]  /*41210*/  LDL.LU.64 R4, [R1+0x2728] ;  /* 0x0027280001047983 */ /* 0x000ea40000300a00 */
[C---:B--2---:R-:W-:Y:S02]  /*41220*/  HMMA.16816.F32 R4, R16.reuse, R4, R20 ;  /* 0x000000041004723c */ /* 0x044fe40000001814 */
[----:B------:R-:W4:Y:S11]  /*41230*/  LDL.LU.64 R20, [R1+0x2720] ;  /* 0x0027200001147983 */ /* 0x000f360000300a00 */
[----:B------:R-:W-:Y:S10]  /*41240*/  @!UPT UIADD3 URZ, URZ, URZ, URZ ;  /* 0x0000003f3f3ff290 */ /* 0x000ff4000fffe03f */
[----:B------:R-:W-:Y:S01]  /*41250*/  STL.64 [R1+0x780], R4 ;  /* 0x0007800401007387 */ /* 0x000fe20000100a00 */
[----:B------:R0:W-:Y:S03]  /*41260*/  STL.64 [R1+0x788], R6 ;  /* 0x0007880601007387 */ /* 0x0001e60000100a00 */
[----:B0-----:R-:W2:Y:S01]  /*41270*/  LDL.LU.64 R6, [R1+0x2718] ;  /* 0x0027180001067983 */ /* 0x001ea20000300a00 */
[----:B------:R-:W2:Y:S02]  /*41280*/  LDL.LU.64 R4, [R1+0x2710] ;  /* 0x0027100001047983 */ /* 0x000ea40000300a00 */
[C---:B--2---:R-:W-:Y:S01]  /*41290*/  HMMA.16816.F32 R8, R16.reuse, R8, R4 ;  /* 0x000000081008723c */ /* 0x044fe20000001804 */
[----:B------:R-:W2:Y:S11]  /*412a0*/  LDL.LU.64 R6, [R1+0x2708] ;  /* 0x0027080001067983 */ /* 0x000eb60000300a00 */
[----:B------:R-:W-:Y:S11]  /*412b0*/  @!UPT UIADD3 URZ, URZ, URZ, URZ ;  /* 0x0000003f3f3ff290 */ /* 0x000ff6000fffe03f */
[----:B------:R0:W-:Y:S01]  /*412c0*/  STL.64 [R1+0x770], R8 ;  /* 0x0007700801007387 */ /* 0x0001e20000100a00 */
[----:B------:R-:W-:Y:S03]  /*412d0*/  STL.64 [R1+0x778], R10 ;  /* 0x0007780a01007387 */ /* 0x000fe60000100a00 */
[----:B0-----:R-:W3:Y:S01]  /*412e0*/  LDL.64 R8, [R1+0x10] ;  /* 0x0000100001087983 */ /* 0x001ee20000100a00 */
[----:B----4-:R-:W-:Y:S03]  /*412f0*/  HMMA.16816.F32 R20, R16, R20, R24 ;  /* 0x000000141014723c */ /* 0x010fe60000001818 */
[----:B---3--:R0:W-:Y:S04]  /*41300*/  STL.64 [R1+0x2698], R8 ;  /* 0x0026980801007387 */ /* 0x0081e80000100a00 */
[----:B0-----:R-:W3:Y:S04]  /*41310*/  LDL.64 R8, [R1+0x20] ;  /* 0x0000200001087983 */ /* 0x001ee80000100a00 */
[----:B---3--:R0:W-:Y:S11]  /*41320*/  STL.64 [R1+0x26a0], R8 ;  /* 0x0026a00801007387 */ /* 0x0081f60000100a00 */
[----:B------:R-:W-:Y:S01]  /*41330*/  @!UPT UIADD3 URZ, URZ, URZ, URZ ;  /* 0x0000003f3f3ff290 */ /* 0x000fe2000fffe03f */
[----:B------:R-:W-:Y:S02]  /*41340*/  STL.64 [R1+0x760], R20 ;  /* 0x0007601401007387 */ /* 0x000fe40000100a00 */
[----:B------:R-:W-:Y:S01]  /*41350*/  STL.64 [R1+0x768], R22 ;  /* 0x0007681601007387 */ /* 0x000fe20000100a00 */
[----:B0-----:R-:W3:Y:S01]  /*41360*/  LDL.64 R8, [R1+0x30] ;  /* 0x0000300001087983 */ /* 0x001ee20000100a00 */
[----:B--2---:R-:W-:Y:S02]  /*41370*/  MOV R24, R6 ;  /* 0x0000000600187202 */ /* 0x004fe40000000f00 */
[----:B------:R-:W-:Y:S01]  /*41380*/  MOV R25, R3 ;  /* 0x0000000300197202 */ /* 0x000fe20000000f00 */
[----:B---3--:R0:W-:Y:S02]  /*41390*/  STL.64 [R1+0x26a8], R8 ;  /* 0x0026a80801007387 */ /* 0x0081e40000100a00 */
[----:B0-----:R-:W-:Y:S02]  /*413a0*/  MOV R8, R28 ;  /* 0x0000001c00087202 */ /* 0x001fe40000000f00 */
[----:B------:R-:W-:-:S05]  /*413b0*/  MOV R9, R15 ;  /* 0x0000000f00097202 */ /* 0x000fca0000000f00 */
[----:B------:R0:W-:Y:S01]  /*413c0*/  STL.64 [R1+0x26c0], R8 ;  /* 0x0026c00801007387 */ /* 0x0001e20000100a00 */
[----:B------:R-:W2:Y:S02]  /*413d0*/  LDL.LU R20, [R1+0x440] ;  /* 0x0004400001147983 */ /* 0x000ea40000300800 */
[----:B------:R-:W2:Y:S02]  /*413e0*/  LDL.LU R21, [R1+0x444] ;  /* 0x0004440001157983 */ /* 0x000ea40000300800 */
[----:B------:R-:W3:Y:S01]  /*413f0*/  LDL.LU R22, [R1+0x448] ;  /* 0x0004480001167983 */ /* 0x000ee20000300800 */
[----:B------:R-:W3:Y:S01]  /*41400*/  LDL.LU R23, [R1+0x44c] ;  /* 0x00044c0001177983 */ /* 0x000ee20000300800 */
[----:B0-----:R-:W-:Y:S01]  /*41410*/  MOV R8, R14 ;  /* 0x0000000e00087202 */ /* 0x001fe20000000f00 */
[----:B------:R-:W-:-:S05]  /*41420*/  IMAD.MOV.U32 R9, RZ, RZ, R7 ;  /* 0x000000ffff097224 */ /* 0x000fca00078e0007 */
[----:B------:R-:W-:Y:S01]  /*41430*/  STL.64 [R1+0x26d8], R8 ;  /* 0x0026d80801007387 */ /* 0x000fe20000100a00 */
[----:B------:R0:W-:Y:S03]  /*41440*/  STL.64 [R1+0x26e8], R24 ;  /* 0x0026e81801007387 */ /* 0x0001e60000100a00 */
[----:B0-----:R-:W4:Y:S01]  /*41450*/  LDL.LU R24, [R1+0x380] ;  /* 0x0003800001187983 */ /* 0x001f220000300800 */
[----:B------:R-:W4:Y:S02]  /*41460*/  LDL.LU R25, [R1+0x384] ;  /* 0x0003840001197983 */ /* 0x000f240000300800 */
[----:B------:R-:W5:Y:S02]  /*41470*/  LDL.LU R26, [R1+0x388] ;  /* 0x00038800011a7983 */ /* 0x000f640000300800 */
[----:B------:R-:W5:Y:S01]  /*41480*/  LDL.LU R27, [R1+0x38c] ;  /* 0x00038c00011b7983 */ /* 0x000f620000300800 */
[----:B------:R-:W2:Y:S01]  /*41490*/  LDL.LU R12, [R1+0x390] ;  /* 0x00039000010c7983 */ /* 0x000ea20000300800 */
[----:B------:R-:W2:Y:S02]  /*414a0*/  LDL.LU R13, [R1+0x394] ;  /* 0x00039400010d7983 */ /* 0x000ea40000300800 */
[----:B------:R-:W2:Y:S02]  /*414b0*/  LDL.LU R14, [R1+0x398] ;  /* 0x00039800010e7983 */ /* 0x000ea40000300800 */
[----:B------:R-:W2:Y:S01]  /*414c0*/  LDL.LU R15, [R1+0x39c] ;  /* 0x00039c00010f7983 */ /* 0x000ea20000300800 */
[----:B-----5:R-:W-:Y:S01]  /*414d0*/  STL.64 [R1+0x26f8], R26 ;  /* 0x0026f81a01007387 */ /* 0x020fe20000100a00 */
[----:B----4-:R0:W-:Y:S02]  /*414e0*/  STL.64 [R1+0x26f0], R24 ;  /* 0x0026f01801007387 */ /* 0x0101e40000100a00 */
[----:B------:R-:W4:Y:S01]  /*414f0*/  LDL.64 R4, [R1+0x70] ;  /* 0x0000700001047983 */ /* 0x000f220000100a00 */
[----:B0-----:R-:W5:Y:S01]  /*41500*/  LDL.64 R24, [R1+0x80] ;  /* 0x0000800001187983 */ /* 0x001f620000100a00 */
[----:B------:R-:W4:Y:S02]  /*41510*/  LDL.LU R8, [R1+0x120] ;  /* 0x0001200001087983 */ /* 0x000f240000300800 */
[----:B------:R-:W4:Y:S02]  /*41520*/  LDL.LU R9, [R1+0x124] ;  /* 0x0001240001097983 */ /* 0x000f240000300800 */
[----:B------:R-:W4:Y:S01]  /*41530*/  LDL.LU R10, [R1+0x128] ;  /* 0x00012800010a7983 */ /* 0x000f220000300800 */
[----:B------:R-:W4:Y:S01]  /*41540*/  LDL.LU R11, [R1+0x12c] ;  /* 0x00012c00010b7983 */ /* 0x000f220000300800 */
[----:B---3--:R-:W-:Y:S02]  /*41550*/  STL.64 [R1+0x2678], R22 ;  /* 0x0026781601007387 */ /* 0x008fe40000100a00 */
[----:B--2---:R0:W-:Y:S02]  /*41560*/  STL.64 [R1+0x2670], R20 ;  /* 0x0026701401007387 */ /* 0x0041e40000100a00 */
[----:B0-----:R-:W2:Y:S01]  /*41570*/  LDL.LU R20, [R1+0x450] ;  /* 0x0004500001147983 */ /* 0x001ea20000300800 */
        /* <DEDUP_REMOVED lines=9> */
[C---:B-----5:R-:W-:Y:S01]  /*41610*/  HMMA.16816.F32 R12, R16.reuse, R24, R12 ;  /* 0x00000018100c723c */ /* 0x060fe2000000180c */
[----:B---3--:R-:W-:Y:S01]  /*41620*/  STL.64 [R1+0x26b8], R22 ;  /* 0x0026b81601007387 */ /* 0x008fe20000100a00 */
[----:B--2---:R0:W-:Y:S03]  /*41630*/  STL.64 [R1+0x26b0], R20 ;  /* 0x0026b01401007387 */ /* 0x0041e60000100a00 */
[----:B0-----:R-:W2:Y:S01]  /*41640*/  LDL.LU R20, [R1+0x4a0] ;  /* 0x0004a00001147983 */ /* 0x001ea20000300800 */
[----:B------:R-:W2:Y:S02]  /*41650*/  LDL.LU R21, [R1+0x4a4] ;  /* 0x0004a40001157983 */ /* 0x000ea40000300800 */
[----:B------:R-:W3:Y:S02]  /*41660*/  LDL.LU R22, [R1+0x4a8] ;  /* 0x0004a80001167983 */ /* 0x000ee40000300800 */
[----:B------:R-:W3:Y:S01]  /*41670*/  LDL.LU R23, [R1+0x4ac] ;  /* 0x0004ac0001177983 */ /* 0x000ee20000300800 */
[----:B------:R-:W-:Y:S01]  /*41680*/  MOV R3, R25 ;  /* 0x0000001900037202 */ /* 0x000fe20000000f00 */
[----:B---3--:R-:W-:Y:S01]  /*41690*/  STL.64 [R1+0x26d0], R22 ;  /* 0x0026d01601007387 */ /* 0x008fe20000100a00 */
[----:B--2---:R0:W-:Y:S03]  /*416a0*/  STL.64 [R1+0x26c8], R20 ;  /* 0x0026c81401007387 */ /* 0x0041e60000100a00 */
[----:B0-----:R-:W2:Y:S01]  /*416b0*/  LDL.LU R20, [R1+0x4b0] ;  /* 0x0004b00001147983 */ /* 0x001ea20000300800 */
[----:B------:R-:W2:Y:S02]  /*416c0*/  LDL.LU R21, [R1+0x4b4] ;  /* 0x0004b40001157983 */ /* 0x000ea40000300800 */
[----:B------:R-:W2:Y:S02]  /*416d0*/  LDL.LU R22, [R1+0x4b8] ;  /* 0x0004b80001167983 */ /* 0x000ea40000300800 */
[----:B------:R-:W2:Y:S02]  /*416e0*/  LDL.LU R23, [R1+0x4bc] ;  /* 0x0004bc0001177983 */ /* 0x000ea40000300800 */
[----:B------:R0:W-:Y:S01]  /*416f0*/  STL.64 [R1+0x750], R12 ;  /* 0x0007500c01007387 */ /* 0x0001e20000100a00 */
[----:B------:R1:W-:Y:S03]  /*41700*/  STL.64 [R1+0x758], R14 ;  /* 0x0007580e01007387 */ /* 0x0003e60000100a00 */
[----:B0-----:R-:W3:Y:S01]  /*41710*/  LDL.LU.64 R12, [R1+0x2700] ;  /* 0x00270000010c7983 */ /* 0x001ee20000300a00 */
[----:B-1----:R-:W-:Y:S01]  /*41720*/  MOV R14, R24 ;  /* 0x00000018000e7202 */ /* 0x002fe20000000f00 */
[----:B------:R-:W4:Y:S02]  /*41730*/  LDL.LU.64 R26, [R1+0x26f8] ;  /* 0x0026f800011a7983 */ /* 0x000f240000300a00 */
[----:B------:R-:W4:Y:S02]  /*41740*/  LDL.LU.64 R24, [R1+0x26f0] ;  /* 0x0026f00001187983 */ /* 0x000f240000300a00 */
[C---:B----4-:R-:W-:Y:S11]  /*41750*/  HMMA.16816.F32 R24, R16.reuse, R4, R24 ;  /* 0x000000041018723c */ /* 0x050ff60000001818 */
[----:B------:R-:W-:Y:S11]  /*41760*/  @!UPT UIADD3 URZ, URZ, URZ, URZ ;  /* 0x0000003f3f3ff290 */ /* 0x000ff6000fffe03f */
[----:B------:R-:W-:Y:S01]  /*41770*/  @!UPT UIADD3 URZ, URZ, URZ, URZ ;  /* 0x0000003f3f3ff290 */ /* 0x000fe2000fffe03f */
[----:B------:R0:W-:Y:S01]  /*41780*/  STL.64 [R1+0x740], R24 ;  /* 0x0007401801007387 */ /* 0x0001e20000100a00 */
[----:B------:R1:W-:Y:S03]  /*41790*/  STL.64 [R1+0x748], R26 ;  /* 0x0007481a01007387 */ /* 0x0003e60000100a00 */
[----:B0-----:R-:W1:Y:S01]  /*417a0*/  LDL.LU.64 R24, [R1+0x26e8] ;  /* 0x0026e80001187983 */ /* 0x001e620000300a00 */
[----:B------:R-:W-:Y:S01]  /*417b0*/  IMAD.MOV.U32 R15, RZ, RZ, R4 ;  /* 0x000000ffff0f7224 */ /* 0x000fe200078e0004 */
[----:B------:R-:W-:Y:S02]  /*417c0*/  MOV R6, R5 ;  /* 0x0000000500067202 */ /* 0x000fe40000000f00 */
[----:B------:R-:W4:Y:S01]  /*417d0*/  LDL.LU.64 R4, [R1+0x26e0] ;  /* 0x0026e00001047983 */ /* 0x000f220000300a00 */
[C---:B-1----:R-:W-:Y:S03]  /*417e0*/  HMMA.16816.F32 R24, R16.reuse, R24, R8 ;  /* 0x000000181018723c */ /* 0x042fe60000001808 */
[----:B------:R-:W2:Y:S11]  /*417f0*/  LDL.LU.64 R8, [R1+0x26d8] ;  /* 0x0026d80001087983 */ /* 0x000eb60000300a00 */
[----:B------:R-:W-:Y:S09]  /*41800*/  @!UPT UIADD3 URZ, URZ, URZ, URZ ;  /* 0x0000003f3f3ff290 */ /* 0x000ff2000fffe03f */
[----:B------:R-:W-:Y:S01]  /*41810*/  STL.64 [R1+0x730], R24 ;  /* 0x0007301801007387 */ /* 0x000fe20000100a00 */
[----:B------:R-:W-:Y:S02]  /*41820*/  STL.64 [R1+0x738], R26 ;  /* 0x0007381a01007387 */ /* 0x000fe40000100a00 */
[----:B------:R-:W0:Y:S02]  /*41830*/  LDSM.16.M88.4 R24, [R29+0x29000] ;  /* 0x029000001d18783b */ /* 0x000e240000000200 */
[----:B0-----:R-:W-:Y:S02]  /*41840*/  STL.64 [R1+0x2538], R26 ;  /* 0x0025381a01007387 */ /* 0x001fe40000100a00 */
[----:B------:R0:W-:Y:S02]  /*41850*/  STL.64 [R1+0x2530], R24 ;  /* 0x0025301801007387 */ /* 0x0001e40000100a00 */
[----:B0-----:R-:W5:Y:S01]  /*41860*/  LDL.LU R24, [R1+0x480] ;  /* 0x0004800001187983 */ /* 0x001f620000300800 */
[----:B------:R-:W5:Y:S02]  /*41870*/  LDL.LU R25, [R1+0x484] ;  /* 0x0004840001197983 */ /* 0x000f640000300800 */
[----:B------:R-:W5:Y:S02]  /*41880*/  LDL.LU R26, [R1+0x488] ;  /* 0x00048800011a7983 */ /* 0x000f640000300800 */
[----:B------:R-:W5:Y:S01]  /*41890*/  LDL.LU R27, [R1+0x48c] ;  /* 0x00048c00011b7983 */ /* 0x000f620000300800 */
[C---:B--2---:R-:W-:Y:S01]  /*418a0*/  HMMA.16816.F32 R8, R16.reuse, R8, R20 ;  /* 0x000000081008723c */ /* 0x044fe20000001814 */
[----:B------:R-:W2:Y:S01]  /*418b0*/  LDL.LU.64 R22, [R1+0x26d0] ;  /* 0x0026d00001167983 */ /* 0x000ea20000300a00 */
[----:B------:R-:W2:Y:S11]  /*418c0*/  LDL.LU.64 R20, [R1+0x26c8] ;  /* 0x0026c80001147983 */ /* 0x000eb60000300a00 */
[----:B------:R-:W-:Y:S10]  /*418d0*/  @!UPT UIADD3 URZ, URZ, URZ, URZ ;  /* 0x0000003f3f3ff290 */ /* 0x000ff4000fffe03f */
[----:B------:R0:W-:Y:S01]  /*418e0*/  STL.64 [R1+0x720], R8 ;  /* 0x0007200801007387 */ /* 0x0001e20000100a00 */
[----:B------:R2:W-:Y:S03]  /*418f0*/  STL.64 [R1+0x728], R10 ;  /* 0x0007280a01007387 */ /* 0x0005e60000100a00 */
[----:B0-----:R-:W2:Y:S02]  /*41900*/  LDL.LU.64 R8, [R1+0x26c0] ;  /* 0x0026c00001087983 */ /* 0x001ea40000300a00 */
[C---:B--2---:R-:W-:Y:S02]  /*41910*/  HMMA.16816.F32 R8, R16.reuse, R8, R20 ;  /* 0x000000081008723c */ /* 0x044fe40000001814 */
[----:B------:R-:W2:Y:S01]  /*41920*/  LDL.LU.64 R22, [R1+0x26b8] ;  /* 0x0026b80001167983 */ /* 0x000ea20000300a00 */
[----:B------:R-:W2:Y:S11]  /*41930*/  LDL.LU.64 R20, [R1+0x26b0] ;  /* 0x0026b00001147983 */ /* 0x000eb60000300a00 */
[----:B------:R-:W-:Y:S09]  /*41940*/  @!UPT UIADD3 URZ, URZ, URZ, URZ ;  /* 0x0000003f3f3ff290 */ /* 0x000ff2000fffe03f */
[----:B------:R0:W-:Y:S01]  /*41950*/  STL.64 [R1+0x710], R8 ;  /* 0x0007100801007387 */ /* 0x0001e20000100a00 */
[----:B------:R-:W-:Y:S03]  /*41960*/  STL.64 [R1+0x718], R10 ;  /* 0x0007180a01007387 */ /* 0x000fe60000100a00 */
[----:B0-----:R-:W5:Y:S02]  /*41970*/  LDL.LU.64 R8, [R1+0x26a8] ;  /* 0x0026a80001087983 */ /* 0x001f640000300a00 */
[C---:B-----5:R-:W-:Y:S01]  /*41980*/  HMMA.16816.F32 R24, R16.reuse, R8, R24 ;  /* 0x000000081018723c */ /* 0x060fe20000001818 */
[----:B------:R-:W-:Y:S11]  /*41990*/  MOV R7, R9 ;  /* 0x0000000900077202 */ /* 0x000ff60000000f00 */
[----:B------:R-:W-:Y:S11]  /*419a0*/  @!UPT UIADD3 URZ, URZ, URZ, URZ ;  /* 0x0000003f3f3ff290 */ /* 0x000ff6000fffe03f */
[----:B------:R0:W-:Y:S01]  /*419b0*/  STL.64 [R1+0x700], R24 ;  /* 0x0007001801007387 */ /* 0x0001e20000100a00 */
[----:B------:R-:W-:Y:S01]  /*419c0*/  STL.64 [R1+0x708], R26 ;  /* 0x0007081a01007387 */ /* 0x000fe20000100a00 */
[----:B0-----:R-:W-:Y:S02]  /*419d0*/  MOV R24, R8 ;  /* 0x0000000800187202 */ /* 0x001fe40000000f00 */
[----:B------:R-:W5:Y:S03]  /*419e0*/  LDL.LU.64 R8, [R1+0x26a0] ;  /* 0x0026a00001087983 */ /* 0x000f660000300a00 */
[----:B------:R0:W-:Y:S02]  /*419f0*/  STL [R1+0x25cc], R24 ;  /* 0x0025cc1801007387 */ /* 0x0001e40000100800 */
[----:B0-----:R-:W5:Y:S01]  /*41a00*/  LDL.LU R24, [R1+0x470] ;  /* 0x0004700001187983 */ /* 0x001f620000300800 */
[----:B------:R-:W5:Y:S02]  /*41a10*/  LDL.LU R25, [R1+0x474] ;  /* 0x0004740001197983 */ /* 0x000f640000300800 */
[----:B------:R-:W5:Y:S02]  /*41a20*/  LDL.LU R26, [R1+0x478] ;  /* 0x00047800011a7983 */ /* 0x000f640000300800 */
[----:B------:R-:W5:Y:S02]  /*41a30*/  LDL.LU R27, [R1+0x47c] ;  /* 0x00047c00011b7983 */ /* 0x000f640000300800 */
[C---:B-----5:R-:W-:Y:S11]  /*41a40*/  HMMA.16816.F32 R24, R16.reuse, R8, R24 ;  /* 0x000000081018723c */ /* 0x060ff60000001818 */
[----:B------:R-:W-:Y:S11]  /*41a50*/  @!UPT UIADD3 URZ, URZ, URZ, URZ ;  /* 0x0000003f3f3ff290 */ /* 0x000ff6000fffe03f */
[----:B------:R-:W-:Y:S01]  /*41a60*/  @!UPT UIADD3 URZ, URZ, URZ, URZ ;  /* 0x0000003f3f3ff290 */ /* 0x000fe2000fffe03f */
[----:B------:R0:W-:Y:S01]  /*41a70*/  STL.64 [R1+0x6f0], R24 ;  /* 0x0006f01801007387 */ /* 0x0001e20000100a00 */
[----:B------:R1:W-:Y:S02]  /*41a80*/  STL.64 [R1+0x6f8], R26 ;  /* 0x0006f81a01007387 */ /* 0x0003e40000100a00 */
[----:B0-----:R-:W-:Y:S01]  /*41a90*/  IMAD.MOV.U32 R25, RZ, RZ, R9 ;  /* 0x000000ffff197224 */ /* 0x001fe200078e0009 */
[----:B-1----:R-:W-:Y:S02]  /*41aa0*/  MOV R26, R8 ;  /* 0x00000008001a7202 */ /* 0x002fe40000000f00 */
[----:B------:R-:W2:Y:S02]  /*41ab0*/  LDL.LU.64 R8, [R1+0x2698] ;  /* 0x0026980001087983 */ /* 0x000ea40000300a00 */
[C---:B--2---:R-:W-:Y:S01]  /*41ac0*/  HMMA.16816.F32 R20, R16.reuse, R8, R20 ;  /* 0x000000081014723c */ /* 0x044fe20000001814 */
[----:B------:R-:W-:Y:S11]  /*41ad0*/  MOV R28, R9 ;  /* 0x00000009001c7202 */ /* 0x000ff60000000f00 */
[----:B------:R-:W-:Y:S11]  /*41ae0*/  @!UPT UIADD3 URZ, URZ, URZ, URZ ;  /* 0x0000003f3f3ff290 */ /* 0x000ff6000fffe03f */
[----:B------:R-:W-:Y:S01]  /*41af0*/  STL.64 [R1+0x6e0], R20 ;  /* 0x0006e01401007387 */ /* 0x000fe20000100a00 */
[----:B------:R0:W-:Y:S03]  /*41b00*/  STL.64 [R1+0x6e8], R22 ;  /* 0x0006e81601007387 */ /* 0x0001e60000100a00 */
[----:B0-----:R-:W2:Y:S01]  /*41b10*/  LDL.LU.64 R22, [R1+0x2690] ;  /* 0x0026900001167983 */ /* 0x001ea20000300a00 */
[----:B------:R-:W2:Y:S02]  /*41b20*/  LDL.LU.64 R20, [R1+0x2688] ;  /* 0x0026880001147983 */ /* 0x000ea40000300a00 */
[----:B------:R-:W2:Y:S02]  /*41b30*/  LDL.LU.64 R8, [R1+0x2680] ;  /* 0x0026800001087983 */ /* 0x000ea40000300a00 */
[----:B--2---:R-:W-:Y:S01]  /*41b40*/  HMMA.16816.F32 R20, R16, R8, R20 ;  /* 0x000000081014723c */ /* 0x004fe20000001814 */
[----:B------:R-:W-:-:S02]  /*41b50*/  MOV R27, R9 ;  /* 0x00000009001b7202 */ /* 0x000fc40000000f00 */
[----:B------:R-:W-:Y:S11]  /*41b60*/  MOV R24, R8 ;  /* 0x0000000800187202 */ /* 0x000ff60000000f00 */
[----:B------:R-:W-:Y:S09]  /*41b70*/  @!UPT UIADD3 URZ, URZ, URZ, URZ ;  /* 0x0000003f3f3ff290 */ /* 0x000ff2000fffe03f */
[----:B------:R-:W-:Y:S01]  /*41b80*/  STL.64 [R1+0x620], R20 ;  /* 0x0006201401007387 */ /* 0x000fe20000100a00 */
[----:B------:R0:W-:Y:S03]  /*41b90*/  STL.64 [R1+0x628], R22 ;  /* 0x0006281601007387 */ /* 0x0001e60000100a00 */
[----:B0-----:R-:W4:Y:S01]  /*41ba0*/  LDL.LU.64 R22, [R1+0x2678] ;  /* 0x0026780001167983 */ /* 0x001f220000300a00 */
[----:B------:R-:W4:Y:S02]  /*41bb0*/  LDL.LU.64 R20, [R1+0x2670] ;  /* 0x0026700001147983 */ /* 0x000f240000300a00 */
[----:B------:R-:W2:Y:S02]  /*41bc0*/  LDL.LU.64 R10, [R1+0x2668] ;  /* 0x00266800010a7983 */ /* 0x000ea40000300a00 */
[----:B------:R-:W5:Y:S01]  /*41bd0*/  LDL.LU.64 R8, [R1+0x2660] ;  /* 0x0026600001087983 */ /* 0x000f620000300a00 */
[----:B------:R-:W-:Y:S01]  /*41be0*/  STL.64 [R1+0x25d8], R26 ;  /* 0x0025d81a01007387 */ /* 0x000fe20000100a00 */
[----:B------:R0:W-:Y:S02]  /*41bf0*/  STL.64 [R1+0x25d0], R24 ;  /* 0x0025d01801007387 */ /* 0x0001e40000100a00 */
[----:B0-----:R-:W-:Y:S01]  /*41c00*/  MOV R24, R15 ;  /* 0x0000000f00187202 */ /* 0x001fe20000000f00 */
[----:B------:R-:W-:-:S05]  /*41c10*/  IMAD.MOV.U32 R25, RZ, RZ, R6 ;  /* 0x000000ffff197224 */ /* 0x000fca00078e0006 */
[----:B------:R0:W-:Y:S04]  /*41c20*/  STL.64 [R1+0x25e8], R24 ;  /* 0x0025e81801007387 */ /* 0x0001e80000100a00 */
[----:B0-----:R-:W3:Y:S01]  /*41c30*/  LDL.LU R24, [R1+0x430] ;  /* 0x0004300001187983 */ /* 0x001ee20000300800 */
[----:B------:R-:W3:Y:S02]  /*41c40*/  LDL.LU R25, [R1+0x434] ;  /* 0x0004340001197983 */ /* 0x000ee40000300800 */
[----:B------:R-:W3:Y:S02]  /*41c50*/  LDL.LU R26, [R1+0x438] ;  /* 0x00043800011a7983 */ /* 0x000ee40000300800 */
[----:B------:R-:W3:Y:S01]  /*41c60*/  LDL.LU R27, [R1+0x43c] ;  /* 0x00043c00011b7983 */ /* 0x000ee20000300800 */
[C---:B----4-:R-:W-:Y:S11]  /*41c70*/  HMMA.16816.F32 R20, R16.reuse, R4, R20 ;  /* 0x000000041014723c */ /* 0x050ff60000001814 */
[----:B------:R-:W-:Y:S11]  /*41c80*/  @!UPT UIADD3 URZ, URZ, URZ, URZ ;  /* 0x0000003f3f3ff290 */ /* 0x000ff6000fffe03f */
[----:B------:R-:W-:Y:S01]  /*41c90*/  @!UPT UIADD3 URZ, URZ, URZ, URZ ;  /* 0x0000003f3f3ff290 */ /* 0x000fe2000fffe03f */
[----:B------:R-:W-:Y:S01]  /*41ca0*/  STL.64 [R1+0x610], R20 ;  /* 0x0006101401007387 */ /* 0x000fe20000100a00 */
[----:B------:R0:W-:Y:S03]  /*41cb0*/  STL.64 [R1+0x618], R22 ;  /* 0x0006181601007387 */ /* 0x0001e60000100a00 */
[----:B0-----:R-:W4:Y:S01]  /*41cc0*/  LDL.LU.64 R22, [R1+0x2658] ;  /* 0x0026580001167983 */ /* 0x001f220000300a00 */
[----:B---3--:R-:W-:Y:S01]  /*41cd0*/  HMMA.16816.F32 R24, R16, R12, R24 ;  /* 0x0000000c1018723c */ /* 0x008fe20000001818 */
[----:B------:R-:W4:Y:S02]  /*41ce0*/  LDL.LU.64 R20, [R1+0x2650] ;  /* 0x0026500001147983 */ /* 0x000f240000300a00 */
[----:B------:R-:W-:Y:S01]  /*41cf0*/  STL [R1+0x25a0], R5 ;  /* 0x0025a00501007387 */ /* 0x000fe20000100800 */
[----:B------:R-:W-:Y:S01]  /*41d00*/  STL [R1+0x2634], R7 ;  /* 0x0026340701007387 */ /* 0x000fe20000100800 */
[----:B------:R0:W-:Y:S03]  /*41d10*/  STL [R1+0x2630], R4 ;  /* 0x0026300401007387 */ /* 0x0001e60000100800 */
[----:B0-----:R-:W5:Y:S01]  /*41d20*/  LDL.LU R4, [R1+0x420] ;  /* 0x0004200001047983 */ /* 0x001f620000300800 */
[----:B------:R-:W5:Y:S02]  /*41d30*/  LDL.LU R5, [R1+0x424] ;  /* 0x0004240001057983 */ /* 0x000f640000300800 */
[----:B------:R-:W5:Y:S02]  /*41d40*/  LDL.LU R6, [R1+0x428] ;  /* 0x0004280001067983 */ /* 0x000f640000300800 */
[----:B------:R-:W5:Y:S10]  /*41d50*/  LDL.LU R7, [R1+0x42c] ;  /* 0x00042c0001077983 */ /* 0x000f740000300800 */
[----:B------:R0:W-:Y:S01]  /*41d60*/  STL.64 [R1+0x600], R24 ;  /* 0x0006001801007387 */ /* 0x0001e20000100a00 */
[----:B------:R-:W-:Y:S01]  /*41d70*/  STL.64 [R1+0x608], R26 ;  /* 0x0006081a01007387 */ /* 0x000fe20000100a00 */
[----:B0-----:R-:W-:-:S02]  /*41d80*/  MOV R24, R14 ;  /* 0x0000000e00187202 */ /* 0x001fc40000000f00 */
[----:B------:R-:W-:-:S05]  /*41d90*/  MOV R25, R3 ;  /* 0x0000000300197202 */ /* 0x000fca0000000f00 */
[----:B------:R0:W-:Y:S04]  /*41da0*/  STL.64 [R1+0x2600], R24 ;  /* 0x0026001801007387 */ /* 0x0001e80000100a00 */
[----:B0-----:R-:W3:Y:S01]  /*41db0*/  LDL.64 R24, [R1+0x90] ;  /* 0x0000900001187983 */ /* 0x001ee20000100a00 */
[----:B-----5:R-:W-:Y:S03]  /*41dc0*/  HMMA.16816.F32 R4, R16, R8, R4 ;  /* 0x000000081004723c */ /* 0x020fe60000001804 */
[----:B------:R-:W0:Y:S04]  /*41dd0*/  LDSM.16.M88.4 R16, [R29+0x29400] ;  /* 0x029400001d10783b */ /* 0x000e280000000200 */
[----:B---3--:R-:W-:Y:S01]  /*41de0*/  STL.64 [R1+0x2618], R24 ;  /* 0x0026181801007387 */ /* 0x008fe20000100a00 */
[----:B------:R1:W-:Y:S03]  /*41df0*/  STL.64 [R1+0x2540], R12 ;  /* 0x0025400c01007387 */ /* 0x0003e60000100a00 */
[----:B-1----:R-:W3:Y:S11]  /*41e00*/  LDL.LU R12, [R1+0x350] ;  /* 0x00035000010c7983 */ /* 0x002ef60000300800 */
[----:B------:R-:W-:Y:S01]  /*41e10*/  @!UPT UIADD3 URZ, URZ, URZ, URZ ;  /* 0x0000003f3f3ff290 */ /* 0x000fe2000fffe03f */
[----:B------:R1:W-:Y:S02]  /*41e20*/  STL.64 [R1+0x5f0], R4 ;  /* 0x0005f00401007387 */ /* 0x0003e40000100a00 */
[----:B------:R5:W-:Y:S02]  /*41e30*/  STL.64 [R1+0x5f8], R6 ;  /* 0x0005f80601007387 */ /* 0x000be40000100a00 */
[----:B------:R-:W3:Y:S01]  /*41e40*/  LDL.LU R13, [R1+0x354] ;  /* 0x00035400010d7983 */ /* 0x000ee20000300800 */
[----:B------:R-:W2:Y:S01]  /*41e50*/  LDL.LU R14, [R1+0x358] ;  /* 0x00035800010e7983 */ /* 0x000ea20000300800 */
[----:B------:R-:W2:Y:S03]  /*41e60*/  LDL.LU R15, [R1+0x35c] ;  /* 0x00035c00010f7983 */ /* 0x000ea60000300800 */
[----:B-1----:R-:W2:Y:S01]  /*41e70*/  LDL.LU R4, [R1+0x360] ;  /* 0x0003600001047983 */ /* 0x002ea20000300800 */
[----:B------:R-:W2:Y:S02]  /*41e80*/  LDL.LU R5, [R1+0x364] ;  /* 0x0003640001057983 */ /* 0x000ea40000300800 */
[----:B-----5:R-:W5:Y:S02]  /*41e90*/  LDL.LU R6, [R1+0x368] ;  /* 0x0003680001067983 */ /* 0x020f640000300800 */
[----:B------:R-:W5:Y:S02]  /*41ea0*/  LDL.LU R7, [R1+0x36c] ;  /* 0x00036c0001077983 */ /* 0x000f640000300800 */
[----:B-----5:R-:W-:Y:S01]  /*41eb0*/  STL.64 [R1+0x2640], R6 ;  /* 0x0026400601007387 */ /* 0x020fe20000100a00 */
[----:B--2---:R-:W-:Y:S02]  /*41ec0*/  STL.64 [R1+0x2638], R4 ;  /* 0x0026380401007387 */ /* 0x004fe40000100a00 */
[----:B------:R-:W-:Y:S02]  /*41ed0*/  STL.64 [R1+0x2628], R14 ;  /* 0x0026280e01007387 */ /* 0x000fe40000100a00 */
[----:B---3--:R1:W-:Y:S02]  /*41ee0*/  STL.64 [R1+0x2620], R12 ;  /* 0x0026200c01007387 */ /* 0x0083e40000100a00 */
[----:B-1----:R-:W2:Y:S04]  /*41ef0*/  LDL.64 R12, [R1+0xb0] ;  /* 0x0000b000010c7983 */ /* 0x002ea80000100a00 */
[----:B--2---:R1:W-:Y:S04]  /*41f00*/  STL.64 [R1+0x2648], R12 ;  /* 0x0026480c01007387 */ /* 0x0043e80000100a00 */
[----:B-1----:R-:W4:Y:S01]  /*41f10*/  LDL.LU R12, [R1+0x370] ;  /* 0x00037000010c7983 */ /* 0x002f220000300800 */
[----:B------:R-:W4:Y:S02]  /*41f20*/  LDL.LU R13, [R1+0x374] ;  /* 0x00037400010d7983 */ /* 0x000f240000300800 */
[----:B------:R-:W4:Y:S02]  /*41f30*/  LDL.LU R14, [R1+0x378] ;  /* 0x00037800010e7983 */ /* 0x000f240000300800 */
[----:B------:R-:W4:Y:S01]  /*41f40*/  LDL.LU R15, [R1+0x37c] ;  /* 0x00037c00010f7983 */ /* 0x000f220000300800 */
[----:B------:R-:W2:Y:S01]  /*41f50*/  LDL.64 R24, [R1+0xa0] ;  /* 0x0000a00001187983 */ /* 0x000ea20000100a00 */
[----:B------:R-:W-:Y:S02]  /*41f60*/  STL.64 [R1+0x2550], R10 ;  /* 0x0025500a01007387 */ /* 0x000fe40000100a00 */
[----:B------:R1:W-:Y:S02]  /*41f70*/  STL.64 [R1+0x2548], R8 ;  /* 0x0025480801007387 */ /* 0x0003e40000100a00 */
[----:B-1----:R-:W3:Y:S04]  /*41f80*/  LDL.64 R8, [R1+0x60] ;  /* 0x0000600001087983 */ /* 0x002ee80000100a00 */
[----:B---3--:R1:W-:Y:S04]  /*41f90*/  STL.64 [R1+0x25e0], R8 ;  /* 0x0025e00801007387 */ /* 0x0083e80000100a00 */
[----:B-1----:R-:W3:Y:S01]  /*41fa0*/  LDL.LU R8, [R1+0x320] ;  /* 0x0003200001087983 */ /* 0x002ee20000300800 */
[----:B------:R-:W3:Y:S02]  /*41fb0*/  LDL.LU R9, [R1+0x324] ;  /* 0x0003240001097983 */ /* 0x000ee40000300800 */
[----:B------:R-:W5:Y:S02]  /*41fc0*/  LDL.LU R10, [R1+0x328] ;  /* 0x00032800010a7983 */ /* 0x000f640000300800 */
[----:B------:R-:W5:Y:S01]  /*41fd0*/  LDL.LU R11, [R1+0x32c] ;  /* 0x00032c00010b7983 */ /* 0x000f620000300800 */
[----:B------:R-:W-:-:S02]  /*41fe0*/  MOV R4, R2 ;  /* 0x0000000200047202 */ /* 0x000fc40000000f00 */
[----:B------:R-:W-:Y:S01]  /*41ff0*/  MOV R5, R0 ;  /* 0x0000000000057202 */ /* 0x000fe20000000f00 */
[----:B-----5:R-:W-:Y:S01]  /*42000*/  STL.64 [R1+0x25f8], R10 ;  /* 0x0025f80a01007387 */ /* 0x020fe20000100a00 */
[----:B---3--:R1:W-:Y:S03]  /*42010*/  STL.64 [R1+0x25f0], R8 ;  /* 0x0025f00801007387 */ /* 0x0083e60000100a00 */
[----:B-1----:R-:W3:Y:S01]  /*42020*/  LDL.LU R8, [R1+0x330] ;  /* 0x0003300001087983 */ /* 0x002ee20000300800 */
[----:B------:R-:W3:Y:S02]  /*42030*/  LDL.LU R9, [R1+0x334] ;  /* 0x0003340001097983 */ /* 0x000ee40000300800 */
[----:B------:R-:W5:Y:S02]  /*42040*/  LDL.LU R10, [R1+0x338] ;  /* 0x00033800010a7983 */ /* 0x000f640000300800 */
[----:B------:R-:W5:Y:S01]  /*42050*/  LDL.LU R11, [R1+0x33c] ;  /* 0x00033c00010b7983 */ /* 0x000f620000300800 */
[C---:B----4-:R-:W-:Y:S01]  /*42060*/  HMMA.16816.F32 R4, R20.reuse, R4, R12 ;  /* 0x000000041404723c */ /* 0x050fe2000000180c */
[----:B-----5:R-:W-:Y:S01]  /*42070*/  STL.64 [R1+0x2610], R10 ;  /* 0x0026100a01007387 */ /* 0x020fe20000100a00 */
[----:B---3--:R1:W-:Y:S03]  /*42080*/  STL.64 [R1+0x2608], R8 ;  /* 0x0026080801007387 */ /* 0x0083e60000100a00 */
[----:B-1----:R-:W3:Y:S01]  /*42090*/  LDL.LU R8, [R1+0x340] ;  /* 0x0003400001087983 */ /* 0x002ee20000300800 */
[----:B------:R-:W3:Y:S02]  /*420a0*/  LDL.LU R9, [R1+0x344] ;  /* 0x0003440001097983 */ /* 0x000ee40000300800 */
[----:B------:R-:W3:Y:S02]  /*420b0*/  LDL.LU R10, [R1+0x348] ;  /* 0x00034800010a7983 */ /* 0x000ee40000300800 */
[----:B------:R-:W3:Y:S01]  /*420c0*/  LDL.LU R11, [R1+0x34c] ;  /* 0x00034c00010b7983 */ /* 0x000ee20000300800 */
[----:B0-----:R-:W-:Y:S01]  /*420d0*/  STL.64 [R1+0x2400], R18 ;  /* 0x0024001201007387 */ /* 0x001fe20000100a00 */
[----:B------:R0:W-:Y:S03]  /*420e0*/  STL.64 [R1+0x23f8], R16 ;  /* 0x0023f81001007387 */ /* 0x0001e60000100a00 */
[----:B0-----:R-:W4:Y:S01]  /*420f0*/  LDL.LU R16, [R1+0x310] ;  /* 0x0003100001107983 */ /* 0x001f220000300800 */
[----:B------:R-:W4:Y:S02]  /*42100*/  LDL.LU R17, [R1+0x314] ;  /* 0x0003140001117983 */ /* 0x000f240000300800 */
[----:B------:R-:W4:Y:S02]  /*42110*/  LDL.LU R18, [R1+0x318] ;  /* 0x0003180001127983 */ /* 0x000f240000300800 */
[----:B------:R-:W4:Y:S01]  /*42120*/  LDL.LU R19, [R1+0x31c] ;  /* 0x00031c0001137983 */ /* 0x000f220000300800 */
[----:B------:R-:W-:Y:S01]  /*42130*/  STL [R1+0x23c8], R29 ;  /* 0x0023c81d01007387 */ /* 0x000fe20000100800 */
[----:B------:R-:W5:Y:S02]  /*42140*/  LDL.LU.64 R12, [R1+0x2648] ;  /* 0x00264800010c7983 */ /* 0x000f640000300a00 */
[----:B------:R-:W-:Y:S02]  /*42150*/  STL.64 [R1+0x5e0], R4 ;  /* 0x0005e00401007387 */ /* 0x000fe40000100a00 */
[----:B------:R0:W-:Y:S02]  /*42160*/  STL.64 [R1+0x5e8], R6 ;  /* 0x0005e80601007387 */ /* 0x0001e40000100a00 */
[----:B0-----:R-:W5:Y:S01]  /*42170*/  LDL.LU.64 R6, [R1+0x2640] ;  /* 0x0026400001067983 */ /* 0x001f620000300a00 */
[----:B------:R-:W5:Y:S02]  /*42180*/  LDL.LU.64 R4, [R1+0x2638] ;  /* 0x0026380001047983 */ /* 0x000f640000300a00 */
[C---:B-----5:R-:W-:Y:S01]  /*42190*/  HMMA.16816.F32 R4, R20.reuse, R12, R4 ;  /* 0x0000000c1404723c */ /* 0x060fe20000001804 */
[----:B------:R-:W-:Y:S11]  /*421a0*/  MOV R3, R13 ;  /* 0x0000000d00037202 */ /* 0x000ff60000000f00 */
[----:B------:R-:W-:Y:S11]  /*421b0*/  @!UPT UIADD3 URZ, URZ, URZ, URZ ;  /* 0x0000003f3f3ff290 */ /* 0x000ff6000fffe03f */
[----:B------:R-:W-:Y:S01]  /*421c0*/  STL.64 [R1+0x5d0], R4 ;  /* 0x0005d00401007387 */ /* 0x000fe20000100a00 */
[----:B------:R0:W-:Y:S03]  /*421d0*/  STL.64 [R1+0x5d8], R6 ;  /* 0x0005d80601007387 */ /* 0x0001e60000100a00 */
[----:B0-----:R-:W5:Y:S01]  /*421e0*/  LDL.LU R7, [R1+0x2634] ;  /* 0x0026340001077983 */ /* 0x001f620000300800 */
[----:B------:R-:W2:Y:S02]  /*421f0*/  LDL.LU R4, [R1+0x2630] ;  /* 0x0026300001047983 */ /* 0x000ea40000300800 */
[----:B------:R-:W-:Y:S02]  /*42200*/  IMAD.MOV.U32 R6, RZ, RZ, R12 ;  /* 0x000000ffff067224 */ /* 0x000fe400078e000c */
[----:B------:R-:W2:Y:S01]  /*42210*/  LDL.LU.64 R14, [R1+0x2628] ;  /* 0x00262800010e7983 */ /* 0x000ea20000300a00 */
[----:B------:R-:W2:Y:S02]  /*42220*/  LDL.LU.64 R12, [R1+0x2620] ;  /* 0x00262000010c7983 */ /* 0x000ea40000300a00 */
[C---:B--2---:R-:W-:Y:S11]  /*42230*/  HMMA.16816.F32 R12, R20.reuse, R24, R12 ;  /* 0x00000018140c723c */ /* 0x044ff6000000180c */
[----:B------:R-:W-:Y:S11]  /*42240*/  @!UPT UIADD3 URZ, URZ, URZ, URZ ;  /* 0x0000003f3f3ff290 */ /* 0x000ff6000fffe03f */
[----:B------:R-:W-:Y:S01]  /*42250*/  @!UPT UIADD3 URZ, URZ, URZ, URZ ;  /* 0x0000003f3f3ff290 */ /* 0x000fe2000fffe03f */
[----:B------:R-:W-:Y:S01]  /*42260*/  STL.64 [R1+0x5c0], R12 ;  /* 0x0005c00c01007387 */ /* 0x000fe20000100a00 */
[----:B------:R0:W-:Y:S02]  /*42270*/  STL.64 [R1+0x5c8], R14 ;  /* 0x0005c80e01007387 */ /* 0x0001e40000100a00 */
[----:B0-----:R-:W-:Y:S02]  /*42280*/  MOV R15, R24 ;  /* 0x00000018000f7202 */ /* 0x001fe40000000f00 */
[----:B------:R-:W-:Y:S02]  /*42290*/  MOV R14, R25 ;  /* 0x00000019000e7202 */ /* 0x000fe40000000f00 */
[----:B------:R-:W3:Y:S02]  /*422a0*/  LDL.LU.64 R24, [R1+0x2618] ;  /* 0x0026180001187983 */ /* 0x000ee40000300a00 */
[C---:B---3--:R-:W-:Y:S01]  /*422b0*/  HMMA.16816.F32 R8, R20.reuse, R24, R8 ;  /* 0x000000181408723c */ /* 0x048fe20000001808 */
[----:B------:R-:W-:Y:S01]  /*422c0*/  MOV R5, R24 ;  /* 0x0000001800057202 */ /* 0x000fe20000000f00 */
[----:B------:R-:W-:Y:S11]  /*422d0*/  IMAD.MOV.U32 R29, RZ, RZ, R25 ;  /* 0x000000ffff1d7224 */ /* 0x000ff600078e0019 */
[----:B------:R-:W-:Y:S10]  /*422e0*/  @!UPT UIADD3 URZ, URZ, URZ, URZ ;  /* 0x0000003f3f3ff290 */ /* 0x000ff4000fffe03f */
[----:B------:R-:W-:Y:S01]  /*422f0*/  STL.64 [R1+0x5b0], R8 ;  /* 0x0005b00801007387 */ /* 0x000fe20000100a00 */
[----:B------:R0:W-:Y:S03]  /*42300*/  STL.64 [R1+0x5b8], R10 ;  /* 0x0005b80a01007387 */ /* 0x0001e60000100a00 */
[----:B0-----:R-:W2:Y:S01]  /*42310*/  LDL.LU.64 R10, [R1+0x2610] ;  /* 0x00261000010a7983 */ /* 0x001ea20000300a00 */
[----:B------:R-:W2:Y:S02]  /*42320*/  LDL.LU.64 R8, [R1+0x2608] ;  /* 0x0026080001087983 */ /* 0x000ea40000300a00 */
[----:B------:R-:W2:Y:S02]  /*42330*/  LDL.LU.64 R24, [R1+0x2600] ;  /* 0x0026000001187983 */ /* 0x000ea40000300a00 */
[----:B------:R-:W-:Y:S01]  /*42340*/  STL [R1+0x25c8], R6 ;  /* 0x0025c80601007387 */ /* 0x000fe20000100800 */
[----:B------:R-:W-:Y:S01]  /*42350*/  STL.64 [R1+0x25c0], R4 ;  /* 0x0025c00401007387 */ /* 0x000fe20000100a00 */
[C---:B--2---:R-:W-:Y:S03]  /*42360*/  HMMA.16816.F32 R24, R20.reuse, R24, R8 ;  /* 0x000000181418723c */ /* 0x044fe60000001808 */
[----:B------:R-:W2:Y:S01]  /*42370*/  LDL.LU.64 R10, [R1+0x25f8] ;  /* 0x0025f800010a7983 */ /* 0x000ea20000300a00 */
[----:B------:R-:W2:Y:S11]  /*42380*/  LDL.LU.64 R8, [R1+0x25f0] ;  /* 0x0025f00001087983 */ /* 0x000eb60000300a00 */
[----:B------:R-:W-:Y:S08]  /*42390*/  @!UPT UIADD3 URZ, URZ, URZ, URZ ;  /* 0x0000003f3f3ff290 */ /* 0x000ff0000fffe03f */
[----:B------:R0:W-:Y:S01]  /*423a0*/  STL.64 [R1+0x5a0], R24 ;  /* 0x0005a01801007387 */ /* 0x0001e20000100a00 */
[----:B------:R2:W-:Y:S03]  /*423b0*/  STL.64 [R1+0x5a8], R26 ;  /* 0x0005a81a01007387 */ /* 0x0005e60000100a00 */
[----:B0-----:R-:W2:Y:S02]  /*423c0*/  LDL.LU.64 R24, [R1+0x25e8] ;  /* 0x0025e80001187983 */ /* 0x001ea40000300a00 */
[C---:B--2---:R-:W-:Y:S02]  /*423d0*/  HMMA.16816.F32 R24, R20.reuse, R24, R8 ;  /* 0x000000181418723c */ /* 0x044fe40000001808 */
[----:B------:R-:W4:Y:S11]  /*423e0*/  LDL.LU.64 R8, [R1+0x25e0] ;  /* 0x0025e00001087983 */ /* 0x000f360000300a00 */
[----:B------:R-:W-:Y:S10]  /*423f0*/  @!UPT UIADD3 URZ, URZ, URZ, URZ ;  /* 0x0000003f3f3ff290 */ /* 0x000ff4000fffe03f */
[----:B------:R-:W-:Y:S01]  /*42400*/  STL.64 [R1+0x590], R24 ;  /* 0x0005901801007387 */ /* 0x000fe20000100a00 */
[----:B------:R0:W-:Y:S03]  /*42410*/  STL.64 [R1+0x598], R26 ;  /* 0x0005981a01007387 */ /* 0x0001e60000100a00 */
[----:B0-----:R-:W2:Y:S01]  /*42420*/  LDL.LU.64 R26, [R1+0x25d8] ;  /* 0x0025d800011a7983 */ /* 0x001ea20000300a00 */
[----:B------:R-:W3:Y:S01]  /*42430*/  LDL.LU.64 R24, [R1+0x25d0] ;  /* 0x0025d00001187983 */ /* 0x000ee20000300a00 */
[----:B----4-:R-:W-:Y:S11]  /*42440*/  HMMA.16816.F32 R16, R20, R8, R16 ;  /* 0x000000081410723c */ /* 0x010ff60000001810 */
[----:B------:R-:W-:Y:S11]  /*42450*/  @!UPT UIADD3 URZ, URZ, URZ, URZ ;  /* 0x0000003f3f3ff290 */ /* 0x000ff6000fffe03f */
[----:B------:R-:W-:Y:S01]  /*42460*/  @!UPT UIADD3 URZ, URZ, URZ, URZ ;  /* 0x0000003f3f3ff290 */ /* 0x000fe2000fffe03f */
[----:B------:R-:W-:Y:S01]  /*42470*/  STL.64 [R1+0x580], R16 ;  /* 0x0005801001007387 */ /* 0x000fe20000100a00 */
[----:B------:R-:W-:Y:S01]  /*42480*/  STL.64 [R1+0x588], R18 ;  /* 0x0005881201007387 */ /* 0x000fe20000100a00 */
[----:B--2---:R-:W-:Y:S02]  /*42490*/  MOV R13, R27 ;  /* 0x0000001b000d7202 */ /* 0x004fe40000000f00 */
[----:B---3--:R-:W-:Y:S02]  /*424a0*/  MOV R12, R24 ;  /* 0x00000018000c7202 */ /* 0x008fe40000000f00 */
[----:B------:R-:W2:Y:S01]  /*424b0*/  LDL.LU R24, [R1+0x25cc] ;  /* 0x0025cc0001187983 */ /* 0x000ea20000300800 */
[----:B------:R-:W-:Y:S02]  /*424c0*/  STL.64 [R1+0x2560], R14 ;  /* 0x0025600e01007387 */ /* 0x000fe40000100a00 */
[----:B------:R0:W-:Y:S02]  /*424d0*/  STL.64 [R1+0x2558], R12 ;  /* 0x0025580c01007387 */ /* 0x0001e40000100a00 */
[----:B0-----:R-:W3:Y:S01]  /*424e0*/  LDL.LU R12, [R1+0x2c0] ;  /* 0x0002c000010c7983 */ /* 0x001ee20000300800 */
[----:B------:R-:W3:Y:S02]  /*424f0*/  LDL.LU R13, [R1+0x2c4] ;  /* 0x0002c400010d7983 */ /* 0x000ee40000300800 */
[----:B------:R-:W4:Y:S02]  /*42500*/  LDL.LU R14, [R1+0x2c8] ;  /* 0x0002c800010e7983 */ /* 0x000f240000300800 */
[----:B------:R-:W4:Y:S01]  /*42510*/  LDL.LU R15, [R1+0x2cc] ;  /* 0x0002cc00010f7983 */ /* 0x000f220000300800 */
[----:B------:R-:W-:-:S02]  /*42520*/  MOV R2, R8 ;  /* 0x0000000800027202 */ /* 0x000fc40000000f00 */
[----:B------:R-:W-:Y:S01]  /*42530*/  MOV R0, R9 ;  /* 0x0000000900007202 */ /* 0x000fe20000000f00 */
[----:B----4-:R-:W-:Y:S01]  /*42540*/  STL.64 [R1+0x2570], R14 ;  /* 0x0025700e01007387 */ /* 0x010fe20000100a00 */
[----:B---3--:R0:W-:Y:S02]  /*42550*/  STL.64 [R1+0x2568], R12 ;  /* 0x0025680c01007387 */ /* 0x0081e40000100a00 */
[----:B------:R-:W3:Y:S02]  /*42560*/  LDL.LU R16, [R1+0x300] ;  /* 0x0003000001107983 */ /* 0x000ee40000300800 */
[----:B------:R-:W3:Y:S01]  /*42570*/  LDL.LU R17, [R1+0x304] ;  /* 0x0003040001117983 */ /* 0x000ee20000300800 */
[----:B------:R-:W3:Y:S01]  /*42580*/  LDL.LU R18, [R1+0x308] ;  /* 0x0003080001127983 */ /* 0x000ee20000300800 */
[----:B------:R-:W3:Y:S02]  /*42590*/  LDL.LU R19, [R1+0x30c] ;  /* 0x00030c0001137983 */ /* 0x000ee40000300800 */
[----:B------:R-:W3:Y:S02]  /*425a0*/  LDL.64 R4, [R1+0x50] ;  /* 0x0000500001047983 */ /* 0x000ee40000100a00 */
[----:B0-----:R-:W-:Y:S01]  /*425b0*/  IMAD.MOV.U32 R12, RZ, RZ, R26 ;  /* 0x000000ffff0c7224 */ /* 0x001fe200078e001a */
[----:B------:R-:W-:-:S05]  /*425c0*/  MOV R13, R25 ;  /* 0x00000019000d7202 */ /* 0x000fca0000000f00 */
[----:B------:R2:W-:Y:S01]  /*425d0*/  STL.64 [R1+0x2588], R12 ;  /* 0x0025880c01007387 */ /* 0x0005e20000100a00 */
[----:B------:R-:W4:Y:S02]  /*425e0*/  LDL.LU R8, [R1+0x2b0] ;  /* 0x0002b00001087983 */ /* 0x000f240000300800 */
[----:B------:R-:W4:Y:S02]  /*425f0*/  LDL.LU R9, [R1+0x2b4] ;  /* 0x0002b40001097983 */ /* 0x000f240000300800 */
[----:B------:R-:W3:Y:S01]  /*42600*/  LDL.LU R10, [R1+0x2b8] ;  /* 0x0002b800010a7983 */ /* 0x000ee20000300800 */
[----:B------:R-:W3:Y:S01]  /*42610*/  LDL.LU R11, [R1+0x2bc] ;  /* 0x0002bc00010b7983 */ /* 0x000ee20000300800 */
[----:B--2---:R-:W-:Y:S02]  /*42620*/  MOV R12, R24 ;  /* 0x00000018000c7202 */ /* 0x004fe40000000f00 */
[----:B-----5:R-:W-:-:S05]  /*42630*/  MOV R13, R7 ;  /* 0x00000007000d7202 */ /* 0x020fca0000000f00 */
[----:B------:R0:W-:Y:S04]  /*42640*/  STL.64 [R1+0x25a8], R12 ;  /* 0x0025a80c01007387 */ /* 0x0001e80000100a00 */
[----:B0-----:R-:W2:Y:S04]  /*42650*/  LDL.64 R12, [R1+0x40] ;  /* 0x00004000010c7983 */ /* 0x001ea80000100a00 */
[----:B---3--:R-:W-:Y:S01]  /*42660*/  STL.64 [R1+0x2580], R10 ;  /* 0x0025800a01007387 */ /* 0x008fe20000100a00 */
[----:B----4-:R0:W-:Y:S03]  /*42670*/  STL.64 [R1+0x2578], R8 ;  /* 0x0025780801007387 */ /* 0x0101e60000100a00 */
[----:B0-----:R-:W3:Y:S01]  /*42680*/  LDL.LU R8, [R1+0x2d0] ;  /* 0x0002d00001087983 */ /* 0x001ee20000300800 */
[----:B------:R-:W3:Y:S02]  /*42690*/  LDL.LU R9, [R1+0x2d4] ;  /* 0x0002d40001097983 */ /* 0x000ee40000300800 */
[----:B------:R-:W4:Y:S02]  /*426a0*/  LDL.LU R10, [R1+0x2d8] ;  /* 0x0002d800010a7983 */ /* 0x000f240000300800 */
[----:B------:R-:W4:Y:S02]  /*426b0*/  LDL.LU R11, [R1+0x2dc] ;  /* 0x0002dc00010b7983 */ /* 0x000f240000300800 */
[----:B----4-:R-:W-:Y:S01]  /*426c0*/  STL.64 [R1+0x2598], R10 ;  /* 0x0025980a01007387 */ /* 0x010fe20000100a00 */
[----:B---3--:R0:W-:Y:S03]  /*426d0*/  STL.64 [R1+0x2590], R8 ;  /* 0x0025900801007387 */ /* 0x0081e60000100a00 */
        /* <DEDUP_REMOVED lines=8> */
[----:B------:R-:W3:Y:S02]  /*42760*/  LDL.LU R10, [R1+0x2f8] ;  /* 0x0002f800010a7983 */ /* 0x000ee40000300800 */
[----:B------:R-:W3:Y:S01]  /*42770*/  LDL.LU R11, [R1+0x2fc] ;  /* 0x0002fc00010b7983 */ /* 0x000ee20000300800 */
[C---:B------:R-:W-:Y:S01]  /*42780*/  HMMA.16816.F32 R16, R20.reuse, R4, R16 ;  /* 0x000000041410723c */ /* 0x040fe20000001810 */
[----:B------:R-:W4:Y:S01]  /*42790*/  LDL.LU R24, [R1+0x290] ;  /* 0x0002900001187983 */ /* 0x000f220000300800 */
[----:B------:R-:W4:Y:S02]  /*427a0*/  LDL.LU R25, [R1+0x294] ;  /* 0x0002940001197983 */ /* 0x000f240000300800 */
[----:B------:R-:W4:Y:S02]  /*427b0*/  LDL.LU R26, [R1+0x298] ;  /* 0x00029800011a7983 */ /* 0x000f240000300800 */
[----:B------:R-:W4:Y:S02]  /*427c0*/  LDL.LU R27, [R1+0x29c] ;  /* 0x00029c00011b7983 */ /* 0x000f240000300800 */
[----:B------:R-:W-:Y:S11]  /*427d0*/  IMAD.MOV.U32 R7, RZ, RZ, R5 ;  /* 0x000000ffff077224 */ /* 0x000ff600078e0005 */
[----:B------:R-:W-:Y:S04]  /*427e0*/  @!UPT UIADD3 URZ, URZ, URZ, URZ ;  /* 0x0000003f3f3ff290 */ /* 0x000fe8000fffe03f */
[----:B------:R0:W-:Y:S01]  /*427f0*/  STL.64 [R1+0x570], R16 ;  /* 0x0005701001007387 */ /* 0x0001e20000100a00 */
[----:B------:R2:W-:Y:S02]  /*42800*/  STL.64 [R1+0x578], R18 ;  /* 0x0005781201007387 */ /* 0x0005e40000100a00 */
[----:B------:R-:W5:Y:S01]  /*42810*/  LDL.LU R6, [R1+0x25c8] ;  /* 0x0025c80001067983 */ /* 0x000f620000300800 */
[----:B0-----:R-:W-:Y:S02]  /*42820*/  MOV R16, R4 ;  /* 0x0000000400107202 */ /* 0x001fe40000000f00 */
[----:B--2---:R-:W-:Y:S01]  /*42830*/  MOV R18, R12 ;  /* 0x0000000c00127202 */ /* 0x004fe20000000f00 */
[----:B------:R-:W2:Y:S01]  /*42840*/  LDL.LU.64 R4, [R1+0x25c0] ;  /* 0x0025c00001047983 */ /* 0x000ea20000300a00 */
[----:B------:R-:W-:Y:S01]  /*42850*/  MOV R17, R13 ;  /* 0x0000000d00117202 */ /* 0x000fe20000000f00 */
[C---:B---3--:R-:W-:Y:S11]  /*42860*/  HMMA.16816.F32 R8, R20.reuse, R12, R8 ;  /* 0x0000000c1408723c */ /* 0x048ff60000001808 */
[----:B------:R-:W-:Y:S11]  /*42870*/  @!UPT UIADD3 URZ, URZ, URZ, URZ ;  /* 0x0000003f3f3ff290 */ /* 0x000ff6000fffe03f */
[----:B------:R-:W-:Y:S01]  /*42880*/  @!UPT UIADD3 URZ, URZ, URZ, URZ ;  /* 0x0000003f3f3ff290 */ /* 0x000fe2000fffe03f */
[----:B------:R-:W-:Y:S01]  /*42890*/  STL.64 [R1+0x560], R8 ;  /* 0x0005600801007387 */ /* 0x000fe20000100a00 */
[----:B------:R0:W-:Y:S03]  /*428a0*/  STL.64 [R1+0x568], R10 ;  /* 0x0005680a01007387 */ /* 0x0001e60000100a00 */
[----:B0-----:R-:W3:Y:S01]  /*428b0*/  LDL.LU.64 R10, [R1+0x25b8] ;  /* 0x0025b800010a7983 */ /* 0x001ee20000300a00 */
[----:B------:R-:W3:Y:S02]  /*428c0*/  LDL.LU.64 R8, [R1+0x25b0] ;  /* 0x0025b00001087983 */ /* 0x000ee40000300a00 */
[----:B------:R-:W3:Y:S02]  /*428d0*/  LDL.LU.64 R12, [R1+0x25a8] ;  /* 0x0025a800010c7983 */ /* 0x000ee40000300a00 */
[----:B------:R-:W-:Y:S01]  /*428e0*/  STL [R1+0x24b8], R18 ;  /* 0x0024b81201007387 */ /* 0x000fe20000100800 */
[----:B------:R0:W-:Y:S04]  /*428f0*/  STL.64 [R1+0x24b0], R16 ;  /* 0x0024b01001007387 */ /* 0x0001e80000100a00 */
[----:B0-----:R-:W2:Y:S01]  /*42900*/  LDL.LU R16, [R1+0x220] ;  /* 0x0002200001107983 */ /* 0x001ea20000300800 */
[----:B------:R-:W2:Y:S02]  /*42910*/  LDL.LU R17, [R1+0x224] ;  /* 0x0002240001117983 */ /* 0x000ea40000300800 */
[----:B------:R-:W2:Y:S02]  /*42920*/  LDL.LU R18, [R1+0x228] ;  /* 0x0002280001127983 */ /* 0x000ea40000300800 */
[----:B------:R-:W2:Y:S02]  /*42930*/  LDL.LU R19, [R1+0x22c] ;  /* 0x00022c0001137983 */ /* 0x000ea40000300800 */
[----:B--2---:R-:W-:Y:S01]  /*42940*/  STL.64 [R1+0x24c8], R18 ;  /* 0x0024c81201007387 */ /* 0x004fe20000100a00 */
[----:B------:R0:W-:Y:S03]  /*42950*/  STL.64 [R1+0x24c0], R16 ;  /* 0x0024c01001007387 */ /* 0x0001e60000100a00 */
[----:B0-----:R-:W2:Y:S01]  /*42960*/  LDL.64 R16, [R1+0x80] ;  /* 0x0000800001107983 */ /* 0x001ea20000100a00 */
[----:B---3--:R-:W-:Y:S03]  /*42970*/  HMMA.16816.F32 R12, R20, R12, R8 ;  /* 0x0000000c140c723c */ /* 0x008fe60000001808 */
[----:B--2---:R0:W-:Y:S02]  /*42980*/  STL.64 [R1+0x24d8], R16 ;  /* 0x0024d81001007387 */ /* 0x0041e40000100a00 */
[----:B0-----:R-:W-:-:S02]  /*42990*/  MOV R16, R5 ;  /* 0x0000000500107202 */ /* 0x001fc40000000f00 */
[----:B------:R-:W-:Y:S01]  /*429a0*/  MOV R17, R29 ;  /* 0x0000001d00117202 */ /* 0x000fe20000000f00 */
[----:B------:R-:W2:Y:S04]  /*429b0*/  LDL.LU R5, [R1+0x25a0] ;  /* 0x0025a00001057983 */ /* 0x000ea80000300800 */
[----:B------:R0:W-:Y:S04]  /*429c0*/  STL.64 [R1+0x24f0], R16 ;  /* 0x0024f01001007387 */ /* 0x0001e80000100a00 */
[----:B0-----:R-:W3:Y:S01]  /*429d0*/  LDL R16, [R1+0x10] ;  /* 0x0000100001107983 */ /* 0x001ee20000100800 */
[----:B------:R-:W2:Y:S02]  /*429e0*/  LDL.LU.64 R10, [R1+0x2598] ;  /* 0x00259800010a7983 */ /* 0x000ea40000300a00 */
[----:B------:R-:W2:Y:S04]  /*429f0*/  LDL.LU.64 R8, [R1+0x2590] ;  /* 0x0025900001087983 */ /* 0x000ea80000300a00 */
[----:B------:R0:W-:Y:S01]  /*42a00*/  STL.64 [R1+0x550], R12 ;  /* 0x0005500c01007387 */ /* 0x0001e20000100a00 */
[----:B------:R2:W-:Y:S04]  /*42a10*/  STL.64 [R1+0x558], R14 ;  /* 0x0005580e01007387 */ /* 0x0005e80000100a00 */
[----:B0-----:R-:W2:Y:S02]  /*42a20*/  LDL.LU.64 R12, [R1+0x2588] ;  /* 0x00258800010c7983 */ /* 0x001ea40000300a00 */
[----:B--2---:R-:W-:Y:S02]  /*42a30*/  HMMA.16816.F32 R12, R20, R12, R8 ;  /* 0x0000000c140c723c */ /* 0x004fe40000001808 */
[----:B------:R-:W2:Y:S01]  /*42a40*/  LDL.LU.64 R10, [R1+0x2580] ;  /* 0x00258000010a7983 */ /* 0x000ea20000300a00 */
[----:B------:R-:W2:Y:S11]  /*42a50*/  LDL.LU.64 R8, [R1+0x2578] ;  /* 0x0025780001087983 */ /* 0x000eb60000300a00 */
[----:B------:R-:W-:Y:S09]  /*42a60*/  @!UPT UIADD3 URZ, URZ, URZ, URZ ;  /* 0x0000003f3f3ff290 */ /* 0x000ff2000fffe03f */
[----:B------:R-:W-:Y:S01]  /*42a70*/  STL.64 [R1+0x530], R12 ;  /* 0x0005300c01007387 */ /* 0x000fe20000100a00 */
[----:B------:R0:W-:Y:S03]  /*42a80*/  STL.64 [R1+0x538], R14 ;  /* 0x0005380e01007387 */ /* 0x0001e60000100a00 */
[----:B0-----:R-:W3:Y:S01]  /*42a90*/  LDL.LU.64 R14, [R1+0x2570] ;  /* 0x00257000010e7983 */ /* 0x001ee20000300a00 */
[----:B------:R-:W3:Y:S02]  /*42aa0*/  LDL.LU.64 R12, [R1+0x2568] ;  /* 0x00256800010c7983 */ /* 0x000ee40000300a00 */
[----:B------:R-:W-:-:S07]  /*42ab0*/  IMAD.MOV.U32 R17, RZ, RZ, R28 ;  /* 0x000000ffff117224 */ /* 0x000fce00078e001c */
[C---:B---3--:R-:W-:Y:S01]  /*42ac0*/  HMMA.16816.F32 R16, R20.reuse, R16, R12 ;  /* 0x000000101410723c */ /* 0x048fe2000000180c */
[----:B------:R-:W3:Y:S01]  /*42ad0*/  LDL.LU.64 R14, [R1+0x2560] ;  /* 0x00256000010e7983 */ /* 0x000ee20000300a00 */
[----:B------:R-:W2:Y:S11]  /*42ae0*/  LDL.LU.64 R12, [R1+0x2558] ;  /* 0x00255800010c7983 */ /* 0x000eb60000300a00 */
[----:B------:R-:W-:Y:S10]  /*42af0*/  @!UPT UIADD3 URZ, URZ, URZ, URZ ;  /* 0x0000003f3f3ff290 */ /* 0x000ff4000fffe03f */
[----:B------:R3:W-:Y:S01]  /*42b00*/  STL.64 [R1+0x520], R16 ;  /* 0x0005201001007387 */ /* 0x0007e20000100a00 */
[----:B------:R-:W-:Y:S01]  /*42b10*/  STL.64 [R1+0x528], R18 ;  /* 0x0005281201007387 */ /* 0x000fe20000100a00 */
[----:B---3--:R-:W-:Y:S02]  /*42b20*/  MOV R16, R15 ;  /* 0x0000000f00107202 */ /* 0x008fe40000000f00 */
[----:B------:R-:W-:Y:S02]  /*42b30*/  MOV R17, R14 ;  /* 0x0000000e00117202 */ /* 0x000fe40000000f00 */
[C---:B--2---:R-:W-:Y:S03]  /*42b40*/  HMMA.16816.F32 R12, R20.reuse, R12, R8 ;  /* 0x0000000c140c723c */ /* 0x044fe60000001808 */
[----:B------:R0:W-:Y:S04]  /*42b50*/  STL.64 [R1+0x2508], R16 ;  /* 0x0025081001007387 */ /* 0x0001e80000100a00 */
[----:B0-----:R-:W2:Y:S01]  /*42b60*/  LDL.LU R16, [R1+0x2a0] ;  /* 0x0002a00001107983 */ /* 0x001ea20000300800 */
[----:B------:R-:W2:Y:S02]  /*42b70*/  LDL.LU R17, [R1+0x2a4] ;  /* 0x0002a40001117983 */ /* 0x000ea40000300800 */
[----:B------:R-:W2:Y:S02]  /*42b80*/  LDL.LU R18, [R1+0x2a8] ;  /* 0x0002a80001127983 */ /* 0x000ea40000300800 */
[----:B------:R-:W2:Y:S01]  /*42b90*/  LDL.LU R19, [R1+0x2ac] ;  /* 0x0002ac0001137983 */ /* 0x000ea20000300800 */
[----:B------:R-:W3:Y:S01]  /*42ba0*/  LDL.LU.64 R10, [R1+0x2550] ;  /* 0x00255000010a7983 */ /* 0x000ee20000300a00 */
[----:B------:R-:W3:Y:S09]  /*42bb0*/  LDL.LU.64 R8, [R1+0x2548] ;  /* 0x0025480001087983 */ /* 0x000ef20000300a00 */
[----:B------:R0:W-:Y:S01]  /*42bc0*/  STL.64 [R1+0x510], R12 ;  /* 0x0005100c01007387 */ /* 0x0001e20000100a00 */
[----:B------:R-:W-:Y:S03]  /*42bd0*/  STL.64 [R1+0x518], R14 ;  /* 0x0005180e01007387 */ /* 0x000fe60000100a00 */
[----:B0-----:R-:W4:Y:S01]  /*42be0*/  LDL.LU.64 R12, [R1+0x2540] ;  /* 0x00254000010c7983 */ /* 0x001f220000300a00 */
[----:B------:R-:W-:Y:S02]  /*42bf0*/  STL [R1+0x2440], R5 ;  /* 0x0024400501007387 */ /* 0x000fe40000100800 */
[----:B------:R-:W-:Y:S01]  /*42c00*/  STL [R1+0x252c], R7 ;  /* 0x00252c0701007387 */ /* 0x000fe20000100800 */
[C---:B--2---:R-:W-:Y:S08]  /*42c10*/  HMMA.16816.F32 R16, R20.reuse, R4, R16 ;  /* 0x000000041410723c */ /* 0x044ff00000001810 */
[----:B----4-:R-:W-:Y:S11]  /*42c20*/  HMMA.16816.F32 R24, R20, R12, R24 ;  /* 0x0000000c1418723c */ /* 0x010ff60000001818 */
[----:B------:R-:W-:Y:S04]  /*42c30*/  @!UPT UIADD3 URZ, URZ, URZ, URZ ;  /* 0x0000003f3f3ff290 */ /* 0x000fe8000fffe03f */
[----:B------:R5:W-:Y:S01]  /*42c40*/  STL.64 [R1+0x500], R16 ;  /* 0x0005001001007387 */ /* 0x000be20000100a00 */
[----:B------:R-:W-:Y:S02]  /*42c50*/  STL.64 [R1+0x508], R18 ;  /* 0x0005081201007387 */ /* 0x000fe40000100a00 */
[----:B------:R-:W-:Y:S01]  /*42c60*/  STL [R1+0x2528], R4 ;  /* 0x0025280401007387 */ /* 0x000fe20000100800 */
[----:B-----5:R-:W-:-:S04]  /*42c70*/  MOV R16, R6 ;  /* 0x0000000600107202 */ /* 0x020fc80000000f00 */
[----:B------:R0:W-:Y:S01]  /*42c80*/  STL.64 [R1+0x4f0], R24 ;  /* 0x0004f01801007387 */ /* 0x0001e20000100a00 */
[----:B------:R1:W-:Y:S01]  /*42c90*/  STL.64 [R1+0x4f8], R26 ;  /* 0x0004f81a01007387 */ /* 0x0003e20000100a00 */
[----:B------:R-:W-:Y:S02]  /*42ca0*/  MOV R17, R3 ;  /* 0x0000000300117202 */ /* 0x000fe40000000f00 */
[----:B0-----:R-:W3:Y:S01]  /*42cb0*/  LDL.LU R24, [R1+0x280] ;  /* 0x0002800001187983 */ /* 0x001ee20000300800 */
[----:B------:R-:W3:Y:S02]  /*42cc0*/  LDL.LU R25, [R1+0x284] ;  /* 0x0002840001197983 */ /* 0x000ee40000300800 */
[----:B-1----:R-:W3:Y:S02]  /*42cd0*/  LDL.LU R26, [R1+0x288] ;  /* 0x00028800011a7983 */ /* 0x002ee40000300800 */
[----:B------:R-:W3:Y:S01]  /*42ce0*/  LDL.LU R27, [R1+0x28c] ;  /* 0x00028c00011b7983 */ /* 0x000ee20000300800 */
[----:B------:R-:W2:Y:S01]  /*42cf0*/  LDL.LU R4, [R1+0x270] ;  /* 0x0002700001047983 */ /* 0x000ea20000300800 */
[----:B------:R-:W2:Y:S02]  /*42d00*/  LDL.LU R5, [R1+0x274] ;  /* 0x0002740001057983 */ /* 0x000ea40000300800 */
[----:B------:R-:W2:Y:S02]  /*42d10*/  LDL.LU R6, [R1+0x278] ;  /* 0x0002780001067983 */ /* 0x000ea40000300800 */
[----:B------:R-:W2:Y:S01]  /*42d20*/  LDL.LU R7, [R1+0x27c] ;  /* 0x00027c0001077983 */ /* 0x000ea20000300800 */
[----:B------:R0:W-:Y:S04]  /*42d30*/  STL.64 [R1+0x2520], R16 ;  /* 0x0025201001007387 */ /* 0x0001e80000100a00 */
[----:B0-----:R-:W4:Y:S01]  /*42d40*/  LDL.64 R16, [R1+0xc0] ;  /* 0x0000c00001107983 */ /* 0x001f220000100a00 */
[----:B------:R0:W-:Y:S03]  /*42d50*/  STL.64 [R1+0x2418], R12 ;  /* 0x0024180c01007387 */ /* 0x0001e60000100a00 */
[----:B0-----:R-:W5:Y:S04]  /*42d60*/  LDL.64 R12, [R1+0x70] ;  /* 0x00007000010c7983 */ /* 0x001f680000100a00 */
[----:B-----5:R0:W-:Y:S04]  /*42d70*/  STL.64 [R1+0x24d0], R12 ;  /* 0x0024d00c01007387 */ /* 0x0201e80000100a00 */
[----:B0-----:R-:W5:Y:S01]  /*42d80*/  LDL.LU R12, [R1+0x230] ;  /* 0x00023000010c7983 */ /* 0x001f620000300800 */
[----:B------:R-:W5:Y:S02]  /*42d90*/  LDL.LU R13, [R1+0x234] ;  /* 0x00023400010d7983 */ /* 0x000f640000300800 */
[----:B------:R-:W2:Y:S02]  /*42da0*/  LDL.LU R14, [R1+0x238] ;  /* 0x00023800010e7983 */ /* 0x000ea40000300800 */
[----:B------:R-:W2:Y:S02]  /*42db0*/  LDL.LU R15, [R1+0x23c] ;  /* 0x00023c00010f7983 */ /* 0x000ea40000300800 */
[----:B--2---:R-:W-:Y:S01]  /*42dc0*/  STL.64 [R1+0x24e8], R14 ;  /* 0x0024e80e01007387 */ /* 0x004fe20000100a00 */
[----:B-----5:R0:W-:Y:S03]  /*42dd0*/  STL.64 [R1+0x24e0], R12 ;  /* 0x0024e00c01007387 */ /* 0x0201e60000100a00 */
[----:B0-----:R-:W2:Y:S01]  /*42de0*/  LDL.LU R12, [R1+0x240] ;  /* 0x00024000010c7983 */ /* 0x001ea20000300800 */
[----:B------:R-:W2:Y:S02]  /*42df0*/  LDL.LU R13, [R1+0x244] ;  /* 0x00024400010d7983 */ /* 0x000ea40000300800 */
[----:B------:R-:W5:Y:S02]  /*42e00*/  LDL.LU R14, [R1+0x248] ;  /* 0x00024800010e7983 */ /* 0x000f640000300800 */
[----:B------:R-:W5:Y:S02]  /*42e10*/  LDL.LU R15, [R1+0x24c] ;  /* 0x00024c00010f7983 */ /* 0x000f640000300800 */
[----:B-----5:R-:W-:Y:S01]  /*42e20*/  STL.64 [R1+0x2500], R14 ;  /* 0x0025000e01007387 */ /* 0x020fe20000100a00 */
[----:B--2---:R0:W-:Y:S03]  /*42e30*/  STL.64 [R1+0x24f8], R12 ;  /* 0x0024f80c01007387 */ /* 0x0041e60000100a00 */
[----:B0-----:R-:W2:Y:S01]  /*42e40*/  LDL.LU R12, [R1+0x250] ;  /* 0x00025000010c7983 */ /* 0x001ea20000300800 */
[----:B------:R-:W2:Y:S02]  /*42e50*/  LDL.LU R13, [R1+0x254] ;  /* 0x00025400010d7983 */ /* 0x000ea40000300800 */
[----:B------:R-:W5:Y:S02]  /*42e60*/  LDL.LU R14, [R1+0x258] ;  /* 0x00025800010e7983 */ /* 0x000f640000300800 */
[----:B------:R-:W5:Y:S01]  /*42e70*/  LDL.LU R15, [R1+0x25c] ;  /* 0x00025c00010f7983 */ /* 0x000f620000300800 */
[----:B---3--:R-:W-:Y:S01]  /*42e80*/  HMMA.16816.F32 R20, R20, R8, R24 ;  /* 0x000000081414723c */ /* 0x008fe20000001818 */
[----:B-----5:R-:W-:Y:S01]  /*42e90*/  STL.64 [R1+0x2518], R14 ;  /* 0x0025180e01007387 */ /* 0x020fe20000100a00 */
[----:B--2---:R0:W-:Y:S03]  /*42ea0*/  STL.64 [R1+0x2510], R12 ;  /* 0x0025100c01007387 */ /* 0x0041e60000100a00 */
[----:B0-----:R-:W2:Y:S01]  /*42eb0*/  LDL.LU R12, [R1+0x260] ;  /* 0x00026000010c7983 */ /* 0x001ea20000300800 */
[----:B------:R-:W2:Y:S02]  /*42ec0*/  LDL.LU R13, [R1+0x264] ;  /* 0x00026400010d7983 */ /* 0x000ea40000300800 */
[----:B------:R-:W2:Y:S02]  /*42ed0*/  LDL.LU R14, [R1+0x268] ;  /* 0x00026800010e7983 */ /* 0x000ea40000300800 */
[----:B------:R-:W2:Y:S01]  /*42ee0*/  LDL.LU R15, [R1+0x26c] ;  /* 0x00026c00010f7983 */ /* 0x000ea20000300800 */
[----:B------:R-:W3:Y:S01]  /*42ef0*/  LDL.LU.64 R26, [R1+0x2538] ;  /* 0x00253800011a7983 */ /* 0x000ee20000300a00 */
[----:B------:R-:W3:Y:S02]  /*42f00*/  LDL.LU.64 R24, [R1+0x2530] ;  /* 0x0025300001187983 */ /* 0x000ee40000300a00 */
[----:B------:R-:W-:Y:S02]  /*42f10*/  STL.64 [R1+0x2410], R10 ;  /* 0x0024100a01007387 */ /* 0x000fe40000100a00 */
[----:B------:R0:W-:Y:S07]  /*42f20*/  STL.64 [R1+0x2408], R8 ;  /* 0x0024080801007387 */ /* 0x0001ee0000100a00 */
[----:B------:R-:W-:Y:S01]  /*42f30*/  STL.64 [R1+0x4e0], R20 ;  /* 0x0004e01401007387 */ /* 0x000fe20000100a00 */
[----:B------:R-:W-:Y:S01]  /*42f40*/  STL.64 [R1+0x4e8], R22 ;  /* 0x0004e81601007387 */ /* 0x000fe20000100a00 */
[----:B----4-:R-:W-:-:S02]  /*42f50*/  MOV R28, R17 ;  /* 0x00000011001c7202 */ /* 0x010fc40000000f00 */
[----:B0-----:R-:W4:Y:S01]  /*42f60*/  LDL.LU R8, [R1+0x210] ;  /* 0x0002100001087983 */ /* 0x001f220000300800 */
[----:B------:R-:W4:Y:S02]  /*42f70*/  LDL.LU R9, [R1+0x214] ;  /* 0x0002140001097983 */ /* 0x000f240000300800 */
[----:B------:R-:W4:Y:S02]  /*42f80*/  LDL.LU R10, [R1+0x218] ;  /* 0x00021800010a7983 */ /* 0x000f240000300800 */
[----:B------:R-:W4:Y:S01]  /*42f90*/  LDL.LU R11, [R1+0x21c] ;  /* 0x00021c00010b7983 */ /* 0x000f220000300800 */
[C---:B---3--:R-:W-:Y:S11]  /*42fa0*/  HMMA.16816.F32 R4, R24.reuse, R16, R4 ;  /* 0x000000101804723c */ /* 0x048ff60000001804 */
[----:B------:R-:W-:Y:S11]  /*42fb0*/  @!UPT UIADD3 URZ, URZ, URZ, URZ ;  /* 0x0000003f3f3ff290 */ /* 0x000ff6000fffe03f */
[----:B------:R-:W-:Y:S01]  /*42fc0*/  @!UPT UIADD3 URZ, URZ, URZ, URZ ;  /* 0x0000003f3f3ff290 */ /* 0x000fe2000fffe03f */
[----:B------:R0:W-:Y:S01]  /*42fd0*/  STL.64 [R1+0x4d0], R4 ;  /* 0x0004d00401007387 */ /* 0x0001e20000100a00 */
[----:B------:R1:W-:Y:S01]  /*42fe0*/  STL.64 [R1+0x4d8], R6 ;  /* 0x0004d80601007387 */ /* 0x0003e20000100a00 */
[----:B0-----:R-:W-:Y:S02]  /*42ff0*/  MOV R5, R16 ;  /* 0x0000001000057202 */ /* 0x001fe40000000f00 */
[----:B-1----:R-:W3:Y:S01]  /*43000*/  LDL.LU R7, [R1+0x252c] ;  /* 0x00252c0001077983 */ /* 0x002ee20000300800 */
[----:B------:R-:W5:Y:S02]  /*43010*/  LDL.LU R4, [R1+0x2528] ;  /* 0x0025280001047983 */ /* 0x000f640000300800 */
[----:B------:R-:W2:Y:S02]  /*43020*/  LDL.LU.64 R16, [R1+0x2520] ;  /* 0x0025200001107983 */ /* 0x000ea40000300a00 */
        /* <DEDUP_REMOVED lines=20> */
[----:B0-----:R-:W2:Y:S01]  /*43170*/  LDL.LU.64 R16, [R1+0x24d8] ;  /* 0x0024d80001107983 */ /* 0x001ea20000300a00 */
[----:B------:R-:W-:Y:S01]  /*43180*/  IMAD.MOV.U32 R20, RZ, RZ, R2 ;  /* 0x000000ffff147224 */ /* 0x000fe200078e0002 */
[----:B------:R-:W-:Y:S01]  /*43190*/  MOV R21, R0 ;  /* 0x0000000000157202 */ /* 0x000fe20000000f00 */
[C---:B--2---:R-:W-:Y:S01]  /*431a0*/  HMMA.16816.F32 R12, R24.reuse, R16, R12 ;  /* 0x00000010180c723c */ /* 0x044fe2000000180c */
[----:B------:R-:W-:Y:S01]  /*431b0*/  MOV R2, R16 ;  /* 0x0000001000027202 */ /* 0x000fe20000000f00 */
[----:B------:R-:W-:Y:S11]  /*431c0*/  IMAD.MOV.U32 R0, RZ, RZ, R17 ;  /* 0x000000ffff007224 */ /* 0x000ff600078e0011 */
[----:B------:R-:W-:Y:S10]  /*431d0*/  @!UPT UIADD3 URZ, URZ, URZ, URZ ;  /* 0x0000003f3f3ff290 */ /* 0x000ff4000fffe03f */
[----:B------:R0:W-:Y:S01]  /*431e0*/  STL.64 [R1+0x480], R12 ;  /* 0x0004800c01007387 */ /* 0x0001e20000100a00 */
[----:B------:R-:W-:Y:S03]  /*431f0*/  STL.64 [R1+0x488], R14 ;  /* 0x0004880e01007387 */ /* 0x000fe60000100a00 */
[----:B0-----:R-:W2:Y:S01]  /*43200*/  LDL.LU.64 R12, [R1+0x24d0] ;  /* 0x0024d000010c7983 */ /* 0x001ea20000300a00 */
[----:B------:R-:W2:Y:S02]  /*43210*/  LDL.LU.64 R18, [R1+0x24c8] ;  /* 0x0024c80001127983 */ /* 0x000ea40000300a00 */
[----:B------:R-:W2:Y:S02]  /*43220*/  LDL.LU.64 R16, [R1+0x24c0] ;  /* 0x0024c00001107983 */ /* 0x000ea40000300a00 */
[----:B------:R-:W-:Y:S01]  /*43230*/  STL [R1+0x23d0], R0 ;  /* 0x0023d00001007387 */ /* 0x000fe20000100800 */
[----:B------:R-:W-:Y:S01]  /*43240*/  STL [R1+0x23cc], R2 ;  /* 0x0023cc0201007387 */ /* 0x000fe20000100800 */
[----:B--2---:R-:W-:Y:S01]  /*43250*/  HMMA.16816.F32 R16, R24, R12, R16 ;  /* 0x0000000c1810723c */ /* 0x004fe20000001810 */
[----:B------:R-:W-:-:S02]  /*43260*/  MOV R6, R12 ;  /* 0x0000000c00067202 */ /* 0x000fc40000000f00 */
[----:B------:R-:W-:Y:S11]  /*43270*/  MOV R3, R13 ;  /* 0x0000000d00037202 */ /* 0x000ff60000000f00 */
[----:B------:R-:W-:Y:S09]  /*43280*/  @!UPT UIADD3 URZ, URZ, URZ, URZ ;  /* 0x0000003f3f3ff290 */ /* 0x000ff2000fffe03f */
[----:B------:R-:W-:Y:S01]  /*43290*/  STL.64 [R1+0x470], R16 ;  /* 0x0004701001007387 */ /* 0x000fe20000100a00 */
[----:B------:R0:W-:Y:S03]  /*432a0*/  STL.64 [R1+0x478], R18 ;  /* 0x0004781201007387 */ /* 0x0001e60000100a00 */
[----:B0-----:R-:W2:Y:S01]  /*432b0*/  LDL.LU R18, [R1+0x24b8] ;  /* 0x0024b80001127983 */ /* 0x001ea20000300800 */
[----:B------:R-:W2:Y:S02]  /*432c0*/  LDL.LU.64 R16, [R1+0x24b0] ;  /* 0x0024b00001107983 */ /* 0x000ea40000300a00 */
[----:B------:R-:W-:Y:S02]  /*432d0*/  STL [R1+0x2480], R6 ;  /* 0x0024800601007387 */ /* 0x000fe40000100800 */
[----:B-----5:R0:W-:Y:S01]  /*432e0*/  STL.64 [R1+0x2478], R4 ;  /* 0x0024780401007387 */ /* 0x0201e20000100a00 */
[----:B------:R-:W5:Y:S01]  /*432f0*/  LDL.LU R12, [R1+0x1a0] ;  /* 0x0001a000010c7983 */ /* 0x000f620000300800 */
[----:B------:R-:W5:Y:S02]  /*43300*/  LDL.LU R13, [R1+0x1a4] ;  /* 0x0001a400010d7983 */ /* 0x000f640000300800 */
[----:B------:R-:W2:Y:S02]  /*43310*/  LDL.LU R14, [R1+0x1a8] ;  /* 0x0001a800010e7983 */ /* 0x000ea40000300800 */
[----:B------:R-:W2:Y:S01]  /*43320*/  LDL.LU R15, [R1+0x1ac] ;  /* 0x0001ac00010f7983 */ /* 0x000ea20000300800 */
[----:B0-----:R-:W2:Y:S04]  /*43330*/  LDL.64 R4, [R1+0x30] ;  /* 0x0000300001047983 */ /* 0x001ea80000100a00 */
[----:B--2---:R-:W-:Y:S01]  /*43340*/  STL.64 [R1+0x2488], R4 ;  /* 0x0024880401007387 */ /* 0x004fe20000100a00 */
[----:B------:R-:W-:Y:S02]  /*43350*/  STL.64 [R1+0x2428], R14 ;  /* 0x0024280e01007387 */ /* 0x000fe40000100a00 */
[----:B-----5:R0:W-:Y:S02]  /*43360*/  STL.64 [R1+0x2420], R12 ;  /* 0x0024200c01007387 */ /* 0x0201e40000100a00 */
[----:B0-----:R-:W2:Y:S04]  /*43370*/  LDL.64 R12, [R1] ;  /* 0x00000000010c7983 */ /* 0x001ea80000100a00 */
[----:B--2---:R0:W-:Y:S04]  /*43380*/  STL.64 [R1+0x2448], R12 ;  /* 0x0024480c01007387 */ /* 0x0041e80000100a00 */
[----:B0-----:R-:W2:Y:S01]  /*43390*/  LDL.64 R12, [R1+0x10] ;  /* 0x00001000010c7983 */ /* 0x001ea20000100a00 */
[----:B----4-:R-:W-:Y:S03]  /*433a0*/  HMMA.16816.F32 R8, R24, R20, R8 ;  /* 0x000000141808723c */ /* 0x010fe60000001808 */
[----:B--2---:R0:W-:Y:S04]  /*433b0*/  STL.64 [R1+0x2460], R12 ;  /* 0x0024600c01007387 */ /* 0x0041e80000100a00 */
[----:B0-----:R-:W2:Y:S01]  /*433c0*/  LDL.64 R12, [R1+0x20] ;  /* 0x00002000010c7983 */ /* 0x001ea20000100a00 */
[----:B------:R-:W-:-:S02]  /*433d0*/  MOV R4, R18 ;  /* 0x0000001200047202 */ /* 0x000fc40000000f00 */
[----:B------:R-:W-:Y:S01]  /*433e0*/  MOV R5, R17 ;  /* 0x0000001100057202 */ /* 0x000fe20000000f00 */
[----:B--2---:R0:W-:Y:S11]  /*433f0*/  STL.64 [R1+0x2490], R12 ;  /* 0x0024900c01007387 */ /* 0x0041f60000100a00 */
[----:B------:R-:W-:Y:S01]  /*43400*/  @!UPT UIADD3 URZ, URZ, URZ, URZ ;  /* 0x0000003f3f3ff290 */ /* 0x000fe2000fffe03f */
[----:B------:R-:W-:Y:S02]  /*43410*/  STL.64 [R1+0x460], R8 ;  /* 0x0004600801007387 */ /* 0x000fe40000100a00 */
[----:B------:R-:W-:Y:S02]  /*43420*/  STL.64 [R1+0x468], R10 ;  /* 0x0004680a01007387 */ /* 0x000fe40000100a00 */
[----:B------:R-:W-:Y:S01]  /*43430*/  STL.64 [R1+0x2498], R4 ;  /* 0x0024980401007387 */ /* 0x000fe20000100a00 */
[----:B0-----:R-:W2:Y:S01]  /*43440*/  LDL.LU R12, [R1+0x1f0] ;  /* 0x0001f000010c7983 */ /* 0x001ea20000300800 */
[----:B------:R-:W2:Y:S02]  /*43450*/  LDL.LU R13, [R1+0x1f4] ;  /* 0x0001f400010d7983 */ /* 0x000ea40000300800 */
[----:B------:R-:W4:Y:S02]  /*43460*/  LDL.LU R14, [R1+0x1f8] ;  /* 0x0001f800010e7983 */ /* 0x000f240000300800 */
[----:B------:R-:W4:Y:S02]  /*43470*/  LDL.LU R15, [R1+0x1fc] ;  /* 0x0001fc00010f7983 */ /* 0x000f240000300800 */
[----:B----4-:R-:W-:Y:S01]  /*43480*/  STL.64 [R1+0x24a8], R14 ;  /* 0x0024a80e01007387 */ /* 0x010fe20000100a00 */
[----:B--2---:R0:W-:Y:S03]  /*43490*/  STL.64 [R1+0x24a0], R12 ;  /* 0x0024a00c01007387 */ /* 0x0041e60000100a00 */
[----:B0-----:R-:W2:Y:S01]  /*434a0*/  LDL.LU R12, [R1+0x200] ;  /* 0x00020000010c7983 */ /* 0x001ea20000300800 */
[----:B------:R-:W2:Y:S02]  /*434b0*/  LDL.LU R13, [R1+0x204] ;  /* 0x00020400010d7983 */ /* 0x000ea40000300800 */
[----:B------:R-:W2:Y:S02]  /*434c0*/  LDL.LU R14, [R1+0x208] ;  /* 0x00020800010e7983 */ /* 0x000ea40000300800 */
[----:B------:R-:W2:Y:S01]  /*434d0*/  LDL.LU R15, [R1+0x20c] ;  /* 0x00020c00010f7983 */ /* 0x000ea20000300800 */
[----:B------:R-:W4:Y:S01]  /*434e0*/  LDL.LU R8, [R1+0x190] ;  /* 0x0001900001087983 */ /* 0x000f220000300800 */
[----:B------:R-:W4:Y:S02]  /*434f0*/  LDL.LU R9, [R1+0x194] ;  /* 0x0001940001097983 */ /* 0x000f240000300800 */
[----:B------:R-:W5:Y:S02]  /*43500*/  LDL.LU R10, [R1+0x198] ;  /* 0x00019800010a7983 */ /* 0x000f640000300800 */
[----:B------:R-:W5:Y:S02]  /*43510*/  LDL.LU R11, [R1+0x19c] ;  /* 0x00019c00010b7983 */ /* 0x000f640000300800 */
[----:B-----5:R-:W-:Y:S01]  /*43520*/  STL.64 [R1+0x2438], R10 ;  /* 0x0024380a01007387 */ /* 0x020fe20000100a00 */
[----:B----4-:R0:W-:Y:S03]  /*43530*/  STL.64 [R1+0x2430], R8 ;  /* 0x0024300801007387 */ /* 0x0101e60000100a00 */
[----:B0-----:R-:W4:Y:S01]  /*43540*/  LDL.LU R8, [R1+0x1b0] ;  /* 0x0001b00001087983 */ /* 0x001f220000300800 */
[----:B------:R-:W4:Y:S02]  /*43550*/  LDL.LU R9, [R1+0x1b4] ;  /* 0x0001b40001097983 */ /* 0x000f240000300800 */
[----:B------:R-:W5:Y:S02]  /*43560*/  LDL.LU R10, [R1+0x1b8] ;  /* 0x0001b800010a7983 */ /* 0x000f640000300800 */
[----:B------:R-:W5:Y:S02]  /*43570*/  LDL.LU R11, [R1+0x1bc] ;  /* 0x0001bc00010b7983 */ /* 0x000f640000300800 */
[----:B------:R-:W-:Y:S01]  /*43580*/  IMAD.MOV.U32 R4, RZ, RZ, R16 ;  /* 0x000000ffff047224 */ /* 0x000fe200078e0010 */
[----:B---3--:R-:W-:Y:S01]  /*43590*/  MOV R5, R7 ;  /* 0x0000000700057202 */ /* 0x008fe20000000f00 */
[----:B-----5:R-:W-:Y:S01]  /*435a0*/  STL.64 [R1+0x2458], R10 ;  /* 0x0024580a01007387 */ /* 0x020fe20000100a00 */
[----:B----4-:R0:W-:Y:S03]  /*435b0*/  STL.64 [R1+0x2450], R8 ;  /* 0x0024500801007387 */ /* 0x0101e60000100a00 */
[----:B0-----:R-:W3:Y:S01]  /*435c0*/  LDL.LU R8, [R1+0x1c0] ;  /* 0x0001c00001087983 */ /* 0x001ee20000300800 */
[----:B------:R-:W3:Y:S02]  /*435d0*/  LDL.LU R9, [R1+0x1c4] ;  /* 0x0001c40001097983 */ /* 0x000ee40000300800 */
[----:B------:R-:W4:Y:S02]  /*435e0*/  LDL.LU R10, [R1+0x1c8] ;  /* 0x0001c800010a7983 */ /* 0x000f240000300800 */
[----:B------:R-:W4:Y:S01]  /*435f0*/  LDL.LU R11, [R1+0x1cc] ;  /* 0x0001cc00010b7983 */ /* 0x000f220000300800 */
[C---:B--2---:R-:W-:Y:S01]  /*43600*/  HMMA.16816.F32 R4, R24.reuse, R4, R12 ;  /* 0x000000041804723c */ /* 0x044fe2000000180c */
[----:B----4-:R-:W-:Y:S01]  /*43610*/  STL.64 [R1+0x2470], R10 ;  /* 0x0024700a01007387 */ /* 0x010fe20000100a00 */
[----:B---3--:R0:W-:Y:S03]  /*43620*/  STL.64 [R1+0x2468], R8 ;  /* 0x0024680801007387 */ /* 0x0081e60000100a00 */
[----:B0-----:R-:W2:Y:S01]  /*43630*/  LDL.LU R8, [R1+0x1d0] ;  /* 0x0001d00001087983 */ /* 0x001ea20000300800 */
[----:B------:R-:W2:Y:S02]  /*43640*/  LDL.LU R9, [R1+0x1d4] ;  /* 0x0001d40001097983 */ /* 0x000ea40000300800 */
[----:B------:R-:W2:Y:S02]  /*43650*/  LDL.LU R10, [R1+0x1d8] ;  /* 0x0001d800010a7983 */ /* 0x000ea40000300800 */
[----:B------:R-:W2:Y:S01]  /*43660*/  LDL.LU R11, [R1+0x1dc] ;  /* 0x0001dc00010b7983 */ /* 0x000ea20000300800 */
[----:B------:R-:W3:Y:S01]  /*43670*/  LDL.LU R16, [R1+0x180] ;  /* 0x0001800001107983 */ /* 0x000ee20000300800 */
[----:B------:R-:W3:Y:S02]  /*43680*/  LDL.LU R17, [R1+0x184] ;  /* 0x0001840001117983 */ /* 0x000ee40000300800 */
[----:B------:R-:W3:Y:S02]  /*43690*/  LDL.LU R18, [R1+0x188] ;  /* 0x0001880001127983 */ /* 0x000ee40000300800 */
[----:B------:R-:W3:Y:S01]  /*436a0*/  LDL.LU R19, [R1+0x18c] ;  /* 0x00018c0001137983 */ /* 0x000ee20000300800 */
[----:B------:R0:W-:Y:S04]  /*436b0*/  STL.64 [R1+0x23a8], R20 ;  /* 0x0023a81401007387 */ /* 0x0001e80000100a00 */
[----:B0-----:R-:W4:Y:S01]  /*436c0*/  LDL.LU R20, [R1+0x1e0] ;  /* 0x0001e00001147983 */ /* 0x001f220000300800 */
[----:B------:R-:W4:Y:S02]  /*436d0*/  LDL.LU R21, [R1+0x1e4] ;  /* 0x0001e40001157983 */ /* 0x000f240000300800 */
[----:B------:R-:W4:Y:S02]  /*436e0*/  LDL.LU R22, [R1+0x1e8] ;  /* 0x0001e80001167983 */ /* 0x000f240000300800 */
[----:B------:R-:W4:Y:S01]  /*436f0*/  LDL.LU R23, [R1+0x1ec] ;  /* 0x0001ec0001177983 */ /* 0x000f220000300800 */
[----:B------:R-:W5:Y:S01]  /*43700*/  LDL.LU.64 R14, [R1+0x24a8] ;  /* 0x0024a800010e7983 */ /* 0x000f620000300a00 */
[----:B------:R-:W5:Y:S02]  /*43710*/  LDL.LU.64 R12, [R1+0x24a0] ;  /* 0x0024a000010c7983 */ /* 0x000f640000300a00 */
[----:B------:R0:W-:Y:S02]  /*43720*/  STL.64 [R1+0x450], R4 ;  /* 0x0004500401007387 */ /* 0x0001e40000100a00 */
[----:B------:R5:W-:Y:S01]  /*43730*/  STL.64 [R1+0x458], R6 ;  /* 0x0004580601007387 */ /* 0x000be20000100a00 */
[----:B0-----:R-:W5:Y:S02]  /*43740*/  LDL.LU.64 R4, [R1+0x2498] ;  /* 0x0024980001047983 */ /* 0x001f640000300a00 */
[C---:B-----5:R-:W-:Y:S02]  /*43750*/  HMMA.16816.F32 R4, R24.reuse, R4, R12 ;  /* 0x000000041804723c */ /* 0x060fe4000000180c */
[----:B------:R-:W2:Y:S11]  /*43760*/  LDL.LU.64 R12, [R1+0x2490] ;  /* 0x00249000010c7983 */ /* 0x000eb60000300a00 */
[----:B------:R-:W-:Y:S10]  /*43770*/  @!UPT UIADD3 URZ, URZ, URZ, URZ ;  /* 0x0000003f3f3ff290 */ /* 0x000ff4000fffe03f */
[----:B------:R0:W-:Y:S01]  /*43780*/  STL.64 [R1+0x440], R4 ;  /* 0x0004400401007387 */ /* 0x0001e20000100a00 */
[----:B------:R1:W-:Y:S03]  /*43790*/  STL.64 [R1+0x448], R6 ;  /* 0x0004480601007387 */ /* 0x0003e60000100a00 */
[----:B0-----:R-:W4:Y:S01]  /*437a0*/  LDL.LU.64 R4, [R1+0x2488] ;  /* 0x0024880001047983 */ /* 0x001f220000300a00 */
[C---:B--2---:R-:W-:Y:S08]  /*437b0*/  HMMA.16816.F32 R8, R24.reuse, R12, R8 ;  /* 0x0000000c1808723c */ /* 0x044ff00000001808 */
[C---:B----4-:R-:W-:Y:S01]  /*437c0*/  HMMA.16816.F32 R20, R24.reuse, R4, R20 ;  /* 0x000000041814723c */ /* 0x050fe20000001814 */
[----:B-1----:R-:W-:Y:S11]  /*437d0*/  MOV R7, R5 ;  /* 0x0000000500077202 */ /* 0x002ff60000000f00 */
[----:B------:R-:W-:Y:S11]  /*437e0*/  @!UPT UIADD3 URZ, URZ, URZ, URZ ;  /* 0x0000003f3f3ff290 */ /* 0x000ff6000fffe03f */
[----:B------:R0:W-:Y:S01]  /*437f0*/  STL.64 [R1+0x430], R20 ;  /* 0x0004301401007387 */ /* 0x0001e20000100a00 */
[----:B------:R1:W-:Y:S02]  /*43800*/  STL.64 [R1+0x438], R22 ;  /* 0x0004381601007387 */ /* 0x0003e40000100a00 */
[----:B------:R-:W2:Y:S01]  /*43810*/  LDL.LU R6, [R1+0x2480] ;  /* 0x0024800001067983 */ /* 0x000ea20000300800 */
[----:B0-----:R-:W-:Y:S02]  /*43820*/  MOV R20, R4 ;  /* 0x0000000400147202 */ /* 0x001fe40000000f00 */
[----:B------:R-:W4:Y:S01]  /*43830*/  LDL.LU.64 R4, [R1+0x2478] ;  /* 0x0024780001047983 */ /* 0x000f220000300a00 */
[----:B------:R-:W-:Y:S02]  /*43840*/  STL.64 [R1+0x420], R8 ;  /* 0x0004200801007387 */ /* 0x000fe40000100a00 */
[----:B------:R0:W-:Y:S01]  /*43850*/  STL.64 [R1+0x428], R10 ;  /* 0x0004280a01007387 */ /* 0x0001e20000100a00 */
[----:B-1----:R-:W-:Y:S01]  /*43860*/  MOV R22, R12 ;  /* 0x0000000c00167202 */ /* 0x002fe20000000f00 */
[----:B------:R-:W-:Y:S01]  /*43870*/  IMAD.MOV.U32 R21, RZ, RZ, R13 ;  /* 0x000000ffff157224 */ /* 0x000fe200078e000d */
[----:B0-----:R-:W5:Y:S01]  /*43880*/  LDL.LU.64 R10, [R1+0x2470] ;  /* 0x00247000010a7983 */ /* 0x001f620000300a00 */
[----:B------:R-:W5:Y:S02]  /*43890*/  LDL.LU.64 R8, [R1+0x2468] ;  /* 0x0024680001087983 */ /* 0x000f640000300a00 */
[----:B------:R-:W5:Y:S02]  /*438a0*/  LDL.LU.64 R12, [R1+0x2460] ;  /* 0x00246000010c7983 */ /* 0x000f640000300a00 */
[----:B-----5:R-:W-:Y:S01]  /*438b0*/  HMMA.16816.F32 R8, R24, R12, R8 ;  /* 0x0000000c1808723c */ /* 0x020fe20000001808 */
[----:B------:R-:W-:-:S02]  /*438c0*/  MOV R29, R12 ;  /* 0x0000000c001d7202 */ /* 0x000fc40000000f00 */
[----:B------:R-:W-:Y:S11]  /*438d0*/  MOV R23, R13 ;  /* 0x0000000d00177202 */ /* 0x000ff60000000f00 */
[----:B------:R-:W-:Y:S09]  /*438e0*/  @!UPT UIADD3 URZ, URZ, URZ, URZ ;  /* 0x0000003f3f3ff290 */ /* 0x000ff2000fffe03f */
[----:B------:R-:W-:Y:S01]  /*438f0*/  STL.64 [R1+0x410], R8 ;  /* 0x0004100801007387 */ /* 0x000fe20000100a00 */
[----:B------:R0:W-:Y:S03]  /*43900*/  STL.64 [R1+0x418], R10 ;  /* 0x0004180a01007387 */ /* 0x0001e60000100a00 */
[----:B0-----:R-:W5:Y:S01]  /*43910*/  LDL.LU.64 R10, [R1+0x2458] ;  /* 0x00245800010a7983 */ /* 0x001f620000300a00 */
[----:B------:R-:W5:Y:S02]  /*43920*/  LDL.LU.64 R8, [R1+0x2450] ;  /* 0x0024500001087983 */ /* 0x000f640000300a00 */
[----:B------:R-:W5:Y:S02]  /*43930*/  LDL.LU.64 R12, [R1+0x2448] ;  /* 0x00244800010c7983 */ /* 0x000f640000300a00 */
[----:B------:R-:W-:Y:S01]  /*43940*/  STL.64 [R1+0x23e0], R22 ;  /* 0x0023e01601007387 */ /* 0x000fe20000100a00 */
[----:B------:R0:W-:Y:S04]  /*43950*/  STL.64 [R1+0x23d8], R20 ;  /* 0x0023d81401007387 */ /* 0x0001e80000100a00 */
[----:B0-----:R-:W2:Y:S01]  /*43960*/  LDL.64 R20, [R1+0xb0] ;  /* 0x0000b00001147983 */ /* 0x001ea20000100a00 */
[----:B-----5:R-:W-:Y:S01]  /*43970*/  HMMA.16816.F32 R8, R24, R12, R8 ;  /* 0x0000000c1808723c */ /* 0x020fe20000001808 */
[----:B------:R-:W-:Y:S01]  /*43980*/  IMAD.MOV.U32 R0, RZ, RZ, R12 ;  /* 0x000000ffff007224 */ /* 0x000fe200078e000c */
[----:B------:R-:W-:Y:S01]  /*43990*/  MOV R2, R13 ;  /* 0x0000000d00027202 */ /* 0x000fe20000000f00 */
[----:B--2---:R4:W-:Y:S02]  /*439a0*/  STL.64 [R1+0x23e8], R20 ;  /* 0x0023e81401007387 */ /* 0x0049e40000100a00 */
[----:B----4-:R-:W-:-:S02]  /*439b0*/  MOV R20, R5 ;  /* 0x0000000500147202 */ /* 0x010fc40000000f00 */
[----:B------:R-:W2:Y:S11]  /*439c0*/  LDL.LU R5, [R1+0x2440] ;  /* 0x0024400001057983 */ /* 0x000eb60000300800 */
[----:B------:R-:W-:Y:S05]  /*439d0*/  @!UPT UIADD3 URZ, URZ, URZ, URZ ;  /* 0x0000003f3f3ff290 */ /* 0x000fea000fffe03f */
[----:B------:R-:W-:Y:S02]  /*439e0*/  STL.64 [R1+0x400], R8 ;  /* 0x0004000801007387 */ /* 0x000fe40000100a00 */
[----:B------:R0:W-:Y:S02]  /*439f0*/  STL.64 [R1+0x408], R10 ;  /* 0x0004080a01007387 */ /* 0x0001e40000100a00 */
[----:B0-----:R-:W4:Y:S01]  /*43a00*/  LDL.LU.64 R10, [R1+0x2438] ;  /* 0x00243800010a7983 */ /* 0x001f220000300a00 */
[----:B------:R-:W4:Y:S02]  /*43a10*/  LDL.LU.64 R8, [R1+0x2430] ;  /* 0x0024300001087983 */ /* 0x000f240000300a00 */
[----:B------:R-:W2:Y:S02]  /*43a20*/  LDL.LU.64 R14, [R1+0x2428] ;  /* 0x00242800010e7983 */ /* 0x000ea40000300a00 */
[----:B------:R-:W2:Y:S02]  /*43a30*/  LDL.LU.64 R12, [R1+0x2420] ;  /* 0x00242000010c7983 */ /* 0x000ea40000300a00 */
[C---:B--2---:R-:W-:Y:S11]  /*43a40*/  HMMA.16816.F32 R12, R24.reuse, R4, R12 ;  /* 0x00000004180c723c */ /* 0x044ff6000000180c */
[----:B------:R-:W-:Y:S11]  /*43a50*/  @!UPT UIADD3 URZ, URZ, URZ, URZ ;  /* 0x0000003f3f3ff290 */ /* 0x000ff6000fffe03f */
[----:B------:R-:W-:Y:S01]  /*43a60*/  @!UPT UIADD3 URZ, URZ, URZ, URZ ;  /* 0x0000003f3f3ff290 */ /* 0x000fe2000fffe03f */
[----:B------:R0:W-:Y:S01]  /*43a70*/  STL.64 [R1+0x3f0], R12 ;  /* 0x0003f00c01007387 */ /* 0x0001e20000100a00 */
[----:B------:R-:W-:Y:S03]  /*43a80*/  STL.64 [R1+0x3f8], R14 ;  /* 0x0003f80e01007387 */ /* 0x000fe60000100a00 */
[----:B0-----:R-:W4:Y:S01]  /*43a90*/  LDL.LU.64 R12, [R1+0x2418] ;  /* 0x00241800010c7983 */ /* 0x001f220000300a00 */
[----:B------:R0:W-:Y:S02]  /*43aa0*/  STL.64 [R1+0x2390], R4 ;  /* 0x0023900401007387 */ /* 0x0001e40000100a00 */
[----:B------:R1:W-:Y:S01]  /*43ab0*/  STL.64 [R1+0x23f0], R6 ;  /* 0x0023f00601007387 */ /* 0x0003e20000100a00 */
[----:B0-----:R-:W2:Y:S01]  /*43ac0*/  LDL.LU R4, [R1+0x170] ;  /* 0x0001700001047983 */ /* 0x001ea20000300800 */
[----:B------:R-:W2:Y:S02]  /*43ad0*/  LDL.LU R5, [R1+0x174] ;  /* 0x0001740001057983 */ /* 0x000ea40000300800 */
[----:B-1----:R-:W2:Y:S02]  /*43ae0*/  LDL.LU R6, [R1+0x178] ;  /* 0x0001780001067983 */ /* 0x002ea40000300800 */
[----:B------:R-:W2:Y:S01]  /*43af0*/  LDL.LU R7, [R1+0x17c] ;  /* 0x00017c0001077983 */ /* 0x000ea20000300800 */
[C---:B----4-:R-:W-:Y:S11]  /*43b00*/  HMMA.16816.F32 R8, R24.reuse, R12, R8 ;  /* 0x0000000c1808723c */ /* 0x050ff60000001808 */
[----:B------:R-:W-:Y:S11]  /*43b10*/  @!UPT UIADD3 URZ, URZ, URZ, URZ ;  /* 0x0000003f3f3ff290 */ /* 0x000ff6000fffe03f */
[----:B------:R-:W-:Y:S01]  /*43b20*/  @!UPT UIADD3 URZ, URZ, URZ, URZ ;  /* 0x0000003f3f3ff290 */ /* 0x000fe2000fffe03f */
[----:B------:R-:W-:Y:S01]  /*43b30*/  STL.64 [R1+0x3e0], R8 ;  /* 0x0003e00801007387 */ /* 0x000fe20000100a00 */
[----:B------:R0:W-:Y:S03]  /*43b40*/  STL.64 [R1+0x3e8], R10 ;  /* 0x0003e80a01007387 */ /* 0x0001e60000100a00 */
[----:B0-----:R-:W4:Y:S01]  /*43b50*/  LDL.LU.64 R10, [R1+0x2410] ;  /* 0x00241000010a7983 */ /* 0x001f220000300a00 */
[----:B------:R-:W3:Y:S02]  /*43b60*/  LDL.LU.64 R8, [R1+0x2408] ;  /* 0x0024080001087983 */ /* 0x000ee40000300a00 */
[----:B------:R0:W-:Y:S02]  /*43b70*/  STL.64 [R1+0x2308], R12 ;  /* 0x0023080c01007387 */ /* 0x0001e40000100a00 */
[----:B0-----:R-:W5:Y:S01]  /*43b80*/  LDL.64 R12, [R1+0xa0] ;  /* 0x0000a000010c7983 */ /* 0x001f620000100a00 */
[----:B---3--:R-:W-:Y:S03]  /*43b90*/  HMMA.16816.F32 R24, R24, R8, R16 ;  /* 0x000000081818723c */ /* 0x008fe60000001810 */
[----:B------:R-:W2:Y:S01]  /*43ba0*/  LDL.LU.64 R18, [R1+0x2400] ;  /* 0x0024000001127983 */ /* 0x000ea20000300a00 */
[----:B------:R-:W2:Y:S01]  /*43bb0*/  LDL.LU.64 R16, [R1+0x23f8] ;  /* 0x0023f80001107983 */ /* 0x000ea20000300a00 */
[----:B------:R-:W-:Y:S11]  /*43bc0*/  MOV R21, R28 ;  /* 0x0000001c00157202 */ /* 0x000ff60000000f00 */
[----:B------:R-:W-:Y:S07]  /*43bd0*/  @!UPT UIADD3 URZ, URZ, URZ, URZ ;  /* 0x0000003f3f3ff290 */ /* 0x000fee000fffe03f */
[----:B------:R0:W-:Y:S01]  /*43be0*/  STL.64 [R1+0x3d0], R24 ;  /* 0x0003d01801007387 */ /* 0x0001e20000100a00 */
[----:B------:R1:W-:Y:S03]  /*43bf0*/  STL.64 [R1+0x3d8], R26 ;  /* 0x0003d81a01007387 */ /* 0x0003e60000100a00 */
[----:B0-----:R-:W3:Y:S01]  /*43c00*/  LDL.LU R24, [R1+0x160] ;  /* 0x0001600001187983 */ /* 0x001ee20000300800 */
[----:B------:R-:W3:Y:S02]  /*43c10*/  LDL.LU R25, [R1+0x164] ;  /* 0x0001640001197983 */ /* 0x000ee40000300800 */
[----:B-1----:R-:W3:Y:S02]  /*43c20*/  LDL.LU R26, [R1+0x168] ;  /* 0x00016800011a7983 */ /* 0x002ee40000300800 */
[----:B------:R-:W3:Y:S01]  /*43c30*/  LDL.LU R27, [R1+0x16c] ;  /* 0x00016c00011b7983 */ /* 0x000ee20000300800 */
[----:B----4-:R-:W-:Y:S01]  /*43c40*/  STL.64 [R1+0x2300], R10 ;  /* 0x0023000a01007387 */ /* 0x010fe20000100a00 */
[----:B------:R0:W-:Y:S03]  /*43c50*/  STL.64 [R1+0x22f8], R8 ;  /* 0x0022f80801007387 */ /* 0x0001e60000100a00 */
[----:B0-----:R-:W4:Y:S01]  /*43c60*/  LDL.64 R8, [R1+0x90] ;  /* 0x0000900001087983 */ /* 0x001f220000100a00 */
[C---:B--2---:R-:W-:Y:S03]  /*43c70*/  HMMA.16816.F32 R20, R16.reuse, R20, R4 ;  /* 0x000000141014723c */ /* 0x044fe60000001804 */
[----:B------:R-:W2:Y:S11]  /*43c80*/  LDL.LU.64 R6, [R1+0x23f0] ;  /* 0x0023f00001067983 */ /* 0x000eb60000300a00 */
[----:B------:R-:W-:Y:S09]  /*43c90*/  @!UPT UIADD3 URZ, URZ, URZ, URZ ;  /* 0x0000003f3f3ff290 */ /* 0x000ff2000fffe03f */
[----:B------:R0:W-:Y:S01]  /*43ca0*/  STL.64 [R1+0x3c0], R20 ;  /* 0x0003c01401007387 */ /* 0x0001e20000100a00 */
[----:B------:R1:W-:Y:S03]  /*43cb0*/  STL.64 [R1+0x3c8], R22 ;  /* 0x0003c81601007387 */ /* 0x0003e60000100a00 */
[----:B0-----:R-:W3:Y:S02]  /*43cc0*/  LDL.LU.64 R20, [R1+0x23e8] ;  /* 0x0023e80001147983 */ /* 0x001ee40000300a00 */
[C---:B---3--:R-:W-:Y:S11]  /*43cd0*/  HMMA.16816.F32 R24, R16.reuse, R20, R24 ;  /* 0x000000141018723c */ /* 0x048ff60000001818 */
[----:B------:R-:W-:Y:S11]  /*43ce0*/  @!UPT UIADD3 URZ, URZ, URZ, URZ ;  /* 0x0000003f3f3ff290 */ /* 0x000ff6000fffe03f */
[----:B------:R-:W-:Y:S01]  /*43cf0*/  @!UPT UIADD3 URZ, URZ, URZ, URZ ;  /* 0x0000003f3f3ff290 */ /* 0x000fe2000fffe03f */
[----:B------:R0:W-:Y:S01]  /*43d00*/  STL.64 [R1+0x3b0], R24 ;  /* 0x0003b01801007387 */ /* 0x0001e20000100a00 */
[----:B------:R3:W-:Y:S02]  /*43d10*/  STL.64 [R1+0x3b8], R26 ;  /* 0x0003b81a01007387 */ /* 0x0007e40000100a00 */
[----:B-1----:R-:W2:Y:S01]  /*43d20*/  LDL.LU.64 R22, [R1+0x23e0] ;  /* 0x0023e00001167983 */ /* 0x002ea20000300a00 */
[----:B0-----:R-:W-:Y:S02]  /*43d30*/  MOV R25, R21 ;  /* 0x0000001500197202 */ /* 0x001fe40000000f00 */
[----:B---3--:R-:W-:Y:S02]  /*43d40*/  MOV R26, R20 ;  /* 0x00000014001a7202 */ /* 0x008fe40000000f00 */
[----:B------:R-:W3:Y:S01]  /*43d50*/  LDL.LU.64 R20, [R1+0x23d8] ;  /* 0x0023d80001147983 */ /* 0x000ee20000300a00 */
[----:B------:R0:W-:Y:S02]  /*43d60*/  STL [R1+0x22dc], R25 ;  /* 0x0022dc1901007387 */ /* 0x0001e40000100800 */
[----:B------:R1:W-:Y:S02]  /*43d70*/  STL [R1+0x22d8], R26 ;  /* 0x0022d81a01007387 */ /* 0x0003e40000100800 */
[----:B------:R-:W2:Y:S01]  /*43d80*/  LDL.LU R24, [R1+0x150] ;  /* 0x0001500001187983 */ /* 0x000ea20000300800 */
[----:B0-----:R-:W2:Y:S01]  /*43d90*/  LDL.LU R25, [R1+0x154] ;  /* 0x0001540001197983 */ /* 0x001ea20000300800 */
[----:B-1----:R-:W2:Y:S02]  /*43da0*/  LDL.LU R26, [R1+0x158] ;  /* 0x00015800011a7983 */ /* 0x002ea40000300800 */
[----:B------:R-:W2:Y:S01]  /*43db0*/  LDL.LU R27, [R1+0x15c] ;  /* 0x00015c00011b7983 */ /* 0x000ea20000300800 */
[----:B-----5:R-:W-:Y:S01]  /*43dc0*/  MOV R28, R12 ;  /* 0x0000000c001c7202 */ /* 0x020fe20000000f00 */
[----:B--2---:R-:W-:Y:S11]  /*43dd0*/  HMMA.16816.F32 R24, R16, R12, R24 ;  /* 0x0000000c1018723c */ /* 0x004ff60000001818 */
[----:B------:R-:W-:Y:S11]  /*43de0*/  @!UPT UIADD3 URZ, URZ, URZ, URZ ;  /* 0x0000003f3f3ff290 */ /* 0x000ff6000fffe03f */
[----:B------:R-:W-:Y:S01]  /*43df0*/  @!UPT UIADD3 URZ, URZ, URZ, URZ ;  /* 0x0000003f3f3ff290 */ /* 0x000fe2000fffe03f */
[----:B------:R0:W-:Y:S01]  /*43e00*/  STL.64 [R1+0x3a0], R24 ;  /* 0x0003a01801007387 */ /* 0x0001e20000100a00 */
[----:B------:R-:W-:Y:S02]  /*43e10*/  STL.64 [R1+0x3a8], R26 ;  /* 0x0003a81a01007387 */ /* 0x000fe40000100a00 */
[----:B------:R-:W2:Y:S02]  /*43e20*/  LDL.LU R12, [R1+0x6b0] ;  /* 0x0006b000010c7983 */ /* 0x000ea40000300800 */
[----:B0-----:R-:W-:Y:S02]  /*43e30*/  IMAD.MOV.U32 R24, RZ, RZ, R13 ;  /* 0x000000ffff187224 */ /* 0x001fe400078e000d */
[----:B------:R-:W2:Y:S01]  /*43e40*/  LDL.LU R13, [R1+0x6b4] ;  /* 0x0006b400010d7983 */ /* 0x000ea20000300800 */
[----:B------:R-:W5:Y:S02]  /*43e50*/  LDL.LU R14, [R1+0x6b8] ;  /* 0x0006b800010e7983 */ /* 0x000f640000300800 */
[----:B------:R-:W5:Y:S02]  /*43e60*/  LDL.LU R15, [R1+0x6bc] ;  /* 0x0006bc00010f7983 */ /* 0x000f640000300800 */
[----:B-----5:R-:W-:Y:S01]  /*43e70*/  STL.64 [R1+0x2318], R14 ;  /* 0x0023180e01007387 */ /* 0x020fe20000100a00 */
[----:B--2---:R0:W-:Y:S02]  /*43e80*/  STL.64 [R1+0x2310], R12 ;  /* 0x0023100c01007387 */ /* 0x0041e40000100a00 */
[----:B0-----:R-:W-:-:S02]  /*43e90*/  MOV R12, R0 ;  /* 0x00000000000c7202 */ /* 0x001fc40000000f00 */
[----:B------:R-:W-:Y:S01]  /*43ea0*/  MOV R13, R2 ;  /* 0x00000002000d7202 */ /* 0x000fe20000000f00 */
[----:B------:R-:W2:Y:S01]  /*43eb0*/  LDL.LU R0, [R1+0x23d0] ;  /* 0x0023d00001007983 */ /* 0x000ea20000300800 */
[----:B------:R-:W5:Y:S03]  /*43ec0*/  LDL.LU R2, [R1+0x23cc] ;  /* 0x0023cc0001027983 */ /* 0x000f660000300800 */
[----:B------:R0:W-:Y:S04]  /*43ed0*/  STL.64 [R1+0x2330], R12 ;  /* 0x0023300c01007387 */ /* 0x0001e80000100a00 */
[----:B0-----:R-:W2:Y:S01]  /*43ee0*/  LDL.LU R12, [R1+0x140] ;  /* 0x00014000010c7983 */ /* 0x001ea20000300800 */
[----:B------:R-:W2:Y:S02]  /*43ef0*/  LDL.LU R13, [R1+0x144] ;  /* 0x00014400010d7983 */ /* 0x000ea40000300800 */
[----:B------:R-:W2:Y:S02]  /*43f00*/  LDL.LU R14, [R1+0x148] ;  /* 0x00014800010e7983 */ /* 0x000ea40000300800 */
[----:B------:R-:W2:Y:S01]  /*43f10*/  LDL.LU R15, [R1+0x14c] ;  /* 0x00014c00010f7983 */ /* 0x000ea20000300800 */
[----:B----4-:R-:W-:-:S02]  /*43f20*/  MOV R26, R9 ;  /* 0x00000009001a7202 */ /* 0x010fc40000000f00 */
[----:B------:R-:W-:Y:S01]  /*43f30*/  MOV R25, R8 ;  /* 0x0000000800197202 */ /* 0x000fe20000000f00 */
[----:B--2---:R-:W-:Y:S11]  /*43f40*/  HMMA.16816.F32 R12, R16, R8, R12 ;  /* 0x00000008100c723c */ /* 0x004ff6000000180c */
[----:B------:R-:W-:Y:S11]  /*43f50*/  @!UPT UIADD3 URZ, URZ, URZ, URZ ;  /* 0x0000003f3f3ff290 */ /* 0x000ff6000fffe03f */
[----:B------:R-:W-:Y:S01]  /*43f60*/  @!UPT UIADD3 URZ, URZ, URZ, URZ ;  /* 0x0000003f3f3ff290 */ /* 0x000fe2000fffe03f */
[----:B------:R0:W-:Y:S01]  /*43f70*/  STL.64 [R1+0x390], R12 ;  /* 0x0003900c01007387 */ /* 0x0001e20000100a00 */
[----:B------:R-:W-:Y:S02]  /*43f80*/  STL.64 [R1+0x398], R14 ;  /* 0x0003980e01007387 */ /* 0x000fe40000100a00 */
[----:B0-----:R-:W-:Y:S01]  /*43f90*/  IMAD.MOV.U32 R12, RZ, RZ, R29 ;  /* 0x000000ffff0c7224 */ /* 0x001fe200078e001d */
[----:B------:R-:W-:Y:S01]  /*43fa0*/  MOV R13, R23 ;  /* 0x00000017000d7202 */ /* 0x000fe20000000f00 */
[----:B------:R-:W2:Y:S04]  /*43fb0*/  LDL.LU R29, [R1+0x23c8] ;  /* 0x0023c800011d7983 */ /* 0x000ea80000300800 */
[----:B------:R-:W-:Y:S01]  /*43fc0*/  STL.64 [R1+0x2348], R12 ;  /* 0x0023480c01007387 */ /* 0x000fe20000100a00 */
[----:B------:R-:W-:Y:S02]  /*43fd0*/  STL [R1+0x2328], R26 ;  /* 0x0023281a01007387 */ /* 0x000fe40000100800 */
[----:B------:R0:W-:Y:S02]  /*43fe0*/  STL.64 [R1+0x2320], R24 ;  /* 0x0023201801007387 */ /* 0x0001e40000100a00 */
[----:B0-----:R-:W4:Y:S01]  /*43ff0*/  LDL.LU R24, [R1+0x6a0] ;  /* 0x0006a00001187983 */ /* 0x001f220000300800 */
[----:B------:R-:W4:Y:S02]  /*44000*/  LDL.LU R25, [R1+0x6a4] ;  /* 0x0006a40001197983 */ /* 0x000f240000300800 */
[----:B------:R-:W2:Y:S02]  /*44010*/  LDL.LU R26, [R1+0x6a8] ;  /* 0x0006a800011a7983 */ /* 0x000ea40000300800 */
[----:B------:R-:W2:Y:S01]  /*44020*/  LDL.LU R27, [R1+0x6ac] ;  /* 0x0006ac00011b7983 */ /* 0x000ea20000300800 */
[----:B------:R-:W-:-:S02]  /*44030*/  MOV R12, R22 ;  /* 0x00000016000c7202 */ /* 0x000fc40000000f00 */
[----:B---3--:R-:W-:-:S05]  /*44040*/  MOV R13, R21 ;  /* 0x00000015000d7202 */ /* 0x008fca0000000f00 */
[----:B------:R0:W-:Y:S01]  /*44050*/  STL.64 [R1+0x2360], R12 ;  /* 0x0023600c01007387 */ /* 0x0001e20000100a00 */
[----:B------:R-:W-:Y:S02]  /*44060*/  MOV R8, R6 ;  /* 0x0000000600087202 */ /* 0x000fe40000000f00 */
[----:B------:R-:W-:Y:S02]  /*44070*/  MOV R9, R3 ;  /* 0x0000000300097202 */ /* 0x000fe40000000f00 */
[----:B0-----:R-:W-:Y:S01]  /*44080*/  MOV R12, R20 ;  /* 0x00000014000c7202 */ /* 0x001fe20000000f00 */
[----:B------:R-:W-:-:S05]  /*44090*/  IMAD.MOV.U32 R13, RZ, RZ, R7 ;  /* 0x000000ffff0d7224 */ /* 0x000fca00078e0007 */
[----:B------:R-:W-:Y:S04]  /*440a0*/  STL.64 [R1+0x2378], R12 ;  /* 0x0023780c01007387 */ /* 0x000fe80000100a00 */
[----:B--2---:R-:W-:Y:S01]  /*440b0*/  STL.64 [R1+0x2340], R26 ;  /* 0x0023401a01007387 */ /* 0x004fe20000100a00 */
[----:B----4-:R0:W-:Y:S03]  /*440c0*/  STL.64 [R1+0x2338], R24 ;  /* 0x0023381801007387 */ /* 0x0101e60000100a00 */
[----:B0-----:R-:W2:Y:S01]  /*440d0*/  LDL.LU R24, [R1+0x690] ;  /* 0x0006900001187983 */ /* 0x001ea20000300800 */
[----:B------:R-:W2:Y:S02]  /*440e0*/  LDL.LU R25, [R1+0x694] ;  /* 0x0006940001197983 */ /* 0x000ea40000300800 */
[----:B------:R-:W3:Y:S02]  /*440f0*/  LDL.LU R26, [R1+0x698] ;  /* 0x00069800011a7983 */ /* 0x000ee40000300800 */
[----:B------:R-:W3:Y:S01]  /*44100*/  LDL.LU R27, [R1+0x69c] ;  /* 0x00069c00011b7983 */ /* 0x000ee20000300800 */
[----:B------:R-:W-:Y:S01]  /*44110*/  STL.64 [R1+0x23b0], R8 ;  /* 0x0023b00801007387 */ /* 0x000fe20000100a00 */
[----:B------:R-:W4:Y:S02]  /*44120*/  LDL.LU R20, [R1+0x630] ;  /* 0x0006300001147983 */ /* 0x000f240000300800 */
[----:B------:R-:W4:Y:S02]  /*44130*/  LDL.LU R21, [R1+0x634] ;  /* 0x0006340001157983 */ /* 0x000f240000300800 */
[----:B------:R-:W2:Y:S01]  /*44140*/  LDL.LU R22, [R1+0x638] ;  /* 0x0006380001167983 */ /* 0x000ea20000300800 */
[----:B------:R-:W2:Y:S04]  /*44150*/  LDL.LU R23, [R1+0x63c] ;  /* 0x00063c0001177983 */ /* 0x000ea80000300800 */
[----:B--2---:R-:W-:Y:S01]  /*44160*/  STL.64 [R1+0x23c0], R22 ;  /* 0x0023c01601007387 */ /* 0x004fe20000100a00 */
[----:B----4-:R0:W-:Y:S03]  /*44170*/  STL.64 [R1+0x23b8], R20 ;  /* 0x0023b81401007387 */ /* 0x0101e60000100a00 */
[----:B0-----:R-:W2:Y:S01]  /*44180*/  LDL.LU R20, [R1+0x130] ;  /* 0x0001300001147983 */ /* 0x001ea20000300800 */
[----:B------:R-:W2:Y:S02]  /*44190*/  LDL.LU R21, [R1+0x134] ;  /* 0x0001340001157983 */ /* 0x000ea40000300800 */
[----:B------:R-:W2:Y:S02]  /*441a0*/  LDL.LU R22, [R1+0x138] ;  /* 0x0001380001167983 */ /* 0x000ea40000300800 */
[----:B------:R-:W2:Y:S01]  /*441b0*/  LDL.LU R23, [R1+0x13c] ;  /* 0x00013c0001177983 */ /* 0x000ea20000300800 */
[----:B------:R-:W4:Y:S01]  /*441c0*/  LDL.64 R4, [R1+0x50] ;  /* 0x0000500001047983 */ /* 0x000f220000100a00 */
[----:B-----5:R-:W-:-:S03]  /*441d0*/  MOV R8, R2 ;  /* 0x0000000200087202 */ /* 0x020fc60000000f00 */
[----:B----4-:R0:W-:Y:S04]  /*441e0*/  STL.64 [R1+0x23a0], R4 ;  /* 0x0023a00401007387 */ /* 0x0101e80000100a00 */
[----:B0-----:R-:W4:Y:S01]  /*441f0*/  LDL.LU R4, [R1+0x640] ;  /* 0x0006400001047983 */ /* 0x001f220000300800 */
[----:B------:R-:W4:Y:S02]  /*44200*/  LDL.LU R5, [R1+0x644] ;  /* 0x0006440001057983 */ /* 0x000f240000300800 */
[----:B------:R-:W4:Y:S02]  /*44210*/  LDL.LU R6, [R1+0x648] ;  /* 0x0006480001067983 */ /* 0x000f240000300800 */
[----:B------:R-:W4:Y:S01]  /*44220*/  LDL.LU R7, [R1+0x64c] ;  /* 0x00064c0001077983 */ /* 0x000f220000300800 */
[----:B------:R-:W5:Y:S01]  /*44230*/  LDL.LU R2, [R1+0xf7c] ;  /* 0x000f7c0001027983 */ /* 0x000f620000300800 */
[----:B------:R-:W2:Y:S02]  /*44240*/  LDL.64 R12, [R1+0x40] ;  /* 0x00004000010c7983 */ /* 0x000ea40000100a00 */
[----:B------:R-:W5:Y:S01]  /*44250*/  LDL R3, [R1+0xe8c] ;  /* 0x000e8c0001037983 */ /* 0x000f620000100800 */
[----:B--2---:R0:W-:Y:S04]  /*44260*/  STL.64 [R1+0x2398], R12 ;  /* 0x0023980c01007387 */ /* 0x0041e80000100a00 */
[----:B0-----:R-:W2:Y:S01]  /*44270*/  LDL.LU R12, [R1+0x650] ;  /* 0x00065000010c7983 */ /* 0x001ea20000300800 */
[----:B------:R-:W2:Y:S02]  /*44280*/  LDL.LU R13, [R1+0x654] ;  /* 0x00065400010d7983 */ /* 0x000ea40000300800 */
[----:B------:R-:W2:Y:S02]  /*44290*/  LDL.LU R14, [R1+0x658] ;  /* 0x00065800010e7983 */ /* 0x000ea40000300800 */
[----:B------:R-:W2:Y:S01]  /*442a0*/  LDL.LU R15, [R1+0x65c] ;  /* 0x00065c00010f7983 */ /* 0x000ea20000300800 */
[----:B---3--:R-:W-:Y:S01]  /*442b0*/  STL.64 [R1+0x2358], R26 ;  /* 0x0023581a01007387 */ /* 0x008fe20000100a00 */
[----:B------:R0:W-:Y:S03]  /*442c0*/  STL.64 [R1+0x2350], R24 ;  /* 0x0023501801007387 */ /* 0x0001e60000100a00 */
[----:B0-----:R-:W3:Y:S01]  /*442d0*/  LDL.LU R24, [R1+0x680] ;  /* 0x0006800001187983 */ /* 0x001ee20000300800 */
[----:B------:R-:W3:Y:S02]  /*442e0*/  LDL.LU R25, [R1+0x684] ;  /* 0x0006840001197983 */ /* 0x000ee40000300800 */
[----:B------:R-:W2:Y:S02]  /*442f0*/  LDL.LU R26, [R1+0x688] ;  /* 0x00068800011a7983 */ /* 0x000ea40000300800 */
[----:B------:R-:W2:Y:S01]  /*44300*/  LDL.LU R27, [R1+0x68c] ;  /* 0x00068c00011b7983 */ /* 0x000ea20000300800 */
[----:B------:R-:W-:-:S07]  /*44310*/  MOV R9, R0 ;  /* 0x0000000000097202 */ /* 0x000fce0000000f00 */
[C---:B------:R-:W-:Y:S01]  /*44320*/  HMMA.16816.F32 R8, R16.reuse, R8, R20 ;  /* 0x000000081008723c */ /* 0x040fe20000001814 */
[----:B--2---:R-:W-:Y:S01]  /*44330*/  STL.64 [R1+0x2370], R26 ;  /* 0x0023701a01007387 */ /* 0x004fe20000100a00 */
[----:B---3--:R0:W-:Y:S03]  /*44340*/  STL.64 [R1+0x2368], R24 ;  /* 0x0023681801007387 */ /* 0x0081e60000100a00 */
        /* <DEDUP_REMOVED lines=8> */
[----:B------:R-:W2:Y:S02]  /*443d0*/  LDL.LU R26, [R1+0x668] ;  /* 0x00066800011a7983 */ /* 0x000ea40000300800 */
[----:B------:R-:W2:Y:S01]  /*443e0*/  LDL.LU R27, [R1+0x66c] ;  /* 0x00066c00011b7983 */ /* 0x000ea20000300800 */
[----:B------:R-:W3:Y:S01]  /*443f0*/  LDL.LU.64 R22, [R1+0x23c0] ;  /* 0x0023c00001167983 */ /* 0x000ee20000300a00 */
[----:B------:R-:W3:Y:S02]  /*44400*/  LDL.LU.64 R20, [R1+0x23b8] ;  /* 0x0023b80001147983 */ /* 0x000ee40000300a00 */
[----:B------:R0:W-:Y:S02]  /*44410*/  STL.64 [R1+0x380], R8 ;  /* 0x0003800801007387 */ /* 0x0001e40000100a00 */
[----:B------:R3:W-:Y:S01]  /*44420*/  STL.64 [R1+0x388], R10 ;  /* 0x0003880a01007387 */ /* 0x0007e20000100a00 */
[----:B0-----:R-:W3:Y:S02]  /*44430*/  LDL.LU.64 R8, [R1+0x23b0] ;  /* 0x0023b00001087983 */ /* 0x001ee40000300a00 */
[C---:B---3--:R-:W-:Y:S02]  /*44440*/  HMMA.16816.F32 R8, R16.reuse, R8, R20 ;  /* 0x000000081008723c */ /* 0x048fe40000001814 */
[----:B------:R-:W4:Y:S11]  /*44450*/  LDL.LU.64 R20, [R1+0x23a8] ;  /* 0x0023a80001147983 */ /* 0x000f360000300a00 */
[----:B------:R-:W-:Y:S10]  /*44460*/  @!UPT UIADD3 URZ, URZ, URZ, URZ ;  /* 0x0000003f3f3ff290 */ /* 0x000ff4000fffe03f */
[----:B------:R0:W-:Y:S01]  /*44470*/  STL.64 [R1+0x370], R8 ;  /* 0x0003700801007387 */ /* 0x0001e20000100a00 */
[----:B------:R1:W-:Y:S03]  /*44480*/  STL.64 [R1+0x378], R10 ;  /* 0x0003780a01007387 */ /* 0x0003e60000100a00 */
[----:B0-----:R-:W3:Y:S01]  /*44490*/  LDL.LU R8, [R1+0x6c0] ;  /* 0x0006c00001087983 */ /* 0x001ee20000300800 */
[----:B------:R-:W3:Y:S02]  /*444a0*/  LDL.LU R9, [R1+0x6c4] ;  /* 0x0006c40001097983 */ /* 0x000ee40000300800 */
[----:B-1----:R-:W3:Y:S02]  /*444b0*/  LDL.LU R10, [R1+0x6c8] ;  /* 0x0006c800010a7983 */ /* 0x002ee40000300800 */
[----:B------:R-:W3:Y:S01]  /*444c0*/  LDL.LU R11, [R1+0x6cc] ;  /* 0x0006cc00010b7983 */ /* 0x000ee20000300800 */
[C---:B----4-:R-:W-:Y:S01]  /*444d0*/  HMMA.16816.F32 R20, R16.reuse, R20, R4 ;  /* 0x000000141014723c */ /* 0x050fe20000001804 */
[----:B------:R-:W4:Y:S11]  /*444e0*/  LDL.LU.64 R4, [R1+0x23a0] ;  /* 0x0023a00001047983 */ /* 0x000f360000300a00 */
[----:B------:R-:W-:Y:S11]  /*444f0*/  @!UPT UIADD3 URZ, URZ, URZ, URZ ;  /* 0x0000003f3f3ff290 */ /* 0x000ff6000fffe03f */
[----:B------:R-:W-:Y:S01]  /*44500*/  STL.64 [R1+0x360], R20 ;  /* 0x0003601401007387 */ /* 0x000fe20000100a00 */
[----:B------:R-:W-:Y:S02]  /*44510*/  STL.64 [R1+0x368], R22 ;  /* 0x0003681601007387 */ /* 0x000fe40000100a00 */
[----:B------:R-:W0:Y:S02]  /*44520*/  LDSM.16.M88.4 R20, [R29+0x29800] ;  /* 0x029800001d14783b */ /* 0x000e240000000200 */
[----:B0-----:R-:W-:Y:S02]  /*44530*/  STL.64 [R1+0x22e8], R22 ;  /* 0x0022e81601007387 */ /* 0x001fe40000100a00 */
[----:B------:R0:W-:Y:S02]  /*44540*/  STL.64 [R1+0x22e0], R20 ;  /* 0x0022e01401007387 */ /* 0x0001e40000100a00 */
[----:B0-----:R-:W2:Y:S01]  /*44550*/  LDL.LU R20, [R1+0x6d0] ;  /* 0x0006d00001147983 */ /* 0x001ea20000300800 */
[----:B------:R-:W2:Y:S02]  /*44560*/  LDL.LU R21, [R1+0x6d4] ;  /* 0x0006d40001157983 */ /* 0x000ea40000300800 */
[----:B------:R-:W2:Y:S02]  /*44570*/  LDL.LU R22, [R1+0x6d8] ;  /* 0x0006d80001167983 */ /* 0x000ea40000300800 */
[----:B------:R-:W2:Y:S01]  /*44580*/  LDL.LU R23, [R1+0x6dc] ;  /* 0x0006dc0001177983 */ /* 0x000ea20000300800 */
[C---:B----4-:R-:W-:Y:S11]  /*44590*/  HMMA.16816.F32 R12, R16.reuse, R4, R12 ;  /* 0x00000004100c723c */ /* 0x050ff6000000180c */
[----:B------:R-:W-:Y:S11]  /*445a0*/  @!UPT UIADD3 URZ, URZ, URZ, URZ ;  /* 0x0000003f3f3ff290 */ /* 0x000ff6000fffe03f */
[----:B------:R-:W-:Y:S01]  /*445b0*/  @!UPT UIADD3 URZ, URZ, URZ, URZ ;  /* 0x0000003f3f3ff290 */ /* 0x000fe2000fffe03f */
[----:B------:R0:W-:Y:S01]  /*445c0*/  STL.64 [R1+0x350], R12 ;  /* 0x0003500c01007387 */ /* 0x0001e20000100a00 */
[----:B------:R-:W-:Y:S03]  /*445d0*/  STL.64 [R1+0x358], R14 ;  /* 0x0003580e01007387 */ /* 0x000fe60000100a00 */
[----:B0-----:R-:W2:Y:S01]  /*445e0*/  LDL.LU.64 R12, [R1+0x2398] ;  /* 0x00239800010c7983 */ /* 0x001ea20000300a00 */
[----:B------:R-:W-:Y:S01]  /*445f0*/  IMAD.MOV.U32 R29, RZ, RZ, R4 ;  /* 0x000000ffff1d7224 */ /* 0x000fe200078e0004 */
[----:B------:R-:W-:Y:S02]  /*44600*/  MOV R6, R5 ;  /* 0x0000000500067202 */ /* 0x000fe40000000f00 */
[----:B------:R-:W4:Y:S01]  /*44610*/  LDL.LU.64 R4, [R1+0x2390] ;  /* 0x0023900001047983 */ /* 0x000f220000300a00 */
[----:B-----5:R-:W-:Y:S01]  /*44620*/  FADD R0, -R3, R2 ;  /* 0x0000000203007221 */ /* 0x020fe20000000100 */
[----:B--2---:R-:W-:Y:S01]  /*44630*/  HMMA.16816.F32 R24, R16, R12, R24 ;  /* 0x0000000c1018723c */ /* 0x004fe20000001818 */
[----:B------:R-:W-:-:S02]  /*44640*/  MOV R7, R12 ;  /* 0x0000000c00077202 */ /* 0x000fc40000000f00 */
[----:B------:R-:W-:Y:S11]  /*44650*/  MOV R2, R13 ;  /* 0x0000000d00027202 */ /* 0x000ff60000000f00 */
[----:B------:R-:W-:Y:S09]  /*44660*/  @!UPT UIADD3 URZ, URZ, URZ, URZ ;  /* 0x0000003f3f3ff290 */ /* 0x000ff2000fffe03f */
[----:B------:R-:W-:Y:S01]  /*44670*/  STL.64 [R1+0x340], R24 ;  /* 0x0003401801007387 */ /* 0x000fe20000100a00 */
[----:B------:R0:W-:Y:S03]  /*44680*/  STL.64 [R1+0x348], R26 ;  /* 0x0003481a01007387 */ /* 0x0001e60000100a00 */
[----:B0-----:R-:W2:Y:S01]  /*44690*/  LDL.LU.64 R26, [R1+0x2388] ;  /* 0x00238800011a7983 */ /* 0x001ea20000300a00 */
[----:B------:R-:W2:Y:S02]  /*446a0*/  LDL.LU.64 R24, [R1+0x2380] ;  /* 0x0023800001187983 */ /* 0x000ea40000300a00 */
        /* <DEDUP_REMOVED lines=23> */
[----:B------:R-:W2:Y:S01]  /*44820*/  LDL.LU R26, [R1+0x2328] ;  /* 0x00232800011a7983 */ /* 0x000ea20000300800 */
[----:B------:R-:W5:Y:S11]  /*44830*/  LDL.LU.64 R24, [R1+0x2320] ;  /* 0x0023200001187983 */ /* 0x000f760000300a00 */
[----:B------:R-:W-:Y:S09]  /*44840*/  @!UPT UIADD3 URZ, URZ, URZ, URZ ;  /* 0x0000003f3f3ff290 */ /* 0x000ff2000fffe03f */
[----:B------:R-:W-:Y:S01]  /*44850*/  STL.64 [R1+0x300], R12 ;  /* 0x0003000c01007387 */ /* 0x000fe20000100a00 */
[----:B------:R0:W-:Y:S03]  /*44860*/  STL.64 [R1+0x308], R14 ;  /* 0x0003080e01007387 */ /* 0x0001e60000100a00 */
[----:B0-----:R-:W4:Y:S01]  /*44870*/  LDL.LU.64 R14, [R1+0x2318] ;  /* 0x00231800010e7983 */ /* 0x001f220000300a00 */
[----:B------:R-:W4:Y:S02]  /*44880*/  LDL.LU.64 R12, [R1+0x2310] ;  /* 0x00231000010c7983 */ /* 0x000f240000300a00 */
[C---:B----4-:R-:W-:Y:S11]  /*44890*/  HMMA.16816.F32 R12, R16.reuse, R4, R12 ;  /* 0x00000004100c723c */ /* 0x050ff6000000180c */
[----:B------:R-:W-:Y:S11]  /*448a0*/  @!UPT UIADD3 URZ, URZ, URZ, URZ ;  /* 0x0000003f3f3ff290 */ /* 0x000ff6000fffe03f */
[----:B------:R-:W-:Y:S01]  /*448b0*/  @!UPT UIADD3 URZ, URZ, URZ, URZ ;  /* 0x0000003f3f3ff290 */ /* 0x000fe2000fffe03f */
[----:B------:R0:W-:Y:S01]  /*448c0*/  STL.64 [R1+0x2f0], R12 ;  /* 0x0002f00c01007387 */ /* 0x0001e20000100a00 */
[----:B------:R1:W-:Y:S03]  /*448d0*/  STL.64 [R1+0x2f8], R14 ;  /* 0x0002f80e01007387 */ /* 0x0003e60000100a00 */
[----:B0-----:R-:W3:Y:S01]  /*448e0*/  LDL.LU.64 R12, [R1+0x2308] ;  /* 0x00230800010c7983 */ /* 0x001ee20000300a00 */
[----:B------:R-:W-:Y:S02]  /*448f0*/  FMUL R0, R0, 1.4426950216293334961 ;  /* 0x3fb8aa3b00007820 */ /* 0x000fe40000400000 */
[----:B------:R-:W4:Y:S02]  /*44900*/  LDL.LU R27, [R1+0xc40] ;  /* 0x000c4000011b7983 */ /* 0x000f240000300800 */
[----:B-1----:R-:W2:Y:S01]  /*44910*/  LDL.LU R15, [R1+0xc44] ;  /* 0x000c4400010f7983 */ /* 0x002ea20000300800 */
[----:B------:R-:W2:Y:S01]  /*44920*/  LDL.LU R14, [R1+0xc48] ;  /* 0x000c4800010e7983 */ /* 0x000ea20000300800 */
[----:B------:R0:W1:Y:S03]  /*44930*/  MUFU.EX2 R3, R0 ;  /* 0x0000000000037308 */ /* 0x0000660000000800 */
[----:B0-----:R-:W1:Y:S01]  /*44940*/  LDL.LU R0, [R1+0xc4c] ;  /* 0x000c4c0001007983 */ /* 0x001e620000300800 */
[----:B------:R-:W-:Y:S02]  /*44950*/  STL.64 [R1+0x2298], R6 ;  /* 0x0022980601007387 */ /* 0x000fe40000100a00 */
[----:B------:R0:W-:Y:S02]  /*44960*/  STL.64 [R1+0x2290], R4 ;  /* 0x0022900401007387 */ /* 0x0001e40000100a00 */
[----:B0-----:R-:W2:Y:S04]  /*44970*/  LDL R4, [R1+0xc0] ;  /* 0x0000c00001047983 */ /* 0x001ea80000100800 */
[----:B------:R-:W2:Y:S01]  /*44980*/  LDL R5, [R1+0xc4] ;  /* 0x0000c40001057983 */ /* 0x000ea20000100800 */
[C---:B---3--:R-:W-:Y:S11]  /*44990*/  HMMA.16816.F32 R8, R16.reuse, R12, R8 ;  /* 0x0000000c1008723c */ /* 0x048ff60000001808 */
[----:B------:R-:W-:Y:S11]  /*449a0*/  @!UPT UIADD3 URZ, URZ, URZ, URZ ;  /* 0x0000003f3f3ff290 */ /* 0x000ff6000fffe03f */
[----:B------:R-:W-:Y:S01]  /*449b0*/  @!UPT UIADD3 URZ, URZ, URZ, URZ ;  /* 0x0000003f3f3ff290 */ /* 0x000fe2000fffe03f */
[----:B------:R-:W-:Y:S01]  /*449c0*/  STL.64 [R1+0x2e0], R8 ;  /* 0x0002e00801007387 */ /* 0x000fe20000100a00 */
[----:B------:R0:W-:Y:S03]  /*449d0*/  STL.64 [R1+0x2e8], R10 ;  /* 0x0002e80a01007387 */ /* 0x0001e60000100a00 */
[----:B0-----:R-:W3:Y:S01]  /*449e0*/  LDL.LU.64 R10, [R1+0x2300] ;  /* 0x00230000010a7983 */ /* 0x001ee20000300a00 */
[----:B------:R-:W2:Y:S02]  /*449f0*/  LDL.LU.64 R8, [R1+0x22f8] ;  /* 0x0022f80001087983 */ /* 0x000ea40000300a00 */
[----:B------:R0:W-:Y:S02]  /*44a00*/  STL.64 [R1+0x22c0], R12 ;  /* 0x0022c00c01007387 */ /* 0x0001e40000100a00 */
[----:B0-----:R-:W-:Y:S02]  /*44a10*/  MOV R12, R28 ;  /* 0x0000001c000c7202 */ /* 0x001fe40000000f00 */
[----:B------:R-:W3:Y:S01]  /*44a20*/  LDL.LU R28, [R1+0x22f0] ;  /* 0x0022f000011c7983 */ /* 0x000ee20000300800 */
[----:B-----5:R-:W-:Y:S01]  /*44a30*/  IMAD.MOV.U32 R13, RZ, RZ, R24 ;  /* 0x000000ffff0d7224 */ /* 0x020fe200078e0018 */
[----:B--2---:R-:W-:Y:S02]  /*44a40*/  HMMA.16816.F32 R16, R16, R8, R20 ;  /* 0x000000081010723c */ /* 0x004fe40000001814 */
[----:B------:R-:W2:Y:S01]  /*44a50*/  LDL.LU.64 R22, [R1+0x22e8] ;  /* 0x0022e80001167983 */ /* 0x000ea20000300a00 */
[----:B------:R-:W2:Y:S02]  /*44a60*/  LDL.LU.64 R20, [R1+0x22e0] ;  /* 0x0022e00001147983 */ /* 0x000ea40000300a00 */
[----:B------:R-:W5:Y:S02]  /*44a70*/  LDL.LU R24, [R1+0xc50] ;  /* 0x000c500001187983 */ /* 0x000f640000300800 */
[----:B------:R-:W2:Y:S11]  /*44a80*/  LDL.LU R7, [R1+0xc54] ;  /* 0x000c540001077983 */ /* 0x000eb60000300800 */
[----:B------:R-:W-:Y:S05]  /*44a90*/  @!UPT UIADD3 URZ, URZ, URZ, URZ ;  /* 0x0000003f3f3ff290 */ /* 0x000fea000fffe03f */
[----:B------:R0:W-:Y:S01]  /*44aa0*/  STL.64 [R1+0x2d0], R16 ;  /* 0x0002d01001007387 */ /* 0x0001e20000100a00 */
[----:B------:R1:W-:Y:S02]  /*44ab0*/  STL.64 [R1+0x2d8], R18 ;  /* 0x0002d81201007387 */ /* 0x0003e40000100a00 */
[----:B------:R-:W2:Y:S02]  /*44ac0*/  LDL.LU R6, [R1+0xc58] ;  /* 0x000c580001067983 */ /* 0x000ea40000300800 */
[----:B---3--:R-:W-:Y:S01]  /*44ad0*/  STL.64 [R1+0x2230], R10 ;  /* 0x0022300a01007387 */ /* 0x008fe20000100a00 */
[----:B------:R3:W-:Y:S01]  /*44ae0*/  STL.64 [R1+0x2228], R8 ;  /* 0x0022280801007387 */ /* 0x0007e20000100a00 */
[----:B0-----:R-:W-:Y:S02]  /*44af0*/  FMUL R17, R28, R15 ;  /* 0x0000000f1c117220 */ /* 0x001fe40000400000 */
[----:B-1----:R-:W-:Y:S01]  /*44b00*/  FMUL R19, R3, R0 ;  /* 0x0000000003137220 */ /* 0x002fe20000400000 */
[----:B---3--:R-:W-:-:S02]  /*44b10*/  MOV R8, R25 ;  /* 0x0000001900087202 */ /* 0x008fc40000000f00 */
[----:B------:R-:W-:Y:S01]  /*44b20*/  MOV R9, R26 ;  /* 0x0000001a00097202 */ /* 0x000fe20000000f00 */
[----:B------:R-:W3:Y:S01]  /*44b30*/  LDL.LU R25, [R1+0x22dc] ;  /* 0x0022dc0001197983 */ /* 0x000ee20000300800 */
[----:B------:R-:W2:Y:S02]  /*44b40*/  LDL.LU R26, [R1+0x22d8] ;  /* 0x0022d800011a7983 */ /* 0x000ea40000300800 */
[----:B------:R-:W2:Y:S02]  /*44b50*/  LDL.LU R0, [R1+0xc5c] ;  /* 0x000c5c0001007983 */ /* 0x000ea40000300800 */
[----:B------:R-:W-:Y:S01]  /*44b60*/  FMUL R18, R3, R14 ;  /* 0x0000000e03127220 */ /* 0x000fe20000400000 */
[----:B------:R-:W2:Y:S01]  /*44b70*/  LDL.LU R15, [R1+0xc74] ;  /* 0x000c7400010f7983 */ /* 0x000ea20000300800 */
[----:B------:R-:W2:Y:S02]  /*44b80*/  LDL.LU R14, [R1+0xc78] ;  /* 0x000c7800010e7983 */ /* 0x000ea40000300800 */
[----:B----4-:R-:W-:Y:S01]  /*44b90*/  FMUL R16, R28, R27 ;  /* 0x0000001b1c107220 */ /* 0x010fe20000400000 */
[----:B--2---:R0:W-:Y:S04]  /*44ba0*/  STL.64 [R1+0x22d0], R14 ;  /* 0x0022d00e01007387 */ /* 0x0041e80000100a00 */
[----:B0-----:R-:W2:Y:S01]  /*44bb0*/  LDL.LU R14, [R1+0xc64] ;  /* 0x000c6400010e7983 */ /* 0x001ea20000300800 */
[----:B------:R-:W4:Y:S02]  /*44bc0*/  LDL.LU R15, [R1+0xc68] ;  /* 0x000c6800010f7983 */ /* 0x000f240000300800 */
[----:B------:R0:W-:Y:S02]  /*44bd0*/  STL.64 [R1+0x22c8], R12 ;  /* 0x0022c80c01007387 */ /* 0x0001e40000100a00 */
[----:B0-----:R-:W-:-:S02]  /*44be0*/  MOV R12, R26 ;  /* 0x0000001a000c7202 */ /* 0x001fc40000000f00 */
[----:B---3--:R-:W-:Y:S01]  /*44bf0*/  MOV R13, R25 ;  /* 0x00000019000d7202 */ /* 0x008fe20000000f00 */
[C---:B------:R-:W-:Y:S02]  /*44c00*/  FMUL R25, R28.reuse, R7 ;  /* 0x000000071c197220 */ /* 0x040fe40000400000 */
[C---:B------:R-:W-:Y:S02]  /*44c10*/  FMUL R26, R3.reuse, R6 ;  /* 0x00000006031a7220 */ /* 0x040fe40000400000 */
[C---:B------:R-:W-:Y:S01]  /*44c20*/  HMMA.16816.F32 R4, R20.reuse, R4, R16 ;  /* 0x000000041404723c */ /* 0x040fe20000001810 */
[----:B------:R-:W3:Y:S01]  /*44c30*/  LDL.LU R18, [R1+0xc60] ;  /* 0x000c600001127983 */ /* 0x000ee20000300800 */
[C---:B-----5:R-:W-:Y:S02]  /*44c40*/  FMUL R24, R28.reuse, R24 ;  /* 0x000000181c187220 */ /* 0x060fe40000400000 */
[----:B------:R-:W-:Y:S02]  /*44c50*/  FMUL R27, R3, R0 ;  /* 0x00000000031b7220 */ /* 0x000fe40000400000 */
[----:B------:R-:W5:Y:S05]  /*44c60*/  LDL.LU R19, [R1+0xc6c] ;  /* 0x000c6c0001137983 */ /* 0x000f6a0000300800 */
[----:B------:R-:W-:Y:S11]  /*44c70*/  HMMA.16816.F32 R24, R20, R12, R24 ;  /* 0x0000000c1418723c */ /* 0x000ff60000001818 */
[----:B------:R-:W-:Y:S01]  /*44c80*/  @!UPT UIADD3 URZ, URZ, URZ, URZ ;  /* 0x0000003f3f3ff290 */ /* 0x000fe2000fffe03f */
[----:B------:R-:W-:Y:S01]  /*44c90*/  STL.64 [R1+0x2c0], R4 ;  /* 0x0002c00401007387 */ /* 0x000fe20000100a00 */
[----:B------:R0:W-:Y:S02]  /*44ca0*/  STL.64 [R1+0x2c8], R6 ;  /* 0x0002c80601007387 */ /* 0x0001e40000100a00 */
[----:B------:R-:W5:Y:S02]  /*44cb0*/  LDL.LU R11, [R1+0xc7c] ;  /* 0x000c7c00010b7983 */ /* 0x000f640000300800 */
[----:B------:R-:W5:Y:S01]  /*44cc0*/  LDL.LU R10, [R1+0xc80] ;  /* 0x000c8000010a7983 */ /* 0x000f620000300800 */
[----:B0-----:R-:W5:Y:S01]  /*44cd0*/  LDL.LU R7, [R1+0xc84] ;  /* 0x000c840001077983 */ /* 0x001f620000300800 */
[----:B------:R-:W5:Y:S02]  /*44ce0*/  LDL.LU R6, [R1+0xc88] ;  /* 0x000c880001067983 */ /* 0x000f640000300800 */
[----:B------:R-:W5:Y:S02]  /*44cf0*/  LDL.LU R0, [R1+0xc8c] ;  /* 0x000c8c0001007983 */ /* 0x000f640000300800 */
[----:B------:R-:W5:Y:S01]  /*44d00*/  LDL R4, [R1+0x60] ;  /* 0x0000600001047983 */ /* 0x000f620000100800 */
[----:B------:R-:W5:Y:S01]  /*44d10*/  LDL R5, [R1+0x64] ;  /* 0x0000640001057983 */ /* 0x000f620000100800 */
[----:B--2---:R-:W-:-:S02]  /*44d20*/  FMUL R17, R28, R14 ;  /* 0x0000000e1c117220 */ /* 0x004fc40000400000 */
[----:B---3--:R-:W-:Y:S02]  /*44d30*/  FMUL R16, R28, R18 ;  /* 0x000000121c107220 */ /* 0x008fe40000400000 */
[C---:B----4-:R-:W-:Y:S02]  /*44d40*/  FMUL R18, R3.reuse, R15 ;  /* 0x0000000f03127220 */ /* 0x050fe40000400000 */
[----:B------:R-:W2:Y:S01]  /*44d50*/  LDL.LU.64 R14, [R1+0x22d0] ;  /* 0x0022d000010e7983 */ /* 0x000ea20000300a00 */
[----:B------:R-:W3:Y:S02]  /*44d60*/  LDL.LU.64 R12, [R1+0x22c8] ;  /* 0x0022c800010c7983 */ /* 0x000ee40000300a00 */
[----:B------:R-:W-:Y:S02]  /*44d70*/  STL.64 [R1+0x2b0], R24 ;  /* 0x0002b01801007387 */ /* 0x000fe40000100a00 */
[----:B------:R0:W-:Y:S02]  /*44d80*/  STL.64 [R1+0x2b8], R26 ;  /* 0x0002b81a01007387 */ /* 0x0001e40000100a00 */
[----:B0-----:R-:W4:Y:S01]  /*44d90*/  LDL.LU R27, [R1+0xc70] ;  /* 0x000c7000011b7983 */ /* 0x001f220000300800 */
[----:B-----5:R-:W-:-:S07]  /*44da0*/  FMUL R19, R3, R19 ;  /* 0x0000001303137220 */ /* 0x020fce0000400000 */
[C---:B---3--:R-:W-:Y:S01]  /*44db0*/  HMMA.16816.F32 R16, R20.reuse, R12, R16 ;  /* 0x0000000c1410723c */ /* 0x048fe20000001810 */
[C---:B--2---:R-:W-:Y:S02]  /*44dc0*/  FMUL R25, R28.reuse, R15 ;  /* 0x0000000f1c197220 */ /* 0x044fe40000400000 */
[C---:B------:R-:W-:Y:S01]  /*44dd0*/  FMUL R26, R3.reuse, R14 ;  /* 0x0000000e031a7220 */ /* 0x040fe20000400000 */
[----:B------:R-:W2:Y:S01]  /*44de0*/  LDL.LU.64 R12, [R1+0x22c0] ;  /* 0x0022c000010c7983 */ /* 0x000ea20000300a00 */
[C---:B----4-:R-:W-:Y:S02]  /*44df0*/  FMUL R24, R28.reuse, R27 ;  /* 0x0000001b1c187220 */ /* 0x050fe40000400000 */
[C---:B------:R-:W-:Y:S11]  /*44e00*/  FMUL R27, R3.reuse, R11 ;  /* 0x0000000b031b7220 */ /* 0x040ff60000400000 */
[----:B------:R-:W-:Y:S05]  /*44e10*/  @!UPT UIADD3 URZ, URZ, URZ, URZ ;  /* 0x0000003f3f3ff290 */ /* 0x000fea000fffe03f */
[----:B------:R0:W-:Y:S02]  /*44e20*/  STL.64 [R1+0x2a0], R16 ;  /* 0x0002a01001007387 */ /* 0x0001e40000100a00 */
[C---:B0-----:R-:W-:Y:S02]  /*44e30*/  FMUL R16, R28.reuse, R10 ;  /* 0x0000000a1c107220 */ /* 0x041fe40000400000 */
[----:B------:R-:W-:Y:S01]  /*44e40*/  HMMA.16816.F32 R8, R20, R8, R24 ;  /* 0x000000081408723c */ /* 0x000fe20000001818 */
[----:B------:R0:W-:Y:S01]  /*44e50*/  STL.64 [R1+0x2a8], R18 ;  /* 0x0002a81201007387 */ /* 0x0001e20000100a00 */
[----:B------:R-:W3:Y:S02]  /*44e60*/  LDL.LU R24, [R1+0xc90] ;  /* 0x000c900001187983 */ /* 0x000ee40000300800 */
[----:B0-----:R-:W-:Y:S11]  /*44e70*/  FMUL R19, R3, R0 ;  /* 0x0000000003137220 */ /* 0x001ff60000400000 */
[----:B------:R-:W-:Y:S08]  /*44e80*/  @!UPT UIADD3 URZ, URZ, URZ, URZ ;  /* 0x0000003f3f3ff290 */ /* 0x000ff0000fffe03f */
[----:B------:R0:W-:Y:S01]  /*44e90*/  STL.64 [R1+0x290], R8 ;  /* 0x0002900801007387 */ /* 0x0001e20000100a00 */
[----:B------:R-:W-:Y:S02]  /*44ea0*/  STL.64 [R1+0x298], R10 ;  /* 0x0002980a01007387 */ /* 0x000fe40000100a00 */
[----:B------:R-:W4:Y:S02]  /*44eb0*/  LDL.LU R25, [R1+0xc94] ;  /* 0x000c940001197983 */ /* 0x000f240000300800 */
[----:B------:R-:W5:Y:S01]  /*44ec0*/  LDL.LU R26, [R1+0xc98] ;  /* 0x000c9800011a7983 */ /* 0x000f620000300800 */
[----:B------:R-:W2:Y:S04]  /*44ed0*/  LDL.LU R14, [R1+0xc9c] ;  /* 0x000c9c00010e7983 */ /* 0x000ea80000300800 */
[----:B0-----:R-:W2:Y:S01]  /*44ee0*/  LDL.LU R9, [R1+0xca0] ;  /* 0x000ca00001097983 */ /* 0x001ea20000300800 */
[----:B------:R-:W2:Y:S02]  /*44ef0*/  LDL.LU R8, [R1+0xca4] ;  /* 0x000ca40001087983 */ /* 0x000ea40000300800 */
[----:B------:R-:W2:Y:S02]  /*44f00*/  LDL.LU R0, [R1+0xca8] ;  /* 0x000ca80001007983 */ /* 0x000ea40000300800 */
[----:B------:R-:W2:Y:S02]  /*44f10*/  LDL.LU R15, [R1+0xcac] ;  /* 0x000cac00010f7983 */ /* 0x000ea40000300800 */
[----:B--2---:R-:W-:Y:S01]  /*44f20*/  STL [R1+0x22a8], R15 ;  /* 0x0022a80f01007387 */ /* 0x004fe20000100800 */
[----:B------:R0:W-:Y:S03]  /*44f30*/  STL.64 [R1+0x22a0], R12 ;  /* 0x0022a00c01007387 */ /* 0x0001e60000100a00 */
[----:B0-----:R-:W2:Y:S04]  /*44f40*/  LDL R12, [R1+0x70] ;  /* 0x00007000010c7983 */ /* 0x001ea80000100800 */
[----:B------:R-:W2:Y:S01]  /*44f50*/  LDL R13, [R1+0x74] ;  /* 0x00007400010d7983 */ /* 0x000ea20000100800 */
[----:B------:R-:W-:Y:S02]  /*44f60*/  STL [R1+0x22b8], R14 ;  /* 0x0022b80e01007387 */ /* 0x000fe40000100800 */
[----:B------:R-:W-:-:S02]  /*44f70*/  FMUL R17, R28, R7 ;  /* 0x000000071c117220 */ /* 0x000fc40000400000 */
[C---:B------:R-:W-:Y:S01]  /*44f80*/  FMUL R18, R3.reuse, R6 ;  /* 0x0000000603127220 */ /* 0x040fe20000400000 */
[----:B--2---:R0:W-:Y:S04]  /*44f90*/  STL.64 [R1+0x22b0], R12 ;  /* 0x0022b00c01007387 */ /* 0x0041e80000100a00 */
[----:B0-----:R-:W2:Y:S04]  /*44fa0*/  LDL R12, [R1+0x80] ;  /* 0x00008000010c7983 */ /* 0x001ea80000100800 */
[----:B------:R-:W2:Y:S01]  /*44fb0*/  LDL R13, [R1+0x84] ;  /* 0x00008400010d7983 */ /* 0x000ea20000100800 */
[----:B------:R-:W3:Y:S02]  /*44fc0*/  LDL.LU R11, [R1+0xcb0] ;  /* 0x000cb000010b7983 */ /* 0x000ee40000300800 */
[----:B------:R-:W3:Y:S02]  /*44fd0*/  LDL.LU R7, [R1+0xcb4] ;  /* 0x000cb40001077983 */ /* 0x000ee40000300800 */
[----:B------:R-:W3:Y:S01]  /*44fe0*/  LDL.LU R6, [R1+0xcb8] ;  /* 0x000cb80001067983 */ /* 0x000ee20000300800 */
[----:B------:R-:W3:Y:S01]  /*44ff0*/  LDL.LU R10, [R1+0xcbc] ;  /* 0x000cbc00010a7983 */ /* 0x000ee20000300800 */
[----:B------:R-:W3:Y:S01]  /*45000*/  LDL.LU R14, [R1+0x22b8] ;  /* 0x0022b800010e7983 */ /* 0x000ee20000300800 */
[----:B--2---:R-:W-:Y:S02]  /*45010*/  HMMA.16816.F32 R16, R20, R12, R16 ;  /* 0x0000000c1410723c */ /* 0x004fe40000001810 */
[----:B------:R-:W2:Y:S11]  /*45020*/  LDL.LU.64 R12, [R1+0x22b0] ;  /* 0x0022b000010c7983 */ /* 0x000eb60000300a00 */
[----:B------:R-:W-:Y:S10]  /*45030*/  @!UPT UIADD3 URZ, URZ, URZ, URZ ;  /* 0x0000003f3f3ff290 */ /* 0x000ff4000fffe03f */
[----:B------:R0:W-:Y:S01]  /*45040*/  STL.64 [R1+0x280], R16 ;  /* 0x0002801001007387 */ /* 0x0001e20000100a00 */
[----:B------:R1:W-:Y:S02]  /*45050*/  STL.64 [R1+0x288], R18 ;  /* 0x0002881201007387 */ /* 0x0003e40000100a00 */
[----:B------:R-:W2:Y:S02]  /*45060*/  LDL.LU R15, [R1+0x22a8] ;  /* 0x0022a800010f7983 */ /* 0x000ea40000300800 */
[C---:B---3--:R-:W-:Y:S02]  /*45070*/  FMUL R24, R28.reuse, R24 ;  /* 0x000000181c187220 */ /* 0x048fe40000400000 */
[----:B----4-:R-:W-:Y:S02]  /*45080*/  FMUL R25, R28, R25 ;  /* 0x000000191c197220 */ /* 0x010fe40000400000 */
[C---:B-----5:R-:W-:Y:S02]  /*45090*/  FMUL R26, R3.reuse, R26 ;  /* 0x0000001a031a7220 */ /* 0x060fe40000400000 */
[----:B------:R-:W-:-:S02]  /*450a0*/  FMUL R27, R3, R14 ;  /* 0x0000000e031b7220 */ /* 0x000fc40000400000 */
[C---:B0-----:R-:W-:Y:S02]  /*450b0*/  FMUL R16, R28.reuse, R9 ;  /* 0x000000091c107220 */ /* 0x041fe40000400000 */
[C---:B------:R-:W-:Y:S02]  /*450c0*/  FMUL R17, R28.reuse, R8 ;  /* 0x000000081c117220 */ /* 0x040fe40000400000 */
[C---:B-1----:R-:W-:Y:S01]  /*450d0*/  FMUL R18, R3.reuse, R0 ;  /* 0x0000000003127220 */ /* 0x042fe20000400000 */
[C---:B--2---:R-:W-:Y:S01]  /*450e0*/  HMMA.16816.F32 R24, R20.reuse, R12, R24 ;  /* 0x0000000c1418723c */ /* 0x044fe20000001818 */
[----:B------:R-:W2:Y:S01]  /*450f0*/  LDL.LU.64 R12, [R1+0x22a0] ;  /* 0x0022a000010c7983 */ /* 0x000ea20000300a00 */
[----:B------:R-:W3:Y:S02]  /*45100*/  LDL.LU R14, [R1+0xcc0] ;  /* 0x000cc000010e7983 */ /* 0x000ee40000300800 */
[----:B------:R-:W4:Y:S02]  /*45110*/  LDL.LU R9, [R1+0xcc4] ;  /* 0x000cc40001097983 */ /* 0x000f240000300800 */
[C---:B------:R-:W-:Y:S11]  /*45120*/  FMUL R19, R3.reuse, R15 ;  /* 0x0000000f03137220 */ /* 0x040ff60000400000 */
[----:B------:R-:W-:Y:S06]  /*45130*/  @!UPT UIADD3 URZ, URZ, URZ, URZ ;  /* 0x0000003f3f3ff290 */ /* 0x000fec000fffe03f */
[----:B------:R0:W-:Y:S01]  /*45140*/  STL.64 [R1+0x270], R24 ;  /* 0x0002701801007387 */ /* 0x0001e20000100a00 */
[----:B------:R1:W-:Y:S02]  /*45150*/  STL.64 [R1+0x278], R26 ;  /* 0x0002781a01007387 */ /* 0x0003e40000100a00 */
[----:B------:R-:W5:Y:S02]  /*45160*/  LDL.LU R8, [R1+0xcc8] ;  /* 0x000cc80001087983 */ /* 0x000f640000300800 */
[----:B------:R-:W2:Y:S01]  /*45170*/  LDL.LU R0, [R1+0xccc] ;  /* 0x000ccc0001007983 */ /* 0x000ea20000300800 */
[----:B------:R-:W-:Y:S01]  /*45180*/  HMMA.16816.F32 R16, R20, R4, R16 ;  /* 0x000000041410723c */ /* 0x000fe20000001810 */
[C---:B0-----:R-:W-:Y:S02]  /*45190*/  FMUL R25, R28.reuse, R7 ;  /* 0x000000071c197220 */ /* 0x041fe40000400000 */
[----:B-1----:R-:W-:Y:S02]  /*451a0*/  FMUL R26, R3, R6 ;  /* 0x00000006031a7220 */ /* 0x002fe40000400000 */
[----:B------:R-:W2:Y:S01]  /*451b0*/  LDL.LU.64 R6, [R1+0x2298] ;  /* 0x0022980001067983 */ /* 0x000ea20000300a00 */
[----:B------:R-:W2:Y:S02]  /*451c0*/  LDL.LU.64 R4, [R1+0x2290] ;  /* 0x0022900001047983 */ /* 0x000ea40000300a00 */
[----:B------:R-:W2:Y:S02]  /*451d0*/  LDL.LU R15, [R1+0xcd0] ;  /* 0x000cd000010f7983 */ /* 0x000ea40000300800 */
[----:B------:R-:W-:-:S02]  /*451e0*/  FMUL R24, R28, R11 ;  /* 0x0000000b1c187220 */ /* 0x000fc40000400000 */
[----:B------:R-:W-:-:S11]  /*451f0*/  FMUL R27, R3, R10 ;  /* 0x0000000a031b7220 */ /* 0x000fd60000400000 */
[----:B------:R4:W-:Y:S01]  /*45200*/  STL.64 [R1+0x260], R16 ;  /* 0x0002601001007387 */ /* 0x0009e20000100a00 */
[----:B------:R-:W-:Y:S02]  /*45210*/  STL.64 [R1+0x268], R18 ;  /* 0x0002681201007387 */ /* 0x000fe40000100a00 */
[C---:B----4-:R-:W-:Y:S02]  /*45220*/  FMUL R17, R28.reuse, R9 ;  /* 0x000000091c117220 */ /* 0x050fe40000400000 */
[----:B---3--:R-:W-:Y:S01]  /*45230*/  FMUL R16, R28, R14 ;  /* 0x0000000e1c107220 */ /* 0x008fe20000400000 */
[----:B--2---:R-:W-:Y:S01]  /*45240*/  STL [R1+0x2288], R15 ;  /* 0x0022880f01007387 */ /* 0x004fe20000100800 */
[----:B------:R0:W-:Y:S02]  /*45250*/  STL.64 [R1+0x2280], R12 ;  /* 0x0022800c01007387 */ /* 0x0001e40000100a00 */
[----:B------:R-:W2:Y:S02]  /*45260*/  LDL.LU R11, [R1+0xcd4] ;  /* 0x000cd400010b7983 */ /* 0x000ea40000300800 */
[----:B------:R-:W3:Y:S02]  /*45270*/  LDL.LU R10, [R1+0xcd8] ;  /* 0x000cd800010a7983 */ /* 0x000ee40000300800 */
[----:B0-----:R-:W-:Y:S01]  /*45280*/  IMAD.MOV.U32 R12, RZ, RZ, R29 ;  /* 0x000000ffff0c7224 */ /* 0x001fe200078e001d */
[----:B------:R-:W-:-:S02]  /*45290*/  MOV R13, R6 ;  /* 0x00000006000d7202 */ /* 0x000fc40000000f00 */
[----:B------:R-:W4:Y:S01]  /*452a0*/  LDL.LU R6, [R1+0xcdc] ;  /* 0x000cdc0001067983 */ /* 0x000f220000300800 */
[----:B------:R-:W2:Y:S04]  /*452b0*/  LDL.LU R15, [R1+0x2288] ;  /* 0x00228800010f7983 */ /* 0x000ea80000300800 */
[----:B------:R-:W-:Y:S01]  /*452c0*/  HMMA.16816.F32 R24, R20, R12, R24 ;  /* 0x0000000c1418723c */ /* 0x000fe20000001818 */
[----:B------:R-:W2:Y:S01]  /*452d0*/  LDL.LU.64 R12, [R1+0x2280] ;  /* 0x00228000010c7983 */ /* 0x000ea20000300a00 */
[C---:B-----5:R-:W-:Y:S02]  /*452e0*/  FMUL R18, R3.reuse, R8 ;  /* 0x0000000803127220 */ /* 0x060fe40000400000 */
[----:B------:R-:W-:Y:S11]  /*452f0*/  FMUL R19, R3, R0 ;  /* 0x0000000003137220 */ /* 0x000ff60000400000 */
[----:B------:R-:W-:Y:S08]  /*45300*/  @!UPT UIADD3 URZ, URZ, URZ, URZ ;  /* 0x0000003f3f3ff290 */ /* 0x000ff0000fffe03f */
[----:B------:R0:W-:Y:S01]  /*45310*/  STL.64 [R1+0x250], R24 ;  /* 0x0002501801007387 */ /* 0x0001e20000100a00 */
[----:B------:R1:W-:Y:S02]  /*45320*/  STL.64 [R1+0x258], R26 ;  /* 0x0002581a01007387 */ /* 0x0003e40000100a00 */
[----:B------:R-:W5:Y:S02]  /*45330*/  LDL.LU R9, [R1+0xce0] ;  /* 0x000ce00001097983 */ /* 0x000f640000300800 */
[----:B------:R-:W2:Y:S01]  /*45340*/  LDL.LU R8, [R1+0xce4] ;  /* 0x000ce40001087983 */ /* 0x000ea20000300800 */
[----:B0-----:R-:W-:Y:S02]  /*45350*/  MOV R24, R7 ;  /* 0x0000000700187202 */ /* 0x001fe40000000f00 */
[----:B------:R-:W2:Y:S01]  /*45360*/  LDL.LU R7, [R1+0xce8] ;  /* 0x000ce80001077983 */ /* 0x000ea20000300800 */
[----:B------:R-:W2:Y:S02]  /*45370*/  LDL.LU R0, [R1+0xcec] ;  /* 0x000cec0001007983 */ /* 0x000ea40000300800 */
[----:B------:R-:W2:Y:S01]  /*45380*/  LDL.LU R14, [R1+0xf80] ;  /* 0x000f8000010e7983 */ /* 0x000ea20000300800 */
[----:B------:R-:W-:-:S07]  /*45390*/  MOV R25, R2 ;  /* 0x0000000200197202 */ /* 0x000fce0000000f00 */
[----:B-1----:R-:W-:Y:S01]  /*453a0*/  HMMA.16816.F32 R24, R20, R24, R16 ;  /* 0x000000181418723c */ /* 0x002fe20000001810 */
[----:B--2---:R-:W-:Y:S01]  /*453b0*/  STL [R1+0x2278], R14 ;  /* 0x0022780e01007387 */ /* 0x004fe20000100800 */
[----:B------:R-:W-:Y:S02]  /*453c0*/  STL.64 [R1+0x2270], R12 ;  /* 0x0022700c01007387 */ /* 0x000fe40000100a00 */
[----:B------:R-:W2:Y:S02]  /*453d0*/  LDL R2, [R1+0xe80] ;  /* 0x000e800001027983 */ /* 0x000ea40000100800 */
[----:B------:R-:W2:Y:S11]  /*453e0*/  LDL.LU R16, [R1+0xcf0] ;  /* 0x000cf00001107983 */ /* 0x000eb60000300800 */
[----:B------:R-:W-:Y:S06]  /*453f0*/  @!UPT UIADD3 URZ, URZ, URZ, URZ ;  /* 0x0000003f3f3ff290 */ /* 0x000fec000fffe03f */
[----:B------:R-:W-:Y:S01]  /*45400*/  STL.64 [R1+0x240], R24 ;  /* 0x0002401801007387 */ /* 0x000fe20000100a00 */
[----:B------:R-:W-:Y:S03]  /*45410*/  STL.64 [R1+0x248], R26 ;  /* 0x0002481a01007387 */ /* 0x000fe60000100a00 */
[----:B--2---:R0:W-:Y:S04]  /*45420*/  STL [R1+0x226c], R16 ;  /* 0x00226c1001007387 */ /* 0x0041e80000100800 */
[----:B0-----:R-:W2:Y:S01]  /*45430*/  LDL.LU.64 R16, [R1+0x30] ;  /* 0x0000300001107983 */ /* 0x001ea20000300a00 */
[C---:B------:R-:W-:Y:S02]  /*45440*/  FMUL R12, R28.reuse, R15 ;  /* 0x0000000f1c0c7220 */ /* 0x040fe40000400000 */
[----:B------:R-:W-:-:S02]  /*45450*/  FMUL R13, R28, R11 ;  /* 0x0000000b1c0d7220 */ /* 0x000fc40000400000 */
[C---:B---3--:R-:W-:Y:S02]  /*45460*/  FMUL R14, R3.reuse, R10 ;  /* 0x0000000a030e7220 */ /* 0x048fe40000400000 */
[C---:B----4-:R-:W-:Y:S01]  /*45470*/  FMUL R15, R3.reuse, R6 ;  /* 0x00000006030f7220 */ /* 0x050fe20000400000 */
[----:B------:R-:W3:Y:S01]  /*45480*/  LDL.LU R11, [R1+0xcf4] ;  /* 0x000cf400010b7983 */ /* 0x000ee20000300800 */
[----:B------:R-:W4:Y:S05]  /*45490*/  LDL.LU R6, [R1+0xcf8] ;  /* 0x000cf80001067983 */ /* 0x000f2a0000300800 */
[----:B--2---:R-:W-:Y:S11]  /*454a0*/  HMMA.16816.F32 R12, R20, R16, R12 ;  /* 0x00000010140c723c */ /* 0x004ff6000000180c */
[----:B------:R-:W-:Y:S11]  /*454b0*/  @!UPT UIADD3 URZ, URZ, URZ, URZ ;  /* 0x0000003f3f3ff290 */ /* 0x000ff6000fffe03f */
[----:B------:R-:W-:Y:S01]  /*454c0*/  @!UPT UIADD3 URZ, URZ, URZ, URZ ;  /* 0x0000003f3f3ff290 */ /* 0x000fe2000fffe03f */
[----:B------:R-:W-:Y:S01]  /*454d0*/  STL.64 [R1+0x230], R12 ;  /* 0x0002300c01007387 */ /* 0x000fe20000100a00 */
[----:B------:R0:W-:Y:S03]  /*454e0*/  STL.64 [R1+0x238], R14 ;  /* 0x0002380e01007387 */ /* 0x0001e60000100a00 */
[----:B0-----:R-:W2:Y:S01]  /*454f0*/  LDL.LU R14, [R1+0x2278] ;  /* 0x00227800010e7983 */ /* 0x001ea20000300800 */
[----:B------:R-:W3:Y:S02]  /*45500*/  LDL.LU.64 R12, [R1+0x2270] ;  /* 0x00227000010c7983 */ /* 0x000ee40000300a00 */
[----:B------:R-:W-:Y:S02]  /*45510*/  FMUL R26, R3, R7 ;  /* 0x00000007031a7220 */ /* 0x000fe40000400000 */
[----:B------:R-:W-:Y:S01]  /*45520*/  IMAD.MOV.U32 R7, RZ, RZ, R17 ;  /* 0x000000ffff077224 */ /* 0x000fe200078e0011 */
[----:B------:R-:W-:-:S02]  /*45530*/  MOV R15, R16 ;  /* 0x00000010000f7202 */ /* 0x000fc40000000f00 */
[----:B------:R-:W4:Y:S02]  /*45540*/  LDL.LU R16, [R1+0x226c] ;  /* 0x00226c0001107983 */ /* 0x000f240000300800 */
[----:B------:R-:W-:Y:S02]  /*45550*/  STL [R1+0x2200], R7 ;  /* 0x0022000701007387 */ /* 0x000fe40000100800 */
[----:B------:R-:W-:Y:S01]  /*45560*/  STL [R1+0x21f0], R15 ;  /* 0x0021f00f01007387 */ /* 0x000fe20000100800 */
[----:B--2---:R-:W-:Y:S01]  /*45570*/  STL [R1+0x2268], R14 ;  /* 0x0022680e01007387 */ /* 0x004fe20000100800 */
[----:B---3--:R0:W-:Y:S03]  /*45580*/  STL.64 [R1+0x2260], R12 ;  /* 0x0022600c01007387 */ /* 0x0081e60000100a00 */
[----:B0-----:R-:W2:Y:S01]  /*45590*/  LDL.LU.64 R12, [R1+0x20] ;  /* 0x00002000010c7983 */ /* 0x001ea20000300a00 */
[----:B-----5:R-:W-:-:S02]  /*455a0*/  FMUL R24, R28, R9 ;  /* 0x000000091c187220 */ /* 0x020fc40000400000 */
[----:B------:R-:W-:Y:S02]  /*455b0*/  FMUL R25, R28, R8 ;  /* 0x000000081c197220 */ /* 0x000fe40000400000 */
[C---:B------:R-:W-:Y:S02]  /*455c0*/  FMUL R27, R3.reuse, R0 ;  /* 0x00000000031b7220 */ /* 0x040fe40000400000 */
[----:B------:R-:W3:Y:S01]  /*455d0*/  LDL.LU R0, [R1+0xcfc] ;  /* 0x000cfc0001007983 */ /* 0x000ee20000300800 */
[----:B------:R-:W5:Y:S02]  /*455e0*/  LDL.LU R10, [R1+0xd00] ;  /* 0x000d0000010a7983 */ /* 0x000f640000300800 */
[----:B------:R-:W3:Y:S02]  /*455f0*/  LDL.LU R9, [R1+0xd04] ;  /* 0x000d040001097983 */ /* 0x000ee40000300800 */
[----:B------:R-:W3:Y:S01]  /*45600*/  LDL.LU R8, [R1+0xd08] ;  /* 0x000d080001087983 */ /* 0x000ee20000300800 */
[----:B------:R-:W3:Y:S01]  /*45610*/  LDL R29, [R1+0xe74] ;  /* 0x000e7400011d7983 */ /* 0x000ee20000100800 */
[----:B----4-:R-:W-:Y:S01]  /*45620*/  FMUL R18, R3, R6 ;  /* 0x0000000603127220 */ /* 0x010fe20000400000 */
[----:B--2---:R-:W-:Y:S01]  /*45630*/  HMMA.16816.F32 R24, R20, R12, R24 ;  /* 0x0000000c1418723c */ /* 0x004fe20000001818 */
[----:B------:R-:W-:-:S02]  /*45640*/  MOV R7, R12 ;  /* 0x0000000c00077202 */ /* 0x000fc40000000f00 */
[----:B------:R-:W-:Y:S11]  /*45650*/  MOV R6, R13 ;  /* 0x0000000d00067202 */ /* 0x000ff60000000f00 */
[----:B------:R-:W-:Y:S09]  /*45660*/  @!UPT UIADD3 URZ, URZ, URZ, URZ ;  /* 0x0000003f3f3ff290 */ /* 0x000ff2000fffe03f */
[----:B------:R-:W-:Y:S01]  /*45670*/  STL.64 [R1+0x220], R24 ;  /* 0x0002201801007387 */ /* 0x000fe20000100a00 */
[----:B------:R0:W-:Y:S02]  /*45680*/  STL.64 [R1+0x228], R26 ;  /* 0x0002281a01007387 */ /* 0x0001e40000100a00 */
[----:B------:R-:W2:Y:S02]  /*45690*/  LDL.LU R14, [R1+0x2268] ;  /* 0x00226800010e7983 */ /* 0x000ea40000300800 */
[----:B------:R-:W4:Y:S01]  /*456a0*/  LDL.LU.64 R12, [R1+0x2260] ;  /* 0x00226000010c7983 */ /* 0x000f220000300a00 */
[----:B0-----:R-:W2:Y:S01]  /*456b0*/  LDL.LU R27, [R1+0xf84] ;  /* 0x000f8400011b7983 */ /* 0x001ea20000300800 */
[C---:B------:R-:W-:Y:S02]  /*456c0*/  FMUL R16, R28.reuse, R16 ;  /* 0x000000101c107220 */ /* 0x040fe40000400000 */
[----:B------:R-:W-:Y:S02]  /*456d0*/  FMUL R17, R28, R11 ;  /* 0x0000000b1c117220 */ /* 0x000fe40000400000 */
[----:B---3--:R-:W-:Y:S01]  /*456e0*/  FMUL R19, R3, R0 ;  /* 0x0000000003137220 */ /* 0x008fe20000400000 */
[----:B--2---:R-:W-:Y:S01]  /*456f0*/  STL [R1+0x2258], R27 ;  /* 0x0022581b01007387 */ /* 0x004fe20000100800 */
[----:B------:R-:W2:Y:S02]  /*45700*/  LDL.LU.64 R24, [R1+0x10] ;  /* 0x0000100001187983 */ /* 0x000ea40000300a00 */
[----:B------:R-:W-:Y:S02]  /*45710*/  STL.64 [R1+0x2240], R6 ;  /* 0x0022400601007387 */ /* 0x000fe40000100a00 */
[----:B------:R0:W-:Y:S02]  /*45720*/  STL.64 [R1+0x2238], R4 ;  /* 0x0022380401007387 */ /* 0x0001e40000100a00 */
[----:B------:R-:W-:Y:S01]  /*45730*/  FADD R0, -R2, R14 ;  /* 0x0000000e02007221 */ /* 0x000fe20000000100 */
[----:B0-----:R-:W3:Y:S04]  /*45740*/  LDL R4, [R1] ;  /* 0x0000000001047983 */ /* 0x001ee80000100800 */
[----:B------:R-:W3:Y:S01]  /*45750*/  LDL R5, [R1+0x4] ;  /* 0x0000040001057983 */ /* 0x000ee20000100800 */
[----:B------:R-:W3:Y:S01]  /*45760*/  LDL.LU R2, [R1+0xd1c] ;  /* 0x000d1c0001027983 */ /* 0x000ee20000300800 */
[----:B--2---:R-:W-:Y:S01]  /*45770*/  HMMA.16816.F32 R16, R20, R24, R16 ;  /* 0x000000181410723c */ /* 0x004fe20000001810 */
[----:B------:R-:W-:-:S02]  /*45780*/  MOV R14, R25 ;  /* 0x00000019000e7202 */ /* 0x000fc40000000f00 */
[----:B------:R-:W-:Y:S11]  /*45790*/  MOV R15, R24 ;  /* 0x00000018000f7202 */ /* 0x000ff60000000f00 */
[----:B------:R-:W-:Y:S09]  /*457a0*/  @!UPT UIADD3 URZ, URZ, URZ, URZ ;  /* 0x0000003f3f3ff290 */ /* 0x000ff2000fffe03f */
[----:B------:R-:W-:Y:S01]  /*457b0*/  STL.64 [R1+0x210], R16 ;  /* 0x0002101001007387 */ /* 0x000fe20000100a00 */
[----:B------:R-:W-:Y:S02]  /*457c0*/  STL.64 [R1+0x218], R18 ;  /* 0x0002181201007387 */ /* 0x000fe40000100a00 */
[----:B------:R-:W2:Y:S02]  /*457d0*/  LDL.LU R27, [R1+0x2258] ;  /* 0x00225800011b7983 */ /* 0x000ea40000300800 */
[----:B------:R-:W2:Y:S01]  /*457e0*/  LDL.LU R25, [R1+0xd0c] ;  /* 0x000d0c0001197983 */ /* 0x000ea20000300800 */
[----:B------:R-:W3:Y:S01]  /*457f0*/  LDL.LU R24, [R1+0xd10] ;  /* 0x000d100001187983 */ /* 0x000ee20000300800 */
[----:B------:R-:W3:Y:S02]  /*45800*/  LDL.LU R7, [R1+0xd14] ;  /* 0x000d140001077983 */ /* 0x000ee40000300800 */
[----:B------:R-:W3:Y:S02]  /*45810*/  LDL.LU R6, [R1+0xd18] ;  /* 0x000d180001067983 */ /* 0x000ee40000300800 */
[----:B-----5:R-:W-:Y:S01]  /*45820*/  FMUL R10, R28, R10 ;  /* 0x0000000a1c0a7220 */ /* 0x020fe20000400000 */
[----:B------:R-:W0:Y:S04]  /*45830*/  S2R R11, SR_TID.X ;  /* 0x00000000000b7919 */ /* 0x000e280000002100 */
[----:B------:R-:W-:Y:S01]  /*45840*/  STL.64 [R1+0x2250], R14 ;  /* 0x0022500e01007387 */ /* 0x000fe20000100a00 */
[----:B----4-:R1:W-:Y:S02]  /*45850*/  STL.64 [R1+0x2248], R12 ;  /* 0x0022480c01007387 */ /* 0x0103e40000100a00 */
[----:B-1----:R-:W-:-:S02]  /*45860*/  IMAD.MOV.U32 R12, RZ, RZ, R10 ;  /* 0x000000ffff0c7224 */ /* 0x002fc400078e000a */
[----:B------:R-:W1:Y:S01]  /*45870*/  S2R R10, SR_TID.X ;  /* 0x00000000000a7919 */ /* 0x000e620000002100 */
[----:B------:R-:W-:Y:S02]  /*45880*/  FMUL R9, R28, R9 ;  /* 0x000000091c097220 */ /* 0x000fe40000400000 */
[----:B------:R-:W-:Y:S01]  /*45890*/  FMUL R8, R3, R8 ;  /* 0x0000000803087220 */ /* 0x000fe20000400000 */
[----:B0-----:R-:W-:Y:S02]  /*458a0*/  SHF.L.U32 R26, R11, 0x3, RZ ;  /* 0x000000030b1a7819 */ /* 0x001fe400000006ff */
[----:B------:R-:W-:Y:S02]  /*458b0*/  MOV R13, R9 ;  /* 0x00000009000d7202 */ /* 0x000fe40000000f00 */
[----:B------:R-:W-:Y:S02]  /*458c0*/  MOV R14, R8 ;  /* 0x00000008000e7202 */ /* 0x000fe40000000f00 */
[----:B------:R-:W-:Y:S01]  /*458d0*/  LOP3.LUT R26, R26, 0x30, RZ, 0xc0, !PT ;  /* 0x000000301a1a7812 */ /* 0x000fe200078ec0ff */
[----:B------:R-:W4:Y:S01]  /*458e0*/  LDL.LU R8, [R1+0xd30] ;  /* 0x000d300001087983 */ /* 0x000f220000300800 */
[----:B------:R-:W5:Y:S01]  /*458f0*/  LDL.LU R9, [R1+0xd34] ;  /* 0x000d340001097983 */ /* 0x000f620000300800 */
[----:B-1----:R-:W-:-:S04]  /*45900*/  SHF.L.U32 R11, R10, 0x6, RZ ;  /* 0x000000060a0b7819 */ /* 0x002fc800000006ff */
[----:B------:R-:W-:-:S04]  /*45910*/  LOP3.LUT R11, R26, 0x3c0, R11, 0xf8, !PT ;  /* 0x000003c01a0b7812 */ /* 0x000fc800078ef80b */
[----:B------:R-:W-:Y:S02]  /*45920*/  LOP3.LUT R11, R11, 0x10, R10, 0x78, !PT ;  /* 0x000000100b0b7812 */ /* 0x000fe400078e780a */
[----:B------:R-:W5:Y:S04]  /*45930*/  LDL.LU R10, [R1+0xd38] ;  /* 0x000d3800010a7983 */ /* 0x000f680000300800 */
[----:B------:R0:W1:Y:S04]  /*45940*/  LDSM.16.M88.4 R16, [R11+0x29c00] ;  /* 0x029c00000b10783b */ /* 0x0000680000000200 */
[----:B0-----:R-:W5:Y:S01]  /*45950*/  LDL.LU R11, [R1+0xd3c] ;  /* 0x000d3c00010b7983 */ /* 0x001f620000300800 */
[----:B--2---:R-:W-:-:S02]  /*45960*/  FMUL R15, R3, R25 ;  /* 0x00000019030f7220 */ /* 0x004fc40000400000 */
[----:B---3--:R-:W-:Y:S02]  /*45970*/  FMUL R25, R28, R7 ;  /* 0x000000071c197220 */ /* 0x008fe40000400000 */
[----:B------:R-:W-:-:S03]  /*45980*/  FMUL R26, R3, R6 ;  /* 0x00000006031a7220 */ /* 0x000fc60000400000 */
[----:B------:R-:W-:Y:S01]  /*45990*/  HMMA.16816.F32 R4, R20, R4, R12 ;  /* 0x000000041404723c */ /* 0x000fe2000000180c */
[----:B------:R-:W2:Y:S01]  /*459a0*/  LDL.LU.64 R14, [R1+0x2250] ;  /* 0x00225000010e7983 */ /* 0x000ea20000300a00 */
[----:B------:R-:W3:Y:S11]  /*459b0*/  LDL.LU.64 R12, [R1+0x2248] ;  /* 0x00224800010c7983 */ /* 0x000ef60000300a00 */
[----:B------:R-:W-:Y:S10]  /*459c0*/  @!UPT UIADD3 URZ, URZ, URZ, URZ ;  /* 0x0000003f3f3ff290 */ /* 0x000ff4000fffe03f */
[----:B------:R-:W-:Y:S01]  /*459d0*/  STL.64 [R1+0x200], R4 ;  /* 0x0002000401007387 */ /* 0x000fe20000100a00 */
[----:B------:R0:W-:Y:S03]  /*459e0*/  STL.64 [R1+0x208], R6 ;  /* 0x0002080601007387 */ /* 0x0001e60000100a00 */
[----:B0-----:R-:W2:Y:S01]  /*459f0*/  LDL.LU.64 R6, [R1+0x2240] ;  /* 0x0022400001067983 */ /* 0x001ea20000300a00 */
[----:B------:R-:W2:Y:S02]  /*45a00*/  LDL.LU.64 R4, [R1+0x2238] ;  /* 0x0022380001047983 */ /* 0x000ea40000300a00 */
[----:B------:R-:W-:Y:S02]  /*45a10*/  FADD R29, -R29, R27 ;  /* 0x0000001b1d1d7221 */ /* 0x000fe40000000100 */
[----:B------:R-:W-:Y:S02]  /*45a20*/  FMUL R24, R28, R24 ;  /* 0x000000181c187220 */ /* 0x000fe40000400000 */
[----:B------:R-:W-:-:S02]  /*45a30*/  FMUL R27, R3, R2 ;  /* 0x00000002031b7220 */ /* 0x000fc40000400000 */
[C---:B----4-:R-:W-:Y:S02]  /*45a40*/  FMUL R8, R28.reuse, R8 ;  /* 0x000000081c087220 */ /* 0x050fe40000400000 */
[----:B-----5:R-:W-:Y:S02]  /*45a50*/  FMUL R9, R28, R9 ;  /* 0x000000091c097220 */ /* 0x020fe40000400000 */
[C---:B------:R-:W-:Y:S02]  /*45a60*/  FMUL R10, R3.reuse, R10 ;  /* 0x0000000a030a7220 */ /* 0x040fe40000400000 */
[----:B------:R-:W-:Y:S02]  /*45a70*/  FMUL R11, R3, R11 ;  /* 0x0000000b030b7220 */ /* 0x000fe40000400000 */
[----:B------:R-:W-:-:S04]  /*45a80*/  FMUL R0, R0, 1.4426950216293334961 ;  /* 0x3fb8aa3b00007820 */ /* 0x000fc80000400000 */
[----:B------:R0:W-:Y:S02]  /*45a90*/  MUFU.EX2 R2, R0 ;  /* 0x0000000000027308 */ /* 0x0001e40000000800 */
[----:B0-----:R-:W-:Y:S02]  /*45aa0*/  FMUL R0, R29, 1.4426950216293334961 ;  /* 0x3fb8aa3b1d007820 */ /* 0x001fe40000400000 */
[----:B------:R-:W4:Y:S01]  /*45ab0*/  LDL.LU R29, [R1+0xd28] ;  /* 0x000d2800011d7983 */ /* 0x000f220000300800 */
[C---:B---3--:R-:W-:Y:S08]  /*45ac0*/  HMMA.16816.F32 R8, R20.reuse, R12, R8 ;  /* 0x0000000c1408723c */ /* 0x048ff00000001808 */
[----:B--2---:R-:W-:Y:S11]  /*45ad0*/  HMMA.16816.F32 R24, R20, R4, R24 ;  /* 0x000000041418723c */ /* 0x004ff60000001818 */
[----:B------:R-:W-:Y:S11]  /*45ae0*/  @!UPT UIADD3 URZ, URZ, URZ, URZ ;  /* 0x0000003f3f3ff290 */ /* 0x000ff6000fffe03f */
[----:B------:R-:W-:Y:S01]  /*45af0*/  @!UPT UIADD3 URZ, URZ, URZ, URZ ;  /* 0x0000003f3f3ff290 */ /* 0x000fe2000fffe03f */
[----:B------:R0:W-:Y:S01]  /*45b00*/  STL.64 [R1+0x1f0], R24 ;  /* 0x0001f01801007387 */ /* 0x0001e20000100a00 */
[----:B------:R2:W-:Y:S03]  /*45b10*/  STL.64 [R1+0x1f8], R26 ;  /* 0x0001f81a01007387 */ /* 0x0005e60000100a00 */
[----:B0-----:R-:W3:Y:S01]  /*45b20*/  LDL.LU R25, [R1+0xd20] ;  /* 0x000d200001197983 */ /* 0x001ee20000300800 */
[----:B--2---:R-:W2:Y:S02]  /*45b30*/  LDL.LU R26, [R1+0xd24] ;  /* 0x000d2400011a7983 */ /* 0x004ea40000300800 */
[----:B------:R-:W5:Y:S02]  /*45b40*/  LDL.LU R27, [R1+0xd2c] ;  /* 0x000d2c00011b7983 */ /* 0x000f640000300800 */
[----:B------:R-:W-:Y:S01]  /*45b50*/  STL.64 [R1+0x2210], R6 ;  /* 0x0022100601007387 */ /* 0x000fe20000100a00 */
[----:B------:R0:W-:Y:S04]  /*45b60*/  STL.64 [R1+0x2208], R4 ;  /* 0x0022080401007387 */ /* 0x0001e80000100a00 */
[----:B0-----:R-:W5:Y:S01]  /*45b70*/  LDL.LU R4, [R1+0xb0] ;  /* 0x0000b00001047983 */ /* 0x001f620000300800 */
[----:B------:R-:W5:Y:S02]  /*45b80*/  LDL.LU R5, [R1+0xb4] ;  /* 0x0000b40001057983 */ /* 0x000f640000300800 */
[----:B------:R-:W-:Y:S02]  /*45b90*/  STL.64 [R1+0x1e0], R8 ;  /* 0x0001e00801007387 */ /* 0x000fe40000100a00 */
[----:B------:R0:W-:Y:S02]  /*45ba0*/  STL.64 [R1+0x1e8], R10 ;  /* 0x0001e80a01007387 */ /* 0x0001e40000100a00 */
[----:B0-----:R-:W5:Y:S01]  /*45bb0*/  LDL.LU.64 R10, [R1+0x2230] ;  /* 0x00223000010a7983 */ /* 0x001f620000300a00 */
[----:B------:R-:W5:Y:S02]  /*45bc0*/  LDL.LU.64 R8, [R1+0x2228] ;  /* 0x0022280001087983 */ /* 0x000f640000300a00 */
[----:B---3--:R-:W-:-:S02]  /*45bd0*/  FMUL R24, R28, R25 ;  /* 0x000000191c187220 */ /* 0x008fc40000400000 */
[----:B--2---:R-:W-:Y:S02]  /*45be0*/  FMUL R25, R28, R26 ;  /* 0x0000001a1c197220 */ /* 0x004fe40000400000 */
[C---:B----4-:R-:W-:Y:S02]  /*45bf0*/  FMUL R26, R3.reuse, R29 ;  /* 0x0000001d031a7220 */ /* 0x050fe40000400000 */
[----:B-----5:R-:W-:Y:S01]  /*45c00*/  FMUL R27, R3, R27 ;  /* 0x0000001b031b7220 */ /* 0x020fe20000400000 */
[----:B------:R-:W2:Y:S01]  /*45c10*/  LDL.LU R29, [R1+0xd48] ;  /* 0x000d4800011d7983 */ /* 0x000ea20000300800 */
[----:B------:R-:W3:Y:S02]  /*45c20*/  LDL.LU R28, [R1+0xd4c] ;  /* 0x000d4c00011c7983 */ /* 0x000ee40000300800 */
[----:B------:R-:W-:Y:S02]  /*45c30*/  STL.64 [R1+0x21d0], R12 ;  /* 0x0021d00c01007387 */ /* 0x000fe40000100a00 */
[----:B------:R0:W-:Y:S02]  /*45c40*/  STL.64 [R1+0x21f8], R14 ;  /* 0x0021f80e01007387 */ /* 0x0001e40000100a00 */
[----:B0-----:R-:W4:Y:S01]  /*45c50*/  LDL.LU R14, [R1+0xd44] ;  /* 0x000d4400010e7983 */ /* 0x001f220000300800 */
[----:B------:R-:W-:Y:S03]  /*45c60*/  HMMA.16816.F32 R20, R20, R8, R24 ;  /* 0x000000081414723c */ /* 0x000fe60000001818 */
[----:B------:R0:W-:Y:S04]  /*45c70*/  STL [R1+0x1940], R3 ;  /* 0x0019400301007387 */ /* 0x0001e80000100800 */
[----:B0-----:R-:W5:Y:S01]  /*45c80*/  LDL.LU R3, [R1+0xd40] ;  /* 0x000d400001037983 */ /* 0x001f620000300800 */
[----:B------:R-:W5:Y:S11]  /*45c90*/  LDL.LU R12, [R1+0xa0] ;  /* 0x0000a000010c7983 */ /* 0x000f760000300800 */
[----:B------:R-:W-:Y:S04]  /*45ca0*/  @!UPT UIADD3 URZ, URZ, URZ, URZ ;  /* 0x0000003f3f3ff290 */ /* 0x000fe8000fffe03f */
[----:B------:R-:W-:Y:S01]  /*45cb0*/  STL.64 [R1+0x1d0], R20 ;  /* 0x0001d01401007387 */ /* 0x000fe20000100a00 */
[----:B------:R-:W-:Y:S02]  /*45cc0*/  STL.64 [R1+0x1d8], R22 ;  /* 0x0001d81601007387 */ /* 0x000fe40000100a00 */
[----:B------:R-:W5:Y:S02]  /*45cd0*/  LDL.LU R13, [R1+0xa4] ;  /* 0x0000a400010d7983 */ /* 0x000f640000300800 */
[----:B------:R-:W5:Y:S01]  /*45ce0*/  LDL.LU R26, [R1+0xd50] ;  /* 0x000d5000011a7983 */ /* 0x000f620000300800 */
[----:B------:R-:W5:Y:S01]  /*45cf0*/  LDL.LU R15, [R1+0xd54] ;  /* 0x000d5400010f7983 */ /* 0x000f620000300800 */
[----:B------:R-:W5:Y:S02]  /*45d00*/  LDL.LU R7, [R1+0xd58] ;  /* 0x000d580001077983 */ /* 0x000f640000300800 */
[----:B------:R-:W5:Y:S02]  /*45d10*/  LDL.LU R6, [R1+0xd5c] ;  /* 0x000d5c0001067983 */ /* 0x000f640000300800 */
[----:B------:R-:W-:Y:S01]  /*45d20*/  STL.64 [R1+0x21c8], R10 ;  /* 0x0021c80a01007387 */ /* 0x000fe20000100a00 */
[----:B------:R0:W-:Y:S04]  /*45d30*/  STL.64 [R1+0x21c0], R8 ;  /* 0x0021c00801007387 */ /* 0x0001e80000100a00 */
[----:B0-----:R-:W1:Y:S01]  /*45d40*/  LDL.LU R8, [R1+0xc0] ;  /* 0x0000c00001087983 */ /* 0x001e620000300800 */
[----:B------:R-:W1:Y:S01]  /*45d50*/  LDL.LU R9, [R1+0xc4] ;  /* 0x0000c40001097983 */ /* 0x000e620000300800 */
[----:B------:R-:W2:Y:S01]  /*45d60*/  MUFU.EX2 R0, R0 ;  /* 0x0000000000007308 */ /* 0x000ea20000000800 */
[----:B------:R-:W5:Y:S02]  /*45d70*/  LDL.LU R24, [R1+0x70] ;  /* 0x0000700001187983 */ /* 0x000f640000300800 */
[----:B--2---:R-:W-:-:S02]  /*45d80*/  FMUL R22, R0, R29 ;  /* 0x0000001d00167220 */ /* 0x004fc40000400000 */
[----:B---3--:R-:W-:Y:S02]  /*45d90*/  FMUL R23, R0, R28 ;  /* 0x0000001c00177220 */ /* 0x008fe40000400000 */
[C---:B----4-:R-:W-:Y:S02]  /*45da0*/  FMUL R21, R2.reuse, R14 ;  /* 0x0000000e02157220 */ /* 0x050fe40000400000 */
[----:B-----5:R-:W-:-:S07]  /*45db0*/  FMUL R20, R2, R3 ;  /* 0x0000000302147220 */ /* 0x020fce0000400000 */
[----:B-1----:R-:W-:Y:S11]  /*45dc0*/  HMMA.16816.F32 R8, R16, R8, R20 ;  /* 0x000000081008723c */ /* 0x002ff60000001814 */
[----:B------:R-:W-:Y:S11]  /*45dd0*/  @!UPT UIADD3 URZ, URZ, URZ, URZ ;  /* 0x0000003f3f3ff290 */ /* 0x000ff6000fffe03f */
[----:B------:R-:W-:Y:S01]  /*45de0*/  @!UPT UIADD3 URZ, URZ, URZ, URZ ;  /* 0x0000003f3f3ff290 */ /* 0x000fe2000fffe03f */
[----:B------:R-:W-:Y:S01]  /*45df0*/  STL.64 [R1+0x1c0], R8 ;  /* 0x0001c00801007387 */ /* 0x000fe20000100a00 */
[----:B------:R-:W-:Y:S02]  /*45e00*/  STL.64 [R1+0x1c8], R10 ;  /* 0x0001c80a01007387 */ /* 0x000fe40000100a00 */
[----:B------:R-:W2:Y:S02]  /*45e10*/  LDL.LU R25, [R1+0x74] ;  /* 0x0000740001197983 */ /* 0x000ea40000300800 */
[C---:B------:R-:W-:Y:S02]  /*45e20*/  FMUL R20, R2.reuse, R26 ;  /* 0x0000001a02147220 */ /* 0x040fe40000400000 */
[----:B------:R-:W-:Y:S02]  /*45e30*/  FMUL R21, R2, R15 ;  /* 0x0000000f02157220 */ /* 0x000fe40000400000 */
[C---:B------:R-:W-:Y:S02]  /*45e40*/  FMUL R22, R0.reuse, R7 ;  /* 0x0000000700167220 */ /* 0x040fe40000400000 */
[----:B------:R-:W-:-:S07]  /*45e50*/  FMUL R23, R0, R6 ;  /* 0x0000000600177220 */ /* 0x000fce0000400000 */
[----:B------:R-:W-:Y:S01]  /*45e60*/  HMMA.16816.F32 R20, R16, R4, R20 ;  /* 0x000000041014723c */ /* 0x000fe20000001814 */
[----:B--2---:R0:W-:Y:S04]  /*45e70*/  STL.64 [R1+0x2218], R24 ;  /* 0x0022181801007387 */ /* 0x0041e80000100a00 */
[----:B0-----:R-:W2:Y:S01]  /*45e80*/  LDL.LU R24, [R1+0x80] ;  /* 0x0000800001187983 */ /* 0x001ea20000300800 */
[----:B------:R-:W2:Y:S02]  /*45e90*/  LDL.LU R25, [R1+0x84] ;  /* 0x0000840001197983 */ /* 0x000ea40000300800 */
[----:B------:R-:W3:Y:S02]  /*45ea0*/  LDL.LU R14, [R1+0xd60] ;  /* 0x000d6000010e7983 */ /* 0x000ee40000300800 */
[----:B------:R-:W4:Y:S01]  /*45eb0*/  LDL.LU R11, [R1+0xd64] ;  /* 0x000d6400010b7983 */ /* 0x000f220000300800 */
[----:B------:R-:W5:Y:S01]  /*45ec0*/  LDL.LU R10, [R1+0xd68] ;  /* 0x000d6800010a7983 */ /* 0x000f620000300800 */
[----:B------:R-:W2:Y:S02]  /*45ed0*/  LDL.LU R3, [R1+0xd6c] ;  /* 0x000d6c0001037983 */ /* 0x000ea40000300800 */
[----:B------:R-:W2:Y:S09]  /*45ee0*/  LDL.LU R4, [R1+0x60] ;  /* 0x0000600001047983 */ /* 0x000eb20000300800 */
[----:B------:R3:W-:Y:S01]  /*45ef0*/  STL.64 [R1+0x1b0], R20 ;  /* 0x0001b01401007387 */ /* 0x0007e20000100a00 */
[----:B------:R5:W-:Y:S01]  /*45f00*/  STL.64 [R1+0x1b8], R22 ;  /* 0x0001b81601007387 */ /* 0x000be20000100a00 */
[----:B------:R-:W2:Y:S02]  /*45f10*/  LDL.LU R5, [R1+0x64] ;  /* 0x0000640001057983 */ /* 0x000ea40000300800 */
[----:B---3--:R-:W-:-:S02]  /*45f20*/  FMUL R20, R2, R14 ;  /* 0x0000000e02147220 */ /* 0x008fc40000400000 */
[----:B----4-:R-:W-:Y:S02]  /*45f30*/  FMUL R21, R2, R11 ;  /* 0x0000000b02157220 */ /* 0x010fe40000400000 */
[C---:B-----5:R-:W-:Y:S01]  /*45f40*/  FMUL R22, R0.reuse, R10 ;  /* 0x0000000a00167220 */ /* 0x060fe20000400000 */
[----:B--2---:R0:W-:Y:S01]  /*45f50*/  STL.64 [R1+0x2220], R4 ;  /* 0x0022200401007387 */ /* 0x0041e20000100a00 */
[----:B------:R-:W-:-:S03]  /*45f60*/  FMUL R23, R0, R3 ;  /* 0x0000000300177220 */ /* 0x000fc60000400000 */
[----:B0-----:R-:W2:Y:S01]  /*45f70*/  LDL.LU R4, [R1+0x90] ;  /* 0x0000900001047983 */ /* 0x001ea20000300800 */
[----:B------:R-:W2:Y:S02]  /*45f80*/  LDL.LU R5, [R1+0x94] ;  /* 0x0000940001057983 */ /* 0x000ea40000300800 */
[----:B------:R-:W3:Y:S02]  /*45f90*/  LDL.LU R9, [R1+0xd70] ;  /* 0x000d700001097983 */ /* 0x000ee40000300800 */
[----:B------:R-:W4:Y:S01]  /*45fa0*/  LDL.LU R8, [R1+0xd74] ;  /* 0x000d740001087983 */ /* 0x000f220000300800 */
[----:B------:R-:W5:Y:S01]  /*45fb0*/  LDL.LU R7, [R1+0xd78] ;  /* 0x000d780001077983 */ /* 0x000f620000300800 */
[----:B------:R-:W2:Y:S01]  /*45fc0*/  LDL.LU R6, [R1+0xd7c] ;  /* 0x000d7c0001067983 */ /* 0x000ea20000300800 */
[----:B------:R-:W-:Y:S01]  /*45fd0*/  HMMA.16816.F32 R12, R16, R12, R20 ;  /* 0x0000000c100c723c */ /* 0x000fe20000001814 */
[----:B------:R-:W2:Y:S01]  /*45fe0*/  LDL.LU R28, [R1+0xd80] ;  /* 0x000d8000011c7983 */ /* 0x000ea20000300800 */
[----:B------:R-:W2:Y:S11]  /*45ff0*/  LDL.LU R27, [R1+0xd84] ;  /* 0x000d8400011b7983 */ /* 0x000eb60000300800 */
[----:B------:R-:W-:Y:S10]  /*46000*/  @!UPT UIADD3 URZ, URZ, URZ, URZ ;  /* 0x0000003f3f3ff290 */ /* 0x000ff4000fffe03f */
[----:B------:R-:W-:Y:S01]  /*46010*/  STL.64 [R1+0x1a0], R12 ;  /* 0x0001a00c01007387 */ /* 0x000fe20000100a00 */
[----:B------:R0:W-:Y:S02]  /*46020*/  STL.64 [R1+0x1a8], R14 ;  /* 0x0001a80e01007387 */ /* 0x0001e40000100a00 */
[----:B------:R-:W2:Y:S01]  /*46030*/  LDL.LU R26, [R1+0xd88] ;  /* 0x000d8800011a7983 */ /* 0x000ea20000300800 */
[----:B0-----:R-:W2:Y:S01]  /*46040*/  LDL.LU R15, [R1+0xd8c] ;  /* 0x000d8c00010f7983 */ /* 0x001ea20000300800 */
[----:B------:R-:W2:Y:S02]  /*46050*/  LDL.LU R14, [R1+0xd90] ;  /* 0x000d9000010e7983 */ /* 0x000ea40000300800 */
[----:B------:R-:W2:Y:S02]  /*46060*/  LDL.LU R11, [R1+0xd94] ;  /* 0x000d9400010b7983 */ /* 0x000ea40000300800 */
[----:B------:R-:W2:Y:S01]  /*46070*/  LDL.LU R10, [R1+0xd98] ;  /* 0x000d9800010a7983 */ /* 0x000ea20000300800 */
[----:B------:R-:W2:Y:S01]  /*46080*/  LDL.LU R3, [R1+0xd9c] ;  /* 0x000d9c0001037983 */ /* 0x000ea20000300800 */
[----:B---3--:R-:W-:-:S02]  /*46090*/  FMUL R20, R2, R9 ;  /* 0x0000000902147220 */ /* 0x008fc40000400000 */
[----:B----4-:R-:W-:Y:S02]  /*460a0*/  FMUL R21, R2, R8 ;  /* 0x0000000802157220 */ /* 0x010fe40000400000 */
[C---:B-----5:R-:W-:Y:S02]  /*460b0*/  FMUL R22, R0.reuse, R7 ;  /* 0x0000000700167220 */ /* 0x060fe40000400000 */
[----:B--2---:R-:W-:-:S07]  /*460c0*/  FMUL R23, R0, R6 ;  /* 0x0000000600177220 */ /* 0x004fce0000400000 */
[----:B------:R-:W-:Y:S01]  /*460d0*/  HMMA.16816.F32 R20, R16, R4, R20 ;  /* 0x000000041014723c */ /* 0x000fe20000001814 */
[----:B------:R-:W2:Y:S01]  /*460e0*/  LDL.LU.64 R4, [R1+0x2220] ;  /* 0x0022200001047983 */ /* 0x000ea20000300a00 */
[----:B------:R-:W3:Y:S11]  /*460f0*/  LDL.LU R12, [R1+0x50] ;  /* 0x00005000010c7983 */ /* 0x000ef60000300800 */
[----:B------:R-:W-:Y:S10]  /*46100*/  @!UPT UIADD3 URZ, URZ, URZ, URZ ;  /* 0x0000003f3f3ff290 */ /* 0x000ff4000fffe03f */
[----:B------:R0:W-:Y:S01]  /*46110*/  STL.64 [R1+0x190], R20 ;  /* 0x0001901401007387 */ /* 0x0001e20000100a00 */
[----:B------:R1:W-:Y:S02]  /*46120*/  STL.64 [R1+0x198], R22 ;  /* 0x0001981601007387 */ /* 0x0003e40000100a00 */
[----:B------:R-:W3:Y:S02]  /*46130*/  LDL.LU R13, [R1+0x54] ;  /* 0x00005400010d7983 */ /* 0x000ee40000300800 */
[----:B------:R-:W4:Y:S01]  /*46140*/  LDL.LU R9, [R1+0xda0] ;  /* 0x000da00001097983 */ /* 0x000f220000300800 */
[----:B------:R-:W5:Y:S01]  /*46150*/  LDL.LU R8, [R1+0xda4] ;  /* 0x000da40001087983 */ /* 0x000f620000300800 */
[----:B------:R-:W2:Y:S02]  /*46160*/  LDL.LU R7, [R1+0xda8] ;  /* 0x000da80001077983 */ /* 0x000ea40000300800 */
[----:B------:R-:W2:Y:S02]  /*46170*/  LDL.LU R6, [R1+0xdac] ;  /* 0x000dac0001067983 */ /* 0x000ea40000300800 */
[----:B0-----:R-:W-:-:S02]  /*46180*/  FMUL R20, R2, R28 ;  /* 0x0000001c02147220 */ /* 0x001fc40000400000 */
[----:B------:R-:W-:Y:S02]  /*46190*/  FMUL R21, R2, R27 ;  /* 0x0000001b02157220 */ /* 0x000fe40000400000 */
[C---:B-1----:R-:W-:Y:S02]  /*461a0*/  FMUL R22, R0.reuse, R26 ;  /* 0x0000001a00167220 */ /* 0x042fe40000400000 */
[----:B------:R-:W-:-:S07]  /*461b0*/  FMUL R23, R0, R15 ;  /* 0x0000000f00177220 */ /* 0x000fce0000400000 */
[----:B------:R-:W-:Y:S01]  /*461c0*/  HMMA.16816.F32 R20, R16, R24, R20 ;  /* 0x000000181014723c */ /* 0x000fe20000001814 */
[----:B------:R-:W2:Y:S11]  /*461d0*/  LDL.LU.64 R24, [R1+0x2218] ;  /* 0x0022180001187983 */ /* 0x000eb60000300a00 */
[----:B------:R-:W-:Y:S11]  /*461e0*/  @!UPT UIADD3 URZ, URZ, URZ, URZ ;  /* 0x0000003f3f3ff290 */ /* 0x000ff6000fffe03f */
[----:B------:R0:W-:Y:S01]  /*461f0*/  STL.64 [R1+0x180], R20 ;  /* 0x0001801401007387 */ /* 0x0001e20000100a00 */
[----:B------:R1:W-:Y:S02]  /*46200*/  STL.64 [R1+0x188], R22 ;  /* 0x0001881601007387 */ /* 0x0003e40000100a00 */
[C---:B0-----:R-:W-:Y:S02]  /*46210*/  FMUL R20, R2.reuse, R14 ;  /* 0x0000000e02147220 */ /* 0x041fe40000400000 */
[----:B------:R-:W-:Y:S02]  /*46220*/  FMUL R21, R2, R11 ;  /* 0x0000000b02157220 */ /* 0x000fe40000400000 */
[C---:B-1----:R-:W-:Y:S02]  /*46230*/  FMUL R22, R0.reuse, R10 ;  /* 0x0000000a00167220 */ /* 0x042fe40000400000 */
[----:B------:R-:W-:-:S07]  /*46240*/  FMUL R23, R0, R3 ;  /* 0x0000000300177220 */ /* 0x000fce0000400000 */
[----:B--2---:R-:W-:Y:S07]  /*46250*/  HMMA.16816.F32 R24, R16, R24, R20 ;  /* 0x000000181018723c */ /* 0x004fee0000001814 */
[C---:B------:R-:W-:Y:S02]  /*46260*/  FMUL R22, R0.reuse, R7 ;  /* 0x0000000700167220 */ /* 0x040fe40000400000 */
[----:B------:R-:W-:Y:S11]  /*46270*/  FMUL R23, R0, R6 ;  /* 0x0000000600177220 */ /* 0x000ff60000400000 */
[----:B------:R-:W-:Y:S03]  /*46280*/  @!UPT UIADD3 URZ, URZ, URZ, URZ ;  /* 0x0000003f3f3ff290 */ /* 0x000fe6000fffe03f */
[----:B------:R-:W-:Y:S01]  /*46290*/  STL.64 [R1+0x170], R24 ;  /* 0x0001701801007387 */ /* 0x000fe20000100a00 */
[----:B------:R0:W-:Y:S02]  /*462a0*/  STL [R1+0x178], R26 ;  /* 0x0001781a01007387 */ /* 0x0001e40000100800 */
[----:B------:R-:W-:Y:S01]  /*462b0*/  IMAD.MOV.U32 R3, RZ, RZ, R27 ;  /* 0x000000ffff037224 */ /* 0x000fe200078e001b */
[----:B0-----:R-:W2:Y:S01]  /*462c0*/  LDL.LU R26, [R1+0xdb0] ;  /* 0x000db000011a7983 */ /* 0x001ea20000300800 */
[----:B------:R-:W2:Y:S02]  /*462d0*/  LDL.LU R15, [R1+0xdb4] ;  /* 0x000db400010f7983 */ /* 0x000ea40000300800 */
[----:B------:R-:W2:Y:S02]  /*462e0*/  LDL.LU R14, [R1+0xdb8] ;  /* 0x000db800010e7983 */ /* 0x000ea40000300800 */
[----:B------:R-:W2:Y:S01]  /*462f0*/  LDL.LU R11, [R1+0xdbc] ;  /* 0x000dbc00010b7983 */ /* 0x000ea20000300800 */
[----:B------:R0:W-:Y:S01]  /*46300*/  STL [R1+0x1944], R3 ;  /* 0x0019440301007387 */ /* 0x0001e20000100800 */
[----:B------:R-:W2:Y:S02]  /*46310*/  LDL.LU.64 R6, [R1+0x2210] ;  /* 0x0022100001067983 */ /* 0x000ea40000300a00 */
[----:B----4-:R-:W-:-:S02]  /*46320*/  FMUL R20, R2, R9 ;  /* 0x0000000902147220 */ /* 0x010fc40000400000 */
[----:B-----5:R-:W-:-:S07]  /*46330*/  FMUL R21, R2, R8 ;  /* 0x0000000802157220 */ /* 0x020fce0000400000 */
[----:B------:R-:W-:Y:S01]  /*46340*/  HMMA.16816.F32 R20, R16, R4, R20 ;  /* 0x000000041014723c */ /* 0x000fe20000001814 */
[----:B------:R-:W4:Y:S11]  /*46350*/  LDL.LU.64 R4, [R1+0x2208] ;  /* 0x0022080001047983 */ /* 0x000f360000300a00 */
[----:B------:R-:W-:Y:S11]  /*46360*/  @!UPT UIADD3 URZ, URZ, URZ, URZ ;  /* 0x0000003f3f3ff290 */ /* 0x000ff6000fffe03f */
[----:B------:R-:W-:Y:S01]  /*46370*/  STL.64 [R1+0x160], R20 ;  /* 0x0001601401007387 */ /* 0x000fe20000100a00 */
[----:B------:R-:W-:Y:S01]  /*46380*/  STL [R1+0x16c], R23 ;  /* 0x00016c1701007387 */ /* 0x000fe20000100800 */
[----:B0-----:R-:W-:Y:S02]  /*46390*/  MOV R3, R22 ;  /* 0x0000001600037202 */ /* 0x001fe40000000f00 */
[----:B--2---:R-:W-:Y:S02]  /*463a0*/  MOV R24, R7 ;  /* 0x0000000700187202 */ /* 0x004fe40000000f00 */
[----:B------:R-:W2:Y:S01]  /*463b0*/  LDL.LU R7, [R1+0x2200] ;  /* 0x0022000001077983 */ /* 0x000ea20000300800 */
[----:B------:R-:W5:Y:S02]  /*463c0*/  LDL.LU R10, [R1+0xdc0] ;  /* 0x000dc000010a7983 */ /* 0x000f640000300800 */
[----:B------:R-:W2:Y:S01]  /*463d0*/  LDL.LU R9, [R1+0xdc4] ;  /* 0x000dc40001097983 */ /* 0x000ea20000300800 */
[----:B------:R-:W-:Y:S01]  /*463e0*/  MOV R25, R6 ;  /* 0x0000000600197202 */ /* 0x000fe20000000f00 */
[----:B------:R-:W4:Y:S01]  /*463f0*/  LDL.LU R8, [R1+0xdc8] ;  /* 0x000dc80001087983 */ /* 0x000f220000300800 */
[----:B------:R-:W4:Y:S03]  /*46400*/  LDL.LU R6, [R1+0xdcc] ;  /* 0x000dcc0001067983 */ /* 0x000f260000300800 */
[----:B------:R0:W-:Y:S04]  /*46410*/  STL.64 [R1+0x21e8], R24 ;  /* 0x0021e81801007387 */ /* 0x0001e80000100a00 */
[----:B0-----:R-:W4:Y:S01]  /*46420*/  LDL.LU R24, [R1+0x40] ;  /* 0x0000400001187983 */ /* 0x001f220000300800 */
[----:B------:R-:W4:Y:S02]  /*46430*/  LDL.LU R25, [R1+0x44] ;  /* 0x0000440001197983 */ /* 0x000f240000300800 */
[----:B------:R0:W-:Y:S02]  /*46440*/  STL [R1+0x1948], R3 ;  /* 0x0019480301007387 */ /* 0x0001e40000100800 */
[----:B------:R-:W-:-:S02]  /*46450*/  FMUL R21, R2, R15 ;  /* 0x0000000f02157220 */ /* 0x000fc40000400000 */
[----:B------:R-:W-:Y:S02]  /*46460*/  FMUL R22, R0, R14 ;  /* 0x0000000e00167220 */ /* 0x000fe40000400000 */
[----:B------:R-:W4:Y:S01]  /*46470*/  LDL.LU.64 R14, [R1+0x21f8] ;  /* 0x0021f800010e7983 */ /* 0x000f220000300a00 */
[----:B------:R-:W-:Y:S02]  /*46480*/  FMUL R20, R2, R26 ;  /* 0x0000001a02147220 */ /* 0x000fe40000400000 */
[----:B------:R-:W-:-:S07]  /*46490*/  FMUL R23, R0, R11 ;  /* 0x0000000b00177220 */ /* 0x000fce0000400000 */
[----:B---3--:R-:W-:Y:S11]  /*464a0*/  HMMA.16816.F32 R20, R16, R12, R20 ;  /* 0x0000000c1014723c */ /* 0x008ff60000001814 */
[----:B------:R-:W-:Y:S11]  /*464b0*/  @!UPT UIADD3 URZ, URZ, URZ, URZ ;  /* 0x0000003f3f3ff290 */ /* 0x000ff6000fffe03f */
[----:B------:R-:W-:Y:S01]  /*464c0*/  @!UPT UIADD3 URZ, URZ, URZ, URZ ;  /* 0x0000003f3f3ff290 */ /* 0x000fe2000fffe03f */
[----:B------:R5:W-:Y:S01]  /*464d0*/  STL [R1+0x150], R20 ;  /* 0x0001501401007387 */ /* 0x000be20000100800 */
[----:B------:R4:W-:Y:S01]  /*464e0*/  STL.64 [R1+0x158], R22 ;  /* 0x0001581601007387 */ /* 0x0009e20000100a00 */
[----:B0-----:R-:W-:Y:S01]  /*464f0*/  MOV R3, R21 ;  /* 0x0000001500037202 */ /* 0x001fe20000000f00 */
[C---:B-----5:R-:W-:Y:S02]  /*46500*/  FMUL R20, R2.reuse, R10 ;  /* 0x0000000a02147220 */ /* 0x060fe40000400000 */
[----:B--2---:R-:W-:Y:S02]  /*46510*/  FMUL R21, R2, R9 ;  /* 0x0000000902157220 */ /* 0x004fe40000400000 */
[C---:B----4-:R-:W-:Y:S02]  /*46520*/  FMUL R22, R0.reuse, R8 ;  /* 0x0000000800167220 */ /* 0x050fe40000400000 */
[----:B------:R-:W-:-:S07]  /*46530*/  FMUL R23, R0, R6 ;  /* 0x0000000600177220 */ /* 0x000fce0000400000 */
[----:B------:R-:W-:Y:S01]  /*46540*/  HMMA.16816.F32 R20, R16, R24, R20 ;  /* 0x000000181014723c */ /* 0x000fe20000001814 */
[----:B------:R-:W-:Y:S01]  /*46550*/  IMAD.MOV.U32 R12, RZ, RZ, R15 ;  /* 0x000000ffff0c7224 */ /* 0x000fe200078e000f */
[----:B------:R-:W-:Y:S01]  /*46560*/  MOV R13, R14 ;  /* 0x0000000e000d7202 */ /* 0x000fe20000000f00 */
[----:B------:R-:W2:Y:S01]  /*46570*/  LDL.LU R15, [R1+0x21f0] ;  /* 0x0021f000010f7983 */ /* 0x000ea20000300800 */
[----:B------:R0:W-:Y:S02]  /*46580*/  STL [R1+0x194c], R3 ;  /* 0x00194c0301007387 */ /* 0x0001e40000100800 */
[----:B------:R-:W3:Y:S02]  /*46590*/  LDL.LU R14, [R1+0xdd0] ;  /* 0x000dd000010e7983 */ /* 0x000ee40000300800 */
[----:B------:R-:W4:Y:S01]  /*465a0*/  LDL.LU R9, [R1+0xdd4] ;  /* 0x000dd40001097983 */ /* 0x000f220000300800 */
[----:B------:R-:W5:Y:S01]  /*465b0*/  LDL.LU R8, [R1+0xdd8] ;  /* 0x000dd80001087983 */ /* 0x000f620000300800 */
[----:B------:R-:W2:Y:S02]  /*465c0*/  LDL.LU R6, [R1+0xddc] ;  /* 0x000ddc0001067983 */ /* 0x000ea40000300800 */
[----:B------:R-:W4:Y:S11]  /*465d0*/  LDL.LU.64 R24, [R1+0x21e8] ;  /* 0x0021e80001187983 */ /* 0x000f360000300a00 */
[----:B------:R-:W-:Y:S01]  /*465e0*/  STL [R1+0x144], R21 ;  /* 0x0001441501007387 */ /* 0x000fe20000100800 */
[----:B------:R2:W-:Y:S02]  /*465f0*/  STL.64 [R1+0x148], R22 ;  /* 0x0001481601007387 */ /* 0x0005e40000100a00 */
[----:B------:R-:W4:Y:S02]  /*46600*/  LDL.LU R27, [R1+0xde0] ;  /* 0x000de000011b7983 */ /* 0x000f240000300800 */
[----:B------:R-:W4:Y:S01]  /*46610*/  LDL.LU R26, [R1+0xde4] ;  /* 0x000de400011a7983 */ /* 0x000f220000300800 */
[----:B0-----:R-:W-:Y:S01]  /*46620*/  MOV R3, R20 ;  /* 0x0000001400037202 */ /* 0x001fe20000000f00 */
[----:B---3--:R-:W-:-:S02]  /*46630*/  FMUL R20, R2, R14 ;  /* 0x0000000e02147220 */ /* 0x008fc40000400000 */
[C---:B--2---:R-:W-:Y:S02]  /*46640*/  FMUL R23, R0.reuse, R6 ;  /* 0x0000000600177220 */ /* 0x044fe40000400000 */
[----:B-----5:R-:W-:Y:S02]  /*46650*/  FMUL R22, R0, R8 ;  /* 0x0000000800167220 */ /* 0x020fe40000400000 */
[----:B----4-:R-:W-:Y:S01]  /*46660*/  FMUL R21, R2, R9 ;  /* 0x0000000902157220 */ /* 0x010fe20000400000 */
[----:B------:R-:W-:Y:S01]  /*46670*/  STL.64 [R1+0x21e0], R26 ;  /* 0x0021e01a01007387 */ /* 0x000fe20000100a00 */
[----:B------:R0:W-:Y:S02]  /*46680*/  STL.64 [R1+0x21d8], R24 ;  /* 0x0021d81801007387 */ /* 0x0001e40000100a00 */
[----:B------:R-:W2:Y:S02]  /*46690*/  LDL.LU R11, [R1+0xde8] ;  /* 0x000de800010b7983 */ /* 0x000ea40000300800 */
[----:B------:R-:W3:Y:S01]  /*466a0*/  LDL.LU R10, [R1+0xdec] ;  /* 0x000dec00010a7983 */ /* 0x000ee20000300800 */
[----:B0-----:R-:W-:-:S02]  /*466b0*/  MOV R24, R15 ;  /* 0x0000000f00187202 */ /* 0x001fc40000000f00 */
[----:B------:R-:W-:Y:S01]  /*466c0*/  MOV R25, R7 ;  /* 0x0000000700197202 */ /* 0x000fe20000000f00 */
[----:B------:R-:W4:Y:S01]  /*466d0*/  LDL.LU R15, [R1+0xdf0] ;  /* 0x000df000010f7983 */ /* 0x000f220000300800 */
[----:B------:R-:W5:Y:S02]  /*466e0*/  LDL.LU R7, [R1+0xdf4] ;  /* 0x000df40001077983 */ /* 0x000f640000300800 */
[----:B------:R0:W-:Y:S02]  /*466f0*/  STL [R1+0x1950], R3 ;  /* 0x0019500301007387 */ /* 0x0001e40000100800 */
[----:B------:R-:W4:Y:S01]  /*46700*/  LDL.LU R6, [R1+0xdf8] ;  /* 0x000df80001067983 */ /* 0x000f220000300800 */
[----:B------:R-:W4:Y:S01]  /*46710*/  LDL.LU R14, [R1+0xdfc] ;  /* 0x000dfc00010e7983 */ /* 0x000f220000300800 */
[----:B------:R-:W4:Y:S02]  /*46720*/  LDL.LU R8, [R1] ;  /* 0x0000000001087983 */ /* 0x000f240000300800 */
[----:B------:R-:W4:Y:S02]  /*46730*/  LDL.LU R9, [R1+0x4] ;  /* 0x0000040001097983 */ /* 0x000f240000300800 */
[----:B------:R-:W4:Y:S01]  /*46740*/  LDL.LU.64 R26, [R1+0x21e0] ;  /* 0x0021e000011a7983 */ /* 0x000f220000300a00 */
[----:B------:R-:W-:Y:S01]  /*46750*/  HMMA.16816.F32 R20, R16, R24, R20 ;  /* 0x000000181014723c */ /* 0x000fe20000001814 */
[----:B------:R-:W5:Y:S01]  /*46760*/  LDL.LU.64 R24, [R1+0x21d8] ;  /* 0x0021d80001187983 */ /* 0x000f620000300a00 */
[----:B0-----:R-:W5:Y:S11]  /*46770*/  LDL.LU R3, [R1+0xe20] ;  /* 0x000e200001037983 */ /* 0x001f760000300800 */
[----:B------:R-:W-:Y:S10]  /*46780*/  @!UPT UIADD3 URZ, URZ, URZ, URZ ;  /* 0x0000003f3f3ff290 */ /* 0x000ff4000fffe03f */
[----:B------:R-:W-:Y:S01]  /*46790*/  STL.64 [R1+0x130], R20 ;  /* 0x0001301401007387 */ /* 0x000fe20000100a00 */
[----:B------:R2:W-:Y:S02]  /*467a0*/  STL.64 [R1+0x138], R22 ;  /* 0x0001381601007387 */ /* 0x0005e40000100a00 */
[C---:B--2---:R-:W-:Y:S02]  /*467b0*/  FMUL R22, R0.reuse, R11 ;  /* 0x0000000b00167220 */ /* 0x044fe40000400000 */
[----:B---3--:R-:W-:Y:S02]  /*467c0*/  FMUL R23, R0, R10 ;  /* 0x0000000a00177220 */ /* 0x008fe40000400000 */
[C---:B----4-:R-:W-:Y:S02]  /*467d0*/  FMUL R20, R2.reuse, R27 ;  /* 0x0000001b02147220 */ /* 0x050fe40000400000 */
[----:B------:R-:W-:-:S07]  /*467e0*/  FMUL R21, R2, R26 ;  /* 0x0000001a02157220 */ /* 0x000fce0000400000 */
[----:B-----5:R-:W-:Y:S01]  /*467f0*/  HMMA.16816.F32 R20, R16, R24, R20 ;  /* 0x000000181014723c */ /* 0x020fe20000001814 */
[----:B------:R-:W2:Y:S01]  /*46800*/  LDL.LU R25, [R1+0xe24] ;  /* 0x000e240001197983 */ /* 0x000ea20000300800 */
[----:B------:R-:W3:Y:S11]  /*46810*/  LDL.LU R11, [R1+0xe28] ;  /* 0x000e2800010b7983 */ /* 0x000ef60000300800 */
[----:B------:R-:W-:Y:S10]  /*46820*/  @!UPT UIADD3 URZ, URZ, URZ, URZ ;  /* 0x0000003f3f3ff290 */ /* 0x000ff4000fffe03f */
[----:B------:R0:W-:Y:S01]  /*46830*/  STL.64 [R1+0x120], R20 ;  /* 0x0001201401007387 */ /* 0x0001e20000100a00 */
[----:B------:R1:W-:Y:S02]  /*46840*/  STL.64 [R1+0x128], R22 ;  /* 0x0001281601007387 */ /* 0x0003e40000100a00 */
[C---:B------:R-:W-:Y:S02]  /*46850*/  FMUL R24, R2.reuse, R3 ;  /* 0x0000000302187220 */ /* 0x040fe40000400000 */
[----:B------:R-:W4:Y:S02]  /*46860*/  LDL.LU R10, [R1+0xe2c] ;  /* 0x000e2c00010a7983 */ /* 0x000f240000300800 */
[----:B0-----:R-:W-:Y:S02]  /*46870*/  FMUL R21, R2, R7 ;  /* 0x0000000702157220 */ /* 0x001fe40000400000 */
[----:B------:R-:W0:Y:S01]  /*46880*/  S2R R7, SR_TID.X ;  /* 0x0000000000077919 */ /* 0x000e220000002100 */
[----:B-1----:R-:W-:-:S02]  /*46890*/  FMUL R22, R0, R6 ;  /* 0x0000000600167220 */ /* 0x002fc40000400000 */
[----:B------:R-:W1:Y:S02]  /*468a0*/  S2R R6, SR_TID.X ;  /* 0x0000000000067919 */ /* 0x000e640000002100 */
[----:B------:R-:W-:Y:S02]  /*468b0*/  FMUL R20, R2, R15 ;  /* 0x0000000f02147220 */ /* 0x000fe40000400000 */
[----:B------:R-:W-:-:S07]  /*468c0*/  FMUL R23, R0, R14 ;  /* 0x0000000e00177220 */ /* 0x000fce0000400000 */
[----:B------:R-:W-:Y:S01]  /*468d0*/  HMMA.16816.F32 R20, R16, R12, R20 ;  /* 0x0000000c1014723c */ /* 0x000fe20000001814 */
[----:B------:R-:W5:Y:S01]  /*468e0*/  LDL.LU.64 R12, [R1+0x21d0] ;  /* 0x0021d000010c7983 */ /* 0x000f620000300a00 */
[----:B0-----:R-:W-:Y:S01]  /*468f0*/  IMAD.SHL.U32 R7, R7, 0x8, RZ ;  /* 0x0000000807077824 */ /* 0x001fe200078e00ff */
[----:B-1----:R-:W-:-:S04]  /*46900*/  SHF.L.U32 R3, R6, 0x6, RZ ;  /* 0x0000000606037819 */ /* 0x002fc800000006ff */
[----:B------:R-:W-:-:S04]  /*46910*/  LOP3.LUT R7, R7, 0x30, RZ, 0xc0, !PT ;  /* 0x0000003007077812 */ /* 0x000fc800078ec0ff */
[----:B------:R-:W-:-:S04]  /*46920*/  LOP3.LUT R3, R7, 0x3c0, R3, 0xf8, !PT ;  /* 0x000003c007037812 */ /* 0x000fc800078ef803 */
[----:B------:R-:W-:-:S08]  /*46930*/  LOP3.LUT R3, R3, 0x10, R6, 0x78, !PT ;  /* 0x0000001003037812 */ /* 0x000fd000078e7806 */
[----:B------:R-:W-:Y:S01]  /*46940*/  STL.64 [R1+0x110], R20 ;  /* 0x0001101401007387 */ /* 0x000fe20000100a00 */
[----:B------:R-:W-:-:S03]  /*46950*/  LOP3.LUT R3, R3, 0x20, RZ, 0x3c, !PT ;  /* 0x0000002003037812 */ /* 0x000fc600078e3cff */
[----:B------:R-:W-:Y:S01]  /*46960*/  STL.64 [R1+0x118], R22 ;  /* 0x0001181601007387 */ /* 0x000fe20000100a00 */
[----:B------:R-:W5:Y:S02]  /*46970*/  LDL.LU R29, [R1+0xe38] ;  /* 0x000e3800011d7983 */ /* 0x000f640000300800 */
[----:B------:R-:W5:Y:S02]  /*46980*/  LDL.LU R28, [R1+0xe3c] ;  /* 0x000e3c00011c7983 */ /* 0x000f640000300800 */
[----:B------:R-:W5:Y:S01]  /*46990*/  LDL.LU R15, [R1+0xe40] ;  /* 0x000e4000010f7983 */ /* 0x000f620000300800 */
[----:B------:R-:W0:Y:S04]  /*469a0*/  LDSM.16.M88.4 R20, [R3+0x28000] ;  /* 0x028000000314783b */ /* 0x000e280000000200 */
[----:B------:R-:W5:Y:S01]  /*469b0*/  LDL.LU R14, [R1+0xe44] ;  /* 0x000e4400010e7983 */ /* 0x000f620000300800 */
[----:B------:R-:W5:Y:S02]  /*469c0*/  LDL.LU R6, [R1+0xe48] ;  /* 0x000e480001067983 */ /* 0x000f640000300800 */
[----:B------:R-:W5:Y:S01]  /*469d0*/  LDL.LU R7, [R1+0xe4c] ;  /* 0x000e4c0001077983 */ /* 0x000f620000300800 */
[----:B0-----:R0:W-:Y:S04]  /*469e0*/  STL.64 [R1+0x21a8], R22 ;  /* 0x0021a81601007387 */ /* 0x0011e80000100a00 */
[----:B0-----:R-:W5:Y:S01]  /*469f0*/  LDL.LU R22, [R1+0xe30] ;  /* 0x000e300001167983 */ /* 0x001f620000300800 */
[----:B------:R-:W5:Y:S02]  /*46a00*/  LDL.LU R23, [R1+0xe34] ;  /* 0x000e340001177983 */ /* 0x000f640000300800 */
[----:B------:R-:W-:Y:S02]  /*46a10*/  STL.64 [R1+0x21a0], R20 ;  /* 0x0021a01401007387 */ /* 0x000fe40000100a00 */
[----:B--2---:R-:W-:-:S02]  /*46a20*/  FMUL R25, R2, R25 ;  /* 0x0000001902197220 */ /* 0x004fc40000400000 */
[C---:B---3--:R-:W-:Y:S02]  /*46a30*/  FMUL R26, R0.reuse, R11 ;  /* 0x0000000b001a7220 */ /* 0x048fe40000400000 */
[C---:B----4-:R-:W-:Y:S02]  /*46a40*/  FMUL R27, R0.reuse, R10 ;  /* 0x0000000a001b7220 */ /* 0x050fe40000400000 */
[----:B------:R-:W2:Y:S05]  /*46a50*/  LDL.LU.64 R10, [R1+0x21c8] ;  /* 0x0021c800010a7983 */ /* 0x000eaa0000300a00 */
[----:B------:R-:W-:Y:S01]  /*46a60*/  HMMA.16816.F32 R24, R16, R8, R24 ;  /* 0x000000081018723c */ /* 0x000fe20000001818 */
[----:B------:R-:W3:Y:S11]  /*46a70*/  LDL.LU.64 R8, [R1+0x21c0] ;  /* 0x0021c00001087983 */ /* 0x000ef60000300a00 */
[----:B------:R-:W-:Y:S11]  /*46a80*/  @!UPT UIADD3 URZ, URZ, URZ, URZ ;  /* 0x0000003f3f3ff290 */ /* 0x000ff6000fffe03f */
[----:B------:R-:W-:Y:S01]  /*46a90*/  STL.64 [R1+0x100], R24 ;  /* 0x0001001801007387 */ /* 0x000fe20000100a00 */
[----:B------:R5:W-:Y:S02]  /*46aa0*/  STL.64 [R1+0x108], R26 ;  /* 0x0001081a01007387 */ /* 0x000be40000100a00 */
[C---:B-----5:R-:W-:Y:S02]  /*46ab0*/  FMUL R26, R0.reuse, R29 ;  /* 0x0000001d001a7220 */ /* 0x060fe40000400000 */
[C---:B------:R-:W-:Y:S02]  /*46ac0*/  FMUL R27, R0.reuse, R28 ;  /* 0x0000001c001b7220 */ /* 0x040fe40000400000 */
[C---:B------:R-:W-:Y:S02]  /*46ad0*/  FMUL R6, R0.reuse, R6 ;  /* 0x0000000600067220 */ /* 0x040fe40000400000 */
[----:B------:R-:W-:Y:S02]  /*46ae0*/  FMUL R7, R0, R7 ;  /* 0x0000000700077220 */ /* 0x000fe40000400000 */
[----:B------:R-:W-:-:S02]  /*46af0*/  FMUL R24, R2, R22 ;  /* 0x0000001602187220 */ /* 0x000fc40000400000 */
[----:B------:R-:W-:-:S07]  /*46b00*/  FMUL R25, R2, R23 ;  /* 0x0000001702197220 */ /* 0x000fce0000400000 */
[----:B------:R-:W-:Y:S01]  /*46b10*/  HMMA.16816.F32 R20, R16, R4, R24 ;  /* 0x000000041014723c */ /* 0x000fe20000001818 */
[----:B------:R-:W0:Y:S06]  /*46b20*/  LDSM.16.M88.4 R24, [R3+0x28400] ;  /* 0x028400000318783b */ /* 0x000e2c0000000200 */
[C---:B------:R-:W-:Y:S02]  /*46b30*/  FMUL R4, R2.reuse, R15 ;  /* 0x0000000f02047220 */ /* 0x040fe40000400000 */
[----:B------:R-:W-:-:S07]  /*46b40*/  FMUL R5, R2, R14 ;  /* 0x0000000e02057220 */ /* 0x000fce0000400000 */
[----:B------:R-:W-:Y:S08]  /*46b50*/  HMMA.16816.F32 R4, R16, R12, R4 ;  /* 0x0000000c1004723c */ /* 0x000ff00000001804 */
[----:B------:R-:W-:Y:S01]  /*46b60*/  MOV R29, R23 ;  /* 0x00000017001d7202 */ /* 0x000fe20000000f00 */
[----:B------:R-:W-:Y:S01]  /*46b70*/  STL.64 [R1+0xf0], R20 ;  /* 0x0000f01401007387 */ /* 0x000fe20000100a00 */
[----:B------:R-:W-:Y:S03]  /*46b80*/  STL [R1+0xf8], R22 ;  /* 0x0000f81601007387 */ /* 0x000fe60000100800 */
[----:B------:R-:W-:Y:S04]  /*46b90*/  STL [R1+0x1a28], R29 ;  /* 0x001a281d01007387 */ /* 0x000fe80000100800 */
[----:B0-----:R-:W-:Y:S01]  /*46ba0*/  STL.64 [R1+0x20a0], R26 ;  /* 0x0020a01a01007387 */ /* 0x001fe20000100a00 */
[----:B------:R-:W-:Y:S05]  /*46bb0*/  STL.64 [R1+0x2098], R24 ;  /* 0x0020981801007387 */ /* 0x000fea0000100a00 */
[----:B------:R0:W-:Y:S02]  /*46bc0*/  STL.64 [R1+0xe0], R4 ;  /* 0x0000e00401007387 */ /* 0x0001e40000100a00 */
[----:B------:R2:W-:Y:S01]  /*46bd0*/  STL [R1+0xe8], R6 ;  /* 0x0000e80601007387 */ /* 0x0005e20000100800 */
[----:B0-----:R-:W4:Y:S01]  /*46be0*/  LDL.LU R4, [R1+0x960] ;  /* 0x0009600001047983 */ /* 0x001f220000300800 */
[----:B------:R-:W4:Y:S01]  /*46bf0*/  LDL.LU R5, [R1+0x964] ;  /* 0x0009640001057983 */ /* 0x000f220000300800 */
[----:B------:R-:W-:-:S02]  /*46c00*/  MOV R29, R7 ;  /* 0x00000007001d7202 */ /* 0x000fc40000000f00 */
[----:B--2---:R-:W-:Y:S01]  /*46c10*/  MOV R6, R11 ;  /* 0x0000000b00067202 */ /* 0x004fe20000000f00 */
[----:B------:R-:W-:Y:S01]  /*46c20*/  IMAD.MOV.U32 R7, RZ, RZ, R10 ;  /* 0x000000ffff077224 */ /* 0x000fe200078e000a */
[----:B------:R-:W2:Y:S01]  /*46c30*/  LDL.LU R11, [R1+0x21bc] ;  /* 0x0021bc00010b7983 */ /* 0x000ea20000300800 */
[----:B------:R-:W5:Y:S02]  /*46c40*/  LDL.LU R10, [R1+0x21b8] ;  /* 0x0021b800010a7983 */ /* 0x000f640000300800 */
        /* <DEDUP_REMOVED lines=8> */
[----:B------:R0:W-:Y:S01]  /*46cd0*/  STL.64 [R1+0x2180], R6 ;  /* 0x0021800601007387 */ /* 0x0001e20000100a00 */
[----:B----4-:R-:W-:Y:S01]  /*46ce0*/  STL.64 [R1+0x2178], R4 ;  /* 0x0021780401007387 */ /* 0x010fe20000100a00 */
[----:B0-----:R-:W4:Y:S03]  /*46cf0*/  LDL.64 R6, [R1+0xa8] ;  /* 0x0000a80001067983 */ /* 0x001f260000100a00 */
[----:B----4-:R0:W-:Y:S04]  /*46d00*/  STL.64 [R1+0x2188], R6 ;  /* 0x0021880601007387 */ /* 0x0101e80000100a00 */
[----:B0-----:R-:W4:Y:S04]  /*46d10*/  LDL R6, [R1+0xb8] ;  /* 0x0000b80001067983 */ /* 0x001f280000100800 */
[----:B------:R-:W4:Y:S04]  /*46d20*/  LDL R7, [R1+0xbc] ;  /* 0x0000bc0001077983 */ /* 0x000f280000100800 */
[----:B----4-:R0:W-:Y:S01]  /*46d30*/  STL.64 [R1+0x2198], R6 ;  /* 0x0021980601007387 */ /* 0x0101e20000100a00 */
[----:B------:R-:W4:Y:S02]  /*46d40*/  LDL.64 R26, [R1+0x88] ;  /* 0x00008800011a7983 */ /* 0x000f240000100a00 */
[----:B--2---:R-:W-:-:S02]  /*46d50*/  FMUL R20, R2, R20 ;  /* 0x0000001402147220 */ /* 0x004fc40000400000 */
[----:B------:R-:W-:Y:S02]  /*46d60*/  FMUL R21, R2, R21 ;  /* 0x0000001502157220 */ /* 0x000fe40000400000 */
[C---:B------:R-:W-:Y:S02]  /*46d70*/  FMUL R22, R0.reuse, R22 ;  /* 0x0000001600167220 */ /* 0x040fe40000400000 */
[----:B------:R-:W-:Y:S01]  /*46d80*/  FMUL R23, R0, R3 ;  /* 0x0000000300177220 */ /* 0x000fe20000400000 */
[----:B0-----:R-:W2:Y:S06]  /*46d90*/  LDL.64 R6, [R1+0xc8] ;  /* 0x0000c80001067983 */ /* 0x001eac0000100a00 */
[----:B---3--:R-:W-:Y:S01]  /*46da0*/  HMMA.16816.F32 R16, R16, R8, R20 ;  /* 0x000000081010723c */ /* 0x008fe20000001814 */
[----:B----4-:R5:W-:Y:S01]  /*46db0*/  STL.64 [R1+0x2190], R26 ;  /* 0x0021901a01007387 */ /* 0x010be20000100a00 */
[----:B------:R-:W3:Y:S02]  /*46dc0*/  LDL.LU R24, [R1+0x980] ;  /* 0x0009800001187983 */ /* 0x000ee40000300800 */
[----:B------:R-:W3:Y:S01]  /*46dd0*/  LDL.LU R25, [R1+0x984] ;  /* 0x0009840001197983 */ /* 0x000ee20000300800 */
[----:B-----5:R-:W-:-:S02]  /*46de0*/  MOV R26, R10 ;  /* 0x0000000a001a7202 */ /* 0x020fc40000000f00 */
[----:B------:R-:W-:Y:S01]  /*46df0*/  MOV R27, R11 ;  /* 0x0000000b001b7202 */ /* 0x000fe20000000f00 */
[----:B------:R-:W4:Y:S01]  /*46e00*/  LDL.LU R10, [R1+0x21b4] ;  /* 0x0021b400010a7983 */ /* 0x000f220000300800 */
[----:B------:R-:W4:Y:S02]  /*46e10*/  LDL.LU R11, [R1+0x21b0] ;  /* 0x0021b000010b7983 */ /* 0x000f240000300800 */
[----:B------:R0:W-:Y:S02]  /*46e20*/  STL [R1+0x1a2c], R29 ;  /* 0x001a2c1d01007387 */ /* 0x0001e40000100800 */
[----:B------:R-:W-:Y:S01]  /*46e30*/  STL [R1+0x1954], R2 ;  /* 0x0019540201007387 */ /* 0x000fe20000100800 */
[----:B------:R-:W-:Y:S01]  /*46e40*/  STL [R1+0x1958], R0 ;  /* 0x0019580001007387 */ /* 0x000fe20000100800 */
[----:B------:R-:W2:Y:S02]  /*46e50*/  LDL.LU.64 R22, [R1+0x21a8] ;  /* 0x0021a80001167983 */ /* 0x000ea40000300a00 */
[----:B------:R-:W2:Y:S06]  /*46e60*/  LDL.LU.64 R20, [R1+0x21a0] ;  /* 0x0021a00001147983 */ /* 0x000eac0000300a00 */
[----:B------:R-:W-:Y:S01]  /*46e70*/  STL.64 [R1+0xd0], R16 ;  /* 0x0000d01001007387 */ /* 0x000fe20000100a00 */
[----:B------:R1:W-:Y:S01]  /*46e80*/  STL [R1+0xdc], R19 ;  /* 0x0000dc1301007387 */ /* 0x0003e20000100800 */
[----:B0-----:R-:W-:-:S03]  /*46e90*/  MOV R29, R18 ;  /* 0x00000012001d7202 */ /* 0x001fc60000000f00 */
[----:B-1----:R-:W5:Y:S01]  /*46ea0*/  LDL.64 R18, [R1+0x98] ;  /* 0x0000980001127983 */ /* 0x002f620000100a00 */
[C---:B--2---:R-:W-:Y:S03]  /*46eb0*/  HMMA.16816.F32 R12, R20.reuse, R6, R12 ;  /* 0x00000006140c723c */ /* 0x044fe6000000180c */
[----:B----4-:R0:W-:Y:S01]  /*46ec0*/  STL.64 [R1+0x2120], R10 ;  /* 0x0021200a01007387 */ /* 0x0101e20000100a00 */
[----:B------:R-:W2:Y:S02]  /*46ed0*/  LDL.LU R8, [R1+0x950] ;  /* 0x0009500001087983 */ /* 0x000ea40000300800 */
[----:B------:R-:W2:Y:S01]  /*46ee0*/  LDL.LU R9, [R1+0x954] ;  /* 0x0009540001097983 */ /* 0x000ea20000300800 */
[----:B0-----:R-:W2:Y:S01]  /*46ef0*/  LDL.LU R10, [R1+0x958] ;  /* 0x00095800010a7983 */ /* 0x001ea20000300800 */
[----:B------:R-:W2:Y:S02]  /*46f00*/  LDL.LU R11, [R1+0x95c] ;  /* 0x00095c00010b7983 */ /* 0x000ea40000300800 */
[----:B------:R0:W-:Y:S11]  /*46f10*/  STL [R1+0x1bf8], R29 ;  /* 0x001bf81d01007387 */ /* 0x0001f60000100800 */
[----:B------:R-:W-:Y:S02]  /*46f20*/  @!UPT UIADD3 URZ, URZ, URZ, URZ ;  /* 0x0000003f3f3ff290 */ /* 0x000fe4000fffe03f */
[----:B------:R-:W-:Y:S01]  /*46f30*/  STL.64 [R1+0x650], R12 ;  /* 0x0006500c01007387 */ /* 0x000fe20000100a00 */
[----:B------:R1:W-:Y:S02]  /*46f40*/  STL.64 [R1+0x658], R14 ;  /* 0x0006580e01007387 */ /* 0x0003e40000100a00 */
[----:B0-----:R-:W-:Y:S01]  /*46f50*/  IMAD.MOV.U32 R29, RZ, RZ, R7 ;  /* 0x000000ffff1d7224 */ /* 0x001fe200078e0007 */
[----:B-1----:R-:W-:Y:S02]  /*46f60*/  MOV R15, R6 ;  /* 0x00000006000f7202 */ /* 0x002fe40000000f00 */
[----:B------:R-:W3:Y:S02]  /*46f70*/  LDL.LU.64 R6, [R1+0x2198] ;  /* 0x0021980001067983 */ /* 0x000ee40000300a00 */
[----:B------:R-:W-:Y:S02]  /*46f80*/  STL [R1+0x20e4], R29 ;  /* 0x0020e41d01007387 */ /* 0x000fe40000100800 */
[----:B------:R0:W-:Y:S02]  /*46f90*/  STL [R1+0x20d8], R15 ;  /* 0x0020d80f01007387 */ /* 0x0001e40000100800 */
[----:B------:R-:W4:Y:S01]  /*46fa0*/  LDL.LU R12, [R1+0x970] ;  /* 0x00097000010c7983 */ /* 0x000f220000300800 */
[----:B------:R-:W4:Y:S01]  /*46fb0*/  LDL.LU R13, [R1+0x974] ;  /* 0x00097400010d7983 */ /* 0x000f220000300800 */
[----:B------:R-:W4:Y:S03]  /*46fc0*/  LDL.LU R14, [R1+0x978] ;  /* 0x00097800010e7983 */ /* 0x000f260000300800 */
[----:B0-----:R-:W4:Y:S01]  /*46fd0*/  LDL.LU R15, [R1+0x97c] ;  /* 0x00097c00010f7983 */ /* 0x001f220000300800 */
[C---:B---3--:R-:W-:Y:S03]  /*46fe0*/  HMMA.16816.F32 R4, R20.reuse, R6, R24 ;  /* 0x000000061404723c */ /* 0x048fe60000001818 */
[----:B------:R-:W3:Y:S11]  /*46ff0*/  LDL.LU.64 R26, [R1+0x2190] ;  /* 0x00219000011a7983 */ /* 0x000ef60000300a00 */
[----:B------:R-:W-:Y:S09]  /*47000*/  @!UPT UIADD3 URZ, URZ, URZ, URZ ;  /* 0x0000003f3f3ff290 */ /* 0x000ff2000fffe03f */
[----:B------:R-:W-:Y:S01]  /*47010*/  STL.64 [R1+0x640], R4 ;  /* 0x0006400401007387 */ /* 0x000fe20000100a00 */
[----:B------:R0:W-:Y:S03]  /*47020*/  STL.64 [R1+0x648], R6 ;  /* 0x0006480601007387 */ /* 0x0001e60000100a00 */
[----:B0-----:R-:W4:Y:S02]  /*47030*/  LDL.LU.64 R6, [R1+0x2188] ;  /* 0x0021880001067983 */ /* 0x001f240000300a00 */
[----:B----4-:R-:W-:Y:S11]  /*47040*/  HMMA.16816.F32 R12, R20, R6, R12 ;  /* 0x00000006140c723c */ /* 0x010ff6000000180c */
[----:B------:R-:W-:Y:S11]  /*47050*/  @!UPT UIADD3 URZ, URZ, URZ, URZ ;  /* 0x0000003f3f3ff290 */ /* 0x000ff6000fffe03f */
[----:B------:R-:W-:Y:S01]  /*47060*/  @!UPT UIADD3 URZ, URZ, URZ, URZ ;  /* 0x0000003f3f3ff290 */ /* 0x000fe2000fffe03f */
[----:B------:R-:W-:Y:S01]  /*47070*/  STL.64 [R1+0x970], R12 ;  /* 0x0009700c01007387 */ /* 0x000fe20000100a00 */
[----:B------:R0:W-:Y:S02]  /*47080*/  STL.64 [R1+0x978], R14 ;  /* 0x0009780e01007387 */ /* 0x0001e40000100a00 */
[----:B0-----:R-:W-:Y:S02]  /*47090*/  MOV R15, R6 ;  /* 0x00000006000f7202 */ /* 0x001fe40000000f00 */
[----:B------:R-:W-:Y:S02]  /*470a0*/  MOV R14, R7 ;  /* 0x00000007000e7202 */ /* 0x000fe40000000f00 */
[----:B------:R-:W5:Y:S01]  /*470b0*/  LDL.LU.64 R6, [R1+0x2180] ;  /* 0x0021800001067983 */ /* 0x000f620000300a00 */
[----:B------:R-:W5:Y:S03]  /*470c0*/  LDL.LU.64 R4, [R1+0x2178] ;  /* 0x0021780001047983 */ /* 0x000f660000300a00 */
[----:B------:R-:W0:Y:S04]  /*470d0*/  S2R R3, SR_TID.X ;  /* 0x0000000000037919 */ /* 0x000e280000002100 */
[----:B------:R-:W1:Y:S01]  /*470e0*/  S2R R28, SR_TID.X ;  /* 0x00000000001c7919 */ /* 0x000e620000002100 */
[----:B------:R-:W-:Y:S02]  /*470f0*/  STL [R1+0x20ec], R15 ;  /* 0x0020ec0f01007387 */ /* 0x000fe40000100800 */
[----:B------:R3:W-:Y:S01]  /*47100*/  STL [R1+0x20e8], R14 ;  /* 0x0020e80e01007387 */ /* 0x0007e20000100800 */
[----:B0-----:R-:W-:-:S02]  /*47110*/  SHF.L.U32 R3, R3, 0x3, RZ ;  /* 0x0000000303037819 */ /* 0x001fc400000006ff */
[----:B-1----:R-:W-:Y:S02]  /*47120*/  SHF.L.U32 R13, R28, 0x6, RZ ;  /* 0x000000061c0d7819 */ /* 0x002fe400000006ff */
[----:B------:R-:W-:-:S04]  /*47130*/  LOP3.LUT R3, R3, 0x30, RZ, 0xc0, !PT ;  /* 0x0000003003037812 */ /* 0x000fc800078ec0ff */
[----:B------:R-:W-:Y:S02]  /*47140*/  LOP3.LUT R13, R3, 0x3c0, R13, 0xf8, !PT ;  /* 0x000003c0030d7812 */ /* 0x000fe400078ef80d */
[----:B---3--:R-:W-:Y:S02]  /*47150*/  MOV R14, R26 ;  /* 0x0000001a000e7202 */ /* 0x008fe40000000f00 */
[----:B------:R-:W-:-:S04]  /*47160*/  LOP3.LUT R13, R13, 0x10, R28, 0x78, !PT ;  /* 0x000000100d0d7812 */ /* 0x000fc800078e781c */
[----:B------:R-:W-:Y:S01]  /*47170*/  LOP3.LUT R13, R13, 0x20, RZ, 0x3c, !PT ;  /* 0x000000200d0d7812 */ /* 0x000fe200078e3cff */
[C---:B-----5:R-:W-:Y:S11]  /*47180*/  HMMA.16816.F32 R4, R20.reuse, R18, R4 ;  /* 0x000000121404723c */ /* 0x060ff60000001804 */
[----:B------:R-:W-:Y:S11]  /*47190*/  @!UPT UIADD3 URZ, URZ, URZ, URZ ;  /* 0x0000003f3f3ff290 */ /* 0x000ff6000fffe03f */
[----:B------:R-:W-:Y:S01]  /*471a0*/  @!UPT UIADD3 URZ, URZ, URZ, URZ ;  /* 0x0000003f3f3ff290 */ /* 0x000fe2000fffe03f */
[----:B------:R-:W-:Y:S01]  /*471b0*/  STL.64 [R1+0x960], R4 ;  /* 0x0009600401007387 */ /* 0x000fe20000100a00 */
[----:B------:R0:W-:Y:S02]  /*471c0*/  STL.64 [R1+0x968], R6 ;  /* 0x0009680601007387 */ /* 0x0001e40000100a00 */
[----:B0-----:R-:W-:Y:S01]  /*471d0*/  IMAD.MOV.U32 R6, RZ, RZ, R18 ;  /* 0x000000ffff067224 */ /* 0x001fe200078e0012 */
[----:B------:R-:W-:Y:S02]  /*471e0*/  MOV R7, R19 ;  /* 0x0000001300077202 */ /* 0x000fe40000000f00 */
[----:B------:R-:W3:Y:S03]  /*471f0*/  LDL.64 R18, [R1+0x78] ;  /* 0x0000780001127983 */ /* 0x000ee60000100a00 */
[----:B------:R2:W-:Y:S02]  /*47200*/  STL.64 [R1+0x2138], R6 ;  /* 0x0021380601007387 */ /* 0x0005e40000100a00 */
[C---:B--2---:R-:W-:Y:S11]  /*47210*/  HMMA.16816.F32 R4, R20.reuse, R26, R8 ;  /* 0x0000001a1404723c */ /* 0x044ff60000001808 */
[----:B------:R-:W-:Y:S11]  /*47220*/  @!UPT UIADD3 URZ, URZ, URZ, URZ ;  /* 0x0000003f3f3ff290 */ /* 0x000ff6000fffe03f */
[----:B------:R-:W-:Y:S01]  /*47230*/  @!UPT UIADD3 URZ, URZ, URZ, URZ ;  /* 0x0000003f3f3ff290 */ /* 0x000fe2000fffe03f */
[----:B------:R-:W-:Y:S01]  /*47240*/  STL.64 [R1+0x950], R4 ;  /* 0x0009500401007387 */ /* 0x000fe20000100a00 */
[----:B------:R-:W-:Y:S02]  /*47250*/  STL.64 [R1+0x958], R6 ;  /* 0x0009580601007387 */ /* 0x000fe40000100a00 */
[----:B------:R-:W-:Y:S02]  /*47260*/  STL [R1+0x2174], R14 ;  /* 0x0021740e01007387 */ /* 0x000fe40000100800 */
[----:B------:R0:W-:Y:S01]  /*47270*/  STL [R1+0x2170], R13 ;  /* 0x0021700d01007387 */ /* 0x0001e20000100800 */
[----:B------:R-:W3:Y:S04]  /*47280*/  LDL.LU R12, [R1+0x940] ;  /* 0x00094000010c7983 */ /* 0x000ee80000300800 */
[----:B0-----:R-:W3:Y:S01]  /*47290*/  LDL.LU R13, [R1+0x944] ;  /* 0x00094400010d7983 */ /* 0x001ee20000300800 */
[----:B------:R-:W3:Y:S02]  /*472a0*/  LDL.LU R14, [R1+0x948] ;  /* 0x00094800010e7983 */ /* 0x000ee40000300800 */
[----:B------:R-:W3:Y:S02]  /*472b0*/  LDL.LU R15, [R1+0x94c] ;  /* 0x00094c00010f7983 */ /* 0x000ee40000300800 */
[----:B------:R-:W2:Y:S01]  /*472c0*/  LDL.LU R8, [R1+0x900] ;  /* 0x0009000001087983 */ /* 0x000ea20000300800 */
[----:B------:R-:W2:Y:S01]  /*472d0*/  LDL.LU R9, [R1+0x904] ;  /* 0x0009040001097983 */ /* 0x000ea20000300800 */
[----:B------:R-:W4:Y:S02]  /*472e0*/  LDL.LU R10, [R1+0x908] ;  /* 0x00090800010a7983 */ /* 0x000f240000300800 */
[----:B------:R-:W4:Y:S02]  /*472f0*/  LDL.LU R11, [R1+0x90c] ;  /* 0x00090c00010b7983 */ /* 0x000f240000300800 */
[----:B------:R-:W5:Y:S01]  /*47300*/  LDL.LU R4, [R1+0x910] ;  /* 0x0009100001047983 */ /* 0x000f620000300800 */
[----:B------:R-:W5:Y:S01]  /*47310*/  LDL.LU R5, [R1+0x914] ;  /* 0x0009140001057983 */ /* 0x000f620000300800 */
[----:B------:R-:W2:Y:S02]  /*47320*/  LDL.LU R6, [R1+0x918] ;  /* 0x0009180001067983 */ /* 0x000ea40000300800 */
[----:B------:R-:W2:Y:S02]  /*47330*/  LDL.LU R7, [R1+0x91c] ;  /* 0x00091c0001077983 */ /* 0x000ea40000300800 */
[----:B--2---:R0:W-:Y:S01]  /*47340*/  STL.64 [R1+0x2148], R6 ;  /* 0x0021480601007387 */ /* 0x0041e20000100a00 */
[----:B-----5:R-:W-:Y:S03]  /*47350*/  STL.64 [R1+0x2140], R4 ;  /* 0x0021400401007387 */ /* 0x020fe60000100a00 */
[----:B0-----:R-:W2:Y:S04]  /*47360*/  LDL.64 R6, [R1+0x58] ;  /* 0x0000580001067983 */ /* 0x001ea80000100a00 */
[----:B--2---:R0:W-:Y:S04]  /*47370*/  STL.64 [R1+0x2158], R6 ;  /* 0x0021580601007387 */ /* 0x0041e80000100a00 */
[----:B0-----:R-:W2:Y:S01]  /*47380*/  LDL.64 R6, [R1+0x68] ;  /* 0x0000680001067983 */ /* 0x001ea20000100a00 */
[----:B----4-:R0:W-:Y:S02]  /*47390*/  STL.64 [R1+0x2130], R10 ;  /* 0x0021300a01007387 */ /* 0x0101e40000100a00 */
[----:B------:R1:W-:Y:S01]  /*473a0*/  STL.64 [R1+0x2128], R8 ;  /* 0x0021280801007387 */ /* 0x0003e20000100a00 */
[----:B0-----:R-:W4:Y:S01]  /*473b0*/  LDL.64 R10, [R1+0x48] ;  /* 0x00004800010a7983 */ /* 0x001f220000100a00 */
[----:B---3--:R-:W-:Y:S03]  /*473c0*/  HMMA.16816.F32 R12, R20, R18, R12 ;  /* 0x00000012140c723c */ /* 0x008fe6000000180c */
[----:B----4-:R0:W-:Y:S01]  /*473d0*/  STL.64 [R1+0x2150], R10 ;  /* 0x0021500a01007387 */ /* 0x0101e20000100a00 */
[----:B-1----:R-:W3:Y:S02]  /*473e0*/  LDL.LU R8, [R1+0x920] ;  /* 0x0009200001087983 */ /* 0x002ee40000300800 */
[----:B------:R-:W3:Y:S01]  /*473f0*/  LDL.LU R9, [R1+0x924] ;  /* 0x0009240001097983 */ /* 0x000ee20000300800 */
[----:B0-----:R-:W4:Y:S01]  /*47400*/  LDL.LU R10, [R1+0x928] ;  /* 0x00092800010a7983 */ /* 0x001f220000300800 */
[----:B------:R-:W4:Y:S01]  /*47410*/  LDL.LU R11, [R1+0x92c] ;  /* 0x00092c00010b7983 */ /* 0x000f220000300800 */
[----:B------:R-:W-:-:S02]  /*47420*/  MOV R29, R27 ;  /* 0x0000001b001d7202 */ /* 0x000fc40000000f00 */
[----:B----4-:R-:W-:Y:S01]  /*47430*/  STL.64 [R1+0x2168], R10 ;  /* 0x0021680a01007387 */ /* 0x010fe20000100a00 */
[----:B---3--:R0:W-:Y:S03]  /*47440*/  STL.64 [R1+0x2160], R8 ;  /* 0x0021600801007387 */ /* 0x0081e60000100a00 */
[----:B0-----:R-:W3:Y:S01]  /*47450*/  LDL.LU R8, [R1+0x930] ;  /* 0x0009300001087983 */ /* 0x001ee20000300800 */
[----:B------:R-:W3:Y:S02]  /*47460*/  LDL.LU R9, [R1+0x934] ;  /* 0x0009340001097983 */ /* 0x000ee40000300800 */
[----:B------:R-:W3:Y:S02]  /*47470*/  LDL.LU R10, [R1+0x938] ;  /* 0x00093800010a7983 */ /* 0x000ee40000300800 */
[----:B------:R-:W3:Y:S01]  /*47480*/  LDL.LU R11, [R1+0x93c] ;  /* 0x00093c00010b7983 */ /* 0x000ee20000300800 */
[----:B------:R-:W4:Y:S02]  /*47490*/  LDL.64 R26, [R1+0x38] ;  /* 0x00003800011a7983 */ /* 0x000f240000100a00 */
[----:B------:R-:W-:Y:S02]  /*474a0*/  STL.64 [R1+0x940], R12 ;  /* 0x0009400c01007387 */ /* 0x000fe40000100a00 */
[----:B------:R0:W-:Y:S02]  /*474b0*/  STL.64 [R1+0x948], R14 ;  /* 0x0009480e01007387 */ /* 0x0001e40000100a00 */
[----:B0-----:R-:W5:Y:S01]  /*474c0*/  LDL.LU R14, [R1+0x2174] ;  /* 0x00217400010e7983 */ /* 0x001f620000300800 */
[----:B------:R-:W3:Y:S01]  /*474d0*/  LDL.LU R13, [R1+0x2170] ;  /* 0x00217000010d7983 */ /* 0x000ee20000300800 */
[----:B------:R-:W-:Y:S01]  /*474e0*/  MOV R2, R18 ;  /* 0x0000001200027202 */ /* 0x000fe20000000f00 */
[----:B------:R-:W-:Y:S01]  /*474f0*/  IMAD.MOV.U32 R0, RZ, RZ, R19 ;  /* 0x000000ffff007224 */ /* 0x000fe200078e0013 */
[----:B--2---:R-:W-:Y:S01]  /*47500*/  MOV R15, R6 ;  /* 0x00000006000f7202 */ /* 0x004fe20000000f00 */
[----:B---3--:R-:W0:Y:S01]  /*47510*/  LDSM.16.M88.4 R16, [R13+0x28800] ;  /* 0x028800000d10783b */ /* 0x008e220000000200 */
[C---:B------:R-:W-:Y:S03]  /*47520*/  HMMA.16816.F32 R8, R20.reuse, R6, R8 ;  /* 0x000000061408723c */ /* 0x040fe60000001808 */
[----:B0-----:R0:W-:Y:S01]  /*47530*/  STL.64 [R1+0x1f98], R18 ;  /* 0x001f981201007387 */ /* 0x0011e20000100a00 */
[----:B------:R1:W-:Y:S03]  /*47540*/  STL.64 [R1+0x1f90], R16 ;  /* 0x001f901001007387 */ /* 0x0003e60000100a00 */
[----:B0-----:R-:W2:Y:S11]  /*47550*/  LDL.64 R18, [R1+0x18] ;  /* 0x0000180001127983 */ /* 0x001eb60000100a00 */
[----:B------:R-:W-:Y:S05]  /*47560*/  @!UPT UIADD3 URZ, URZ, URZ, URZ ;  /* 0x0000003f3f3ff290 */ /* 0x000fea000fffe03f */
[----:B------:R-:W-:Y:S02]  /*47570*/  STL.64 [R1+0x930], R8 ;  /* 0x0009300801007387 */ /* 0x000fe40000100a00 */
[----:B------:R0:W-:Y:S01]  /*47580*/  STL.64 [R1+0x938], R10 ;  /* 0x0009380a01007387 */ /* 0x0001e20000100a00 */
[----:B-1----:R-:W-:Y:S01]  /*47590*/  MOV R17, R7 ;  /* 0x0000000700117202 */ /* 0x002fe20000000f00 */
        /* <DEDUP_REMOVED lines=12> */
[----:B--2---:R0:W-:Y:S01]  /*47660*/  STL.64 [R1+0x2108], R18 ;  /* 0x0021081201007387 */ /* 0x0041e20000100a00 */
[----:B------:R-:W-:Y:S04]  /*47670*/  STL.64 [R1+0x2100], R16 ;  /* 0x0021001001007387 */ /* 0x000fe80000100a00 */
[----:B0-----:R-:W2:Y:S01]  /*47680*/  LDL.64 R18, [R1+0x28] ;  /* 0x0000280001127983 */ /* 0x001ea20000100a00 */
[----:B-----5:R-:W-:Y:S02]  /*47690*/  STL.64 [R1+0x20f8], R14 ;  /* 0x0020f80e01007387 */ /* 0x020fe40000100a00 */
[----:B------:R0:W-:Y:S02]  /*476a0*/  STL.64 [R1+0x20f0], R12 ;  /* 0x0020f00c01007387 */ /* 0x0001e40000100a00 */
        /* <DEDUP_REMOVED lines=12> */
[----:B------:R0:W-:Y:S01]  /*47770*/  STL.64 [R1+0x6c0], R4 ;  /* 0x0006c00401007387 */ /* 0x0001e20000100a00 */
[----:B------:R1:W-:Y:S02]  /*47780*/  STL.64 [R1+0x6c8], R6 ;  /* 0x0006c80601007387 */ /* 0x0003e40000100a00 */
[----:B0-----:R-:W-:Y:S01]  /*47790*/  IMAD.MOV.U32 R5, RZ, RZ, R10 ;  /* 0x000000ffff057224 */ /* 0x001fe200078e000a */
[----:B-1----:R-:W3:Y:S01]  /*477a0*/  LDL.LU.64 R6, [R1+0x2138] ;  /* 0x0021380001067983 */ /* 0x002ee20000300a00 */
[----:B------:R-:W-:Y:S02]  /*477b0*/  MOV R4, R11 ;  /* 0x0000000b00047202 */ /* 0x000fe40000000f00 */
[----:B------:R-:W4:Y:S02]  /*477c0*/  LDL.LU.64 R10, [R1+0x2130] ;  /* 0x00213000010a7983 */ /* 0x000f240000300a00 */
[----:B------:R-:W4:Y:S02]  /*477d0*/  LDL.LU.64 R8, [R1+0x2128] ;  /* 0x0021280001087983 */ /* 0x000f240000300a00 */
[C---:B----4-:R-:W-:Y:S11]  /*477e0*/  HMMA.16816.F32 R8, R20.reuse, R26, R8 ;  /* 0x0000001a1408723c */ /* 0x050ff60000001808 */
[----:B------:R-:W-:Y:S11]  /*477f0*/  @!UPT UIADD3 URZ, URZ, URZ, URZ ;  /* 0x0000003f3f3ff290 */ /* 0x000ff6000fffe03f */
[----:B------:R-:W-:Y:S01]  /*47800*/  @!UPT UIADD3 URZ, URZ, URZ, URZ ;  /* 0x0000003f3f3ff290 */ /* 0x000fe2000fffe03f */
[----:B------:R-:W-:Y:S01]  /*47810*/  STL.64 [R1+0x6b0], R8 ;  /* 0x0006b00801007387 */ /* 0x000fe20000100a00 */
[----:B------:R0:W-:Y:S03]  /*47820*/  STL.64 [R1+0x6b8], R10 ;  /* 0x0006b80a01007387 */ /* 0x0001e60000100a00 */
[----:B0-----:R-:W4:Y:S01]  /*47830*/  LDL.LU.64 R10, [R1+0x2120] ;  /* 0x00212000010a7983 */ /* 0x001f220000300a00 */
[C---:B--2---:R-:W-:Y:S01]  /*47840*/  HMMA.16816.F32 R12, R20.reuse, R18, R12 ;  /* 0x00000012140c723c */ /* 0x044fe2000000180c */
[----:B------:R-:W-:Y:S02]  /*47850*/  MOV R9, R26 ;  /* 0x0000001a00097202 */ /* 0x000fe40000000f00 */
[----:B------:R-:W-:Y:S01]  /*47860*/  MOV R8, R27 ;  /* 0x0000001b00087202 */ /* 0x000fe20000000f00 */
[----:B------:R-:W2:Y:S01]  /*47870*/  LDL.LU R24, [R1+0x8c0] ;  /* 0x0008c00001187983 */ /* 0x000ea20000300800 */
[----:B------:R-:W2:Y:S02]  /*47880*/  LDL.LU R25, [R1+0x8c4] ;  /* 0x0008c40001197983 */ /* 0x000ea40000300800 */
[----:B------:R-:W2:Y:S02]  /*47890*/  LDL.LU R26, [R1+0x8c8] ;  /* 0x0008c800011a7983 */ /* 0x000ea40000300800 */
[----:B------:R-:W2:Y:S01]  /*478a0*/  LDL.LU R27, [R1+0x8cc] ;  /* 0x0008cc00011b7983 */ /* 0x000ea20000300800 */
[----:B------:R-:W-:Y:S01]  /*478b0*/  MOV R28, R18 ;  /* 0x00000012001c7202 */ /* 0x000fe20000000f00 */
[----:B------:R-:W-:Y:S01]  /*478c0*/  IMAD.MOV.U32 R3, RZ, RZ, R19 ;  /* 0x000000ffff037224 */ /* 0x000fe200078e0013 */
[----:B----4-:R0:W-:Y:S01]  /*478d0*/  STL.64 [R1+0x20b0], R10 ;  /* 0x0020b00a01007387 */ /* 0x0101e20000100a00 */
[----:B------:R-:W-:Y:S03]  /*478e0*/  STL.64 [R1+0x20a8], R8 ;  /* 0x0020a80801007387 */ /* 0x000fe60000100a00 */
[----:B0-----:R-:W4:Y:S04]  /*478f0*/  LDL R10, [R1+0x8] ;  /* 0x00000800010a7983 */ /* 0x001f280000100800 */
[----:B------:R-:W4:Y:S03]  /*47900*/  LDL R11, [R1+0xc] ;  /* 0x00000c00010b7983 */ /* 0x000f260000100800 */
[----:B------:R-:W-:Y:S02]  /*47910*/  STL.64 [R1+0x6a0], R12 ;  /* 0x0006a00c01007387 */ /* 0x000fe40000100a00 */
[----:B------:R0:W-:Y:S02]  /*47920*/  STL.64 [R1+0x6a8], R14 ;  /* 0x0006a80e01007387 */ /* 0x0001e40000100a00 */
[----:B0-----:R-:W5:Y:S01]  /*47930*/  LDL.LU.64 R14, [R1+0x2118] ;  /* 0x00211800010e7983 */ /* 0x001f620000300a00 */
[----:B------:R-:W5:Y:S02]  /*47940*/  LDL.LU.64 R12, [R1+0x2110] ;  /* 0x00211000010c7983 */ /* 0x000f640000300a00 */
[----:B------:R-:W5:Y:S02]  /*47950*/  LDL.LU.64 R18, [R1+0x2108] ;  /* 0x0021080001127983 */ /* 0x000f640000300a00 */
[----:B------:R-:W2:Y:S01]  /*47960*/  LDL.LU.64 R16, [R1+0x2100] ;  /* 0x0021000001107983 */ /* 0x000ea20000300a00 */
[----:B-----5:R-:W-:Y:S11]  /*47970*/  HMMA.16816.F32 R12, R20, R18, R12 ;  /* 0x00000012140c723c */ /* 0x020ff6000000180c */
[----:B------:R-:W-:Y:S11]  /*47980*/  @!UPT UIADD3 URZ, URZ, URZ, URZ ;  /* 0x0000003f3f3ff290 */ /* 0x000ff6000fffe03f */
[----:B------:R-:W-:Y:S01]  /*47990*/  @!UPT UIADD3 URZ, URZ, URZ, URZ ;  /* 0x0000003f3f3ff290 */ /* 0x000fe2000fffe03f */
[----:B------:R-:W-:Y:S01]  /*479a0*/  STL.64 [R1+0x690], R12 ;  /* 0x0006900c01007387 */ /* 0x000fe20000100a00 */
[----:B------:R0:W-:Y:S03]  /*479b0*/  STL.64 [R1+0x698], R14 ;  /* 0x0006980e01007387 */ /* 0x0001e60000100a00 */
[----:B0-----:R-:W5:Y:S01]  /*479c0*/  LDL.LU.64 R14, [R1+0x20f8] ;  /* 0x0020f800010e7983 */ /* 0x001f620000300a00 */
[----:B------:R-:W3:Y:S02]  /*479d0*/  LDL.LU.64 R12, [R1+0x20f0] ;  /* 0x0020f000010c7983 */ /* 0x000ee40000300a00 */
[----:B------:R2:W-:Y:S02]  /*479e0*/  STL.64 [R1+0x1fd0], R18 ;  /* 0x001fd01201007387 */ /* 0x0005e40000100a00 */
[----:B--2---:R-:W-:Y:S02]  /*479f0*/  MOV R19, R17 ;  /* 0x0000001100137202 */ /* 0x004fe40000000f00 */
[----:B-----5:R-:W-:-:S02]  /*47a00*/  MOV R18, R15 ;  /* 0x0000000f00127202 */ /* 0x020fc40000000f00 */
[----:B------:R-:W2:Y:S03]  /*47a10*/  LDL.LU R15, [R1+0x20ec] ;  /* 0x0020ec00010f7983 */ /* 0x000ea60000300800 */
[----:B------:R-:W-:Y:S02]  /*47a20*/  STL.64 [R1+0x2018], R18 ;  /* 0x0020181201007387 */ /* 0x000fe40000100a00 */
[----:B------:R0:W-:Y:S02]  /*47a30*/  STL [R1+0x2010], R16 ;  /* 0x0020101001007387 */ /* 0x0001e40000100800 */
[----:B0-----:R-:W5:Y:S01]  /*47a40*/  LDL.LU R16, [R1+0x840] ;  /* 0x0008400001107983 */ /* 0x001f620000300800 */
[----:B------:R-:W5:Y:S02]  /*47a50*/  LDL.LU R17, [R1+0x844] ;  /* 0x0008440001117983 */ /* 0x000f640000300800 */
[----:B------:R-:W2:Y:S02]  /*47a60*/  LDL.LU R18, [R1+0x848] ;  /* 0x0008480001127983 */ /* 0x000ea40000300800 */
[----:B------:R-:W2:Y:S02]  /*47a70*/  LDL.LU R19, [R1+0x84c] ;  /* 0x00084c0001137983 */ /* 0x000ea40000300800 */
[----:B--2---:R0:W-:Y:S01]  /*47a80*/  STL.64 [R1+0x2028], R18 ;  /* 0x0020281201007387 */ /* 0x0041e20000100a00 */
[----:B-----5:R-:W-:Y:S01]  /*47a90*/  STL.64 [R1+0x2020], R16 ;  /* 0x0020201001007387 */ /* 0x020fe20000100a00 */
[----:B0-----:R-:W-:-:S02]  /*47aa0*/  MOV R18, R14 ;  /* 0x0000000e00127202 */ /* 0x001fc40000000f00 */
[----:B------:R-:W2:Y:S01]  /*47ab0*/  LDL.LU R14, [R1+0x20e8] ;  /* 0x0020e800010e7983 */ /* 0x000ea20000300800 */
[----:B------:R-:W-:Y:S02]  /*47ac0*/  MOV R19, R29 ;  /* 0x0000001d00137202 */ /* 0x000fe40000000f00 */
[----:B------:R-:W5:Y:S03]  /*47ad0*/  LDL.LU R29, [R1+0x20e4] ;  /* 0x0020e400011d7983 */ /* 0x000f660000300800 */
[----:B------:R3:W-:Y:S02]  /*47ae0*/  STL.64 [R1+0x2038], R18 ;  /* 0x0020381201007387 */ /* 0x0007e40000100a00 */
[----:B---3--:R-:W-:Y:S01]  /*47af0*/  IMAD.MOV.U32 R18, RZ, RZ, R6 ;  /* 0x000000ffff127224 */ /* 0x008fe200078e0006 */
[----:B------:R-:W-:Y:S01]  /*47b00*/  MOV R19, R7 ;  /* 0x0000000700137202 */ /* 0x000fe20000000f00 */
[----:B------:R-:W3:Y:S01]  /*47b10*/  LDL.LU R6, [R1+0x20e0] ;  /* 0x0020e00001067983 */ /* 0x000ee20000300800 */
[----:B------:R-:W4:Y:S03]  /*47b20*/  LDL.LU R7, [R1+0x20dc] ;  /* 0x0020dc0001077983 */ /* 0x000f260000300800 */
[----:B------:R0:W-:Y:S02]  /*47b30*/  STL.64 [R1+0x2050], R18 ;  /* 0x0020501201007387 */ /* 0x0001e40000100a00 */
[----:B0-----:R-:W-:-:S02]  /*47b40*/  MOV R18, R15 ;  /* 0x0000000f00127202 */ /* 0x001fc40000000f00 */
[----:B------:R-:W5:Y:S01]  /*47b50*/  LDL.LU R15, [R1+0x20d8] ;  /* 0x0020d800010f7983 */ /* 0x000f620000300800 */
[----:B--2---:R-:W-:-:S03]  /*47b60*/  MOV R19, R14 ;  /* 0x0000000e00137202 */ /* 0x004fc60000000f00 */
[----:B------:R-:W2:Y:S02]  /*47b70*/  LDL.LU R14, [R1+0x20d4] ;  /* 0x0020d400010e7983 */ /* 0x000ea40000300800 */
[----:B------:R0:W-:Y:S02]  /*47b80*/  STL.64 [R1+0x2068], R18 ;  /* 0x0020681201007387 */ /* 0x0001e40000100a00 */
[----:B0-----:R-:W2:Y:S01]  /*47b90*/  LDL.64 R18, [R1+0xb8] ;  /* 0x0000b80001127983 */ /* 0x001ea20000100a00 */
[----:B---3--:R-:W-:Y:S01]  /*47ba0*/  MOV R16, R6 ;  /* 0x0000000600107202 */ /* 0x008fe20000000f00 */
[----:B----4-:R-:W-:Y:S02]  /*47bb0*/  IMAD.MOV.U32 R17, RZ, RZ, R7 ;  /* 0x000000ffff117224 */ /* 0x010fe400078e0007 */
[----:B--2---:R0:W-:Y:S01]  /*47bc0*/  STL.64 [R1+0x2080], R18 ;  /* 0x0020801201007387 */ /* 0x0041e20000100a00 */
[----:B------:R-:W2:Y:S02]  /*47bd0*/  LDL.LU R6, [R1+0x20d0] ;  /* 0x0020d00001067983 */ /* 0x000ea40000300800 */
[----:B------:R-:W2:Y:S01]  /*47be0*/  LDL.LU R7, [R1+0x20cc] ;  /* 0x0020cc0001077983 */ /* 0x000ea20000300800 */
[----:B0-----:R-:W3:Y:S01]  /*47bf0*/  LDL.LU R18, [R1+0x8d8] ;  /* 0x0008d80001127983 */ /* 0x001ee20000300800 */
[----:B------:R-:W3:Y:S02]  /*47c00*/  LDL.LU R19, [R1+0x8dc] ;  /* 0x0008dc0001137983 */ /* 0x000ee40000300800 */
[----:B---3--:R-:W-:Y:S07]  /*47c10*/  HMMA.16816.F32 R8, R20, R10, R16 ;  /* 0x0000000a1408723c */ /* 0x008fee0000001810 */
[----:B-----5:R-:W-:-:S02]  /*47c20*/  MOV R18, R15 ;  /* 0x0000000f00127202 */ /* 0x020fc40000000f00 */
[----:B------:R-:W3:Y:S11]  /*47c30*/  LDL.LU R15, [R1+0x20c8] ;  /* 0x0020c800010f7983 */ /* 0x000ef60000300800 */
[----:B------:R-:W-:Y:S03]  /*47c40*/  @!UPT UIADD3 URZ, URZ, URZ, URZ ;  /* 0x0000003f3f3ff290 */ /* 0x000fe6000fffe03f */
[----:B------:R-:W-:Y:S01]  /*47c50*/  STL.64 [R1+0x680], R8 ;  /* 0x0006800801007387 */ /* 0x000fe20000100a00 */
[----:B------:R2:W-:Y:S02]  /*47c60*/  STL.64 [R1+0x688], R10 ;  /* 0x0006880a01007387 */ /* 0x0005e40000100a00 */
[----:B--2---:R-:W-:Y:S01]  /*47c70*/  HMMA.16816.F32 R8, R20, R6, R24 ;  /* 0x000000061408723c */ /* 0x004fe20000001818 */
[----:B------:R-:W2:Y:S11]  /*47c80*/  LDL.LU R24, [R1+0x8a0] ;  /* 0x0008a00001187983 */ /* 0x000eb60000300800 */
[----:B------:R-:W-:Y:S11]  /*47c90*/  @!UPT UIADD3 URZ, URZ, URZ, URZ ;  /* 0x0000003f3f3ff290 */ /* 0x000ff6000fffe03f */
[----:B------:R0:W-:Y:S01]  /*47ca0*/  STL.64 [R1+0x670], R8 ;  /* 0x0006700801007387 */ /* 0x0001e20000100a00 */
[----:B------:R1:W-:Y:S02]  /*47cb0*/  STL.64 [R1+0x678], R10 ;  /* 0x0006780a01007387 */ /* 0x0003e40000100a00 */
[----:B------:R-:W2:Y:S02]  /*47cc0*/  LDL.LU R25, [R1+0x8a4] ;  /* 0x0008a40001197983 */ /* 0x000ea40000300800 */
[----:B------:R-:W2:Y:S01]  /*47cd0*/  LDL.LU R26, [R1+0x8a8] ;  /* 0x0008a800011a7983 */ /* 0x000ea20000300800 */
[----:B------:R-:W2:Y:S04]  /*47ce0*/  LDL.LU R27, [R1+0x8ac] ;  /* 0x0008ac00011b7983 */ /* 0x000ea80000300800 */
[----:B0-----:R-:W4:Y:S01]  /*47cf0*/  LDL.LU R8, [R1+0x8b0] ;  /* 0x0008b00001087983 */ /* 0x001f220000300800 */
[----:B------:R-:W4:Y:S02]  /*47d00*/  LDL.LU R9, [R1+0x8b4] ;  /* 0x0008b40001097983 */ /* 0x000f240000300800 */
[----:B-1----:R-:W4:Y:S02]  /*47d10*/  LDL.LU R10, [R1+0x8b8] ;  /* 0x0008b800010a7983 */ /* 0x002f240000300800 */
[----:B------:R-:W4:Y:S01]  /*47d20*/  LDL.LU R11, [R1+0x8bc] ;  /* 0x0008bc00010b7983 */ /* 0x000f220000300800 */
[----:B------:R-:W-:Y:S01]  /*47d30*/  STL.64 [R1+0x1fc8], R6 ;  /* 0x001fc80601007387 */ /* 0x000fe20000100a00 */
[----:B------:R0:W-:Y:S03]  /*47d40*/  STL.64 [R1+0x2030], R4 ;  /* 0x0020300401007387 */ /* 0x0001e60000100a00 */
[----:B0-----:R-:W5:Y:S01]  /*47d50*/  LDL.LU R4, [R1+0x850] ;  /* 0x0008500001047983 */ /* 0x001f620000300800 */
[----:B------:R-:W5:Y:S02]  /*47d60*/  LDL.LU R5, [R1+0x854] ;  /* 0x0008540001057983 */ /* 0x000f640000300800 */
[----:B------:R-:W2:Y:S02]  /*47d70*/  LDL.LU R6, [R1+0x858] ;  /* 0x0008580001067983 */ /* 0x000ea40000300800 */
[----:B------:R-:W2:Y:S02]  /*47d80*/  LDL.LU R7, [R1+0x85c] ;  /* 0x00085c0001077983 */ /* 0x000ea40000300800 */
[----:B--2---:R-:W-:Y:S01]  /*47d90*/  STL.64 [R1+0x2048], R6 ;  /* 0x0020480601007387 */ /* 0x004fe20000100a00 */
[----:B-----5:R0:W-:Y:S03]  /*47da0*/  STL.64 [R1+0x2040], R4 ;  /* 0x0020400401007387 */ /* 0x0201e60000100a00 */
[----:B0-----:R-:W2:Y:S01]  /*47db0*/  LDL.LU R4, [R1+0x860] ;  /* 0x0008600001047983 */ /* 0x001ea20000300800 */
[----:B------:R-:W2:Y:S01]  /*47dc0*/  LDL.LU R5, [R1+0x864] ;  /* 0x0008640001057983 */ /* 0x000ea20000300800 */
[----:B---3--:R-:W-:-:S02]  /*47dd0*/  MOV R6, R15 ;  /* 0x0000000f00067202 */ /* 0x008fc40000000f00 */
[----:B------:R-:W-:Y:S01]  /*47de0*/  MOV R7, R14 ;  /* 0x0000000e00077202 */ /* 0x000fe20000000f00 */
[----:B------:R-:W3:Y:S01]  /*47df0*/  LDL.LU R15, [R1+0x20c4] ;  /* 0x0020c400010f7983 */ /* 0x000ee20000300800 */
[----:B------:R-:W5:Y:S03]  /*47e00*/  LDL.LU R14, [R1+0x20c0] ;  /* 0x0020c000010e7983 */ /* 0x000f660000300800 */
[----:B------:R-:W-:Y:S04]  /*47e10*/  STL.64 [R1+0x2060], R6 ;  /* 0x0020600601007387 */ /* 0x000fe80000100a00 */
[----:B--2---:R0:W-:Y:S04]  /*47e20*/  STL.64 [R1+0x2058], R4 ;  /* 0x0020580401007387 */ /* 0x0041e80000100a00 */
[----:B0-----:R-:W2:Y:S01]  /*47e30*/  LDL.LU R4, [R1+0x870] ;  /* 0x0008700001047983 */ /* 0x001ea20000300800 */
[----:B------:R-:W2:Y:S02]  /*47e40*/  LDL.LU R5, [R1+0x874] ;  /* 0x0008740001057983 */ /* 0x000ea40000300800 */
[----:B------:R-:W2:Y:S02]  /*47e50*/  LDL.LU R6, [R1+0x878] ;  /* 0x0008780001067983 */ /* 0x000ea40000300800 */
[----:B------:R-:W2:Y:S02]  /*47e60*/  LDL.LU R7, [R1+0x87c] ;  /* 0x00087c0001077983 */ /* 0x000ea40000300800 */
[----:B--2---:R5:W-:Y:S01]  /*47e70*/  STL.64 [R1+0x2078], R6 ;  /* 0x0020780601007387 */ /* 0x004be20000100a00 */
[----:B------:R0:W-:Y:S02]  /*47e80*/  STL.64 [R1+0x2070], R4 ;  /* 0x0020700401007387 */ /* 0x0001e40000100a00 */
[----:B-----5:R-:W-:Y:S01]  /*47e90*/  IMAD.MOV.U32 R6, RZ, RZ, R14 ;  /* 0x000000ffff067224 */ /* 0x020fe200078e000e */
[----:B0-----:R-:W2:Y:S01]  /*47ea0*/  LDL.LU R4, [R1+0x880] ;  /* 0x0008800001047983 */ /* 0x001ea20000300800 */
[----:B------:R-:W2:Y:S02]  /*47eb0*/  LDL.LU R5, [R1+0x884] ;  /* 0x0008840001057983 */ /* 0x000ea40000300800 */
[----:B------:R-:W4:Y:S01]  /*47ec0*/  LDL.LU R14, [R1+0x20bc] ;  /* 0x0020bc00010e7983 */ /* 0x000f220000300800 */
[----:B---3--:R-:W-:-:S02]  /*47ed0*/  MOV R7, R15 ;  /* 0x0000000f00077202 */ /* 0x008fc40000000f00 */
[----:B------:R-:W4:Y:S03]  /*47ee0*/  LDL.LU R15, [R1+0x20b8] ;  /* 0x0020b800010f7983 */ /* 0x000f260000300800 */
[----:B------:R-:W-:Y:S01]  /*47ef0*/  STL.64 [R1+0x2090], R6 ;  /* 0x0020900601007387 */ /* 0x000fe20000100a00 */
[C---:B----4-:R-:W-:Y:S01]  /*47f00*/  HMMA.16816.F32 R8, R20.reuse, R14, R8 ;  /* 0x0000000e1408723c */ /* 0x050fe20000001808 */
[----:B--2---:R0:W-:Y:S04]  /*47f10*/  STL.64 [R1+0x2088], R4 ;  /* 0x0020880401007387 */ /* 0x0041e80000100a00 */
        /* <DEDUP_REMOVED lines=8> */
[----:B------:R-:W4:Y:S01]  /*47fa0*/  LDL.LU.64 R8, [R1+0x20a8] ;  /* 0x0020a80001087983 */ /* 0x000f220000300a00 */
[----:B------:R-:W-:Y:S01]  /*47fb0*/  MOV R19, R29 ;  /* 0x0000001d00137202 */ /* 0x000fe20000000f00 */
[----:B---3--:R-:W-:Y:S01]  /*47fc0*/  HMMA.16816.F32 R20, R20, R10, R24 ;  /* 0x0000000a1414723c */ /* 0x008fe20000001818 */
[----:B------:R-:W2:Y:S01]  /*47fd0*/  LDL.LU.64 R26, [R1+0x20a0] ;  /* 0x0020a000011a7983 */ /* 0x000ea20000300a00 */
[----:B------:R-:W2:Y:S11]  /*47fe0*/  LDL.LU.64 R24, [R1+0x2098] ;  /* 0x0020980001187983 */ /* 0x000eb60000300a00 */
[----:B------:R-:W-:Y:S10]  /*47ff0*/  @!UPT UIADD3 URZ, URZ, URZ, URZ ;  /* 0x0000003f3f3ff290 */ /* 0x000ff4000fffe03f */
[----:B------:R-:W-:Y:S01]  /*48000*/  STL.64 [R1+0x630], R20 ;  /* 0x0006301401007387 */ /* 0x000fe20000100a00 */
[----:B------:R-:W-:Y:S02]  /*48010*/  STL.64 [R1+0x638], R22 ;  /* 0x0006381601007387 */ /* 0x000fe40000100a00 */
[----:B------:R-:W-:Y:S01]  /*48020*/  STL.64 [R1+0x1fa0], R10 ;  /* 0x001fa00a01007387 */ /* 0x000fe20000100a00 */
[C---:B--2---:R-:W-:Y:S01]  /*48030*/  HMMA.16816.F32 R16, R24.reuse, R18, R4 ;  /* 0x000000121810723c */ /* 0x044fe20000001804 */
[----:B------:R-:W2:Y:S01]  /*48040*/  LDL.LU.64 R6, [R1+0x2090] ;  /* 0x0020900001067983 */ /* 0x000ea20000300a00 */
[----:B------:R-:W2:Y:S11]  /*48050*/  LDL.LU.64 R4, [R1+0x2088] ;  /* 0x0020880001047983 */ /* 0x000eb60000300a00 */
[----:B------:R-:W-:Y:S10]  /*48060*/  @!UPT UIADD3 URZ, URZ, URZ, URZ ;  /* 0x0000003f3f3ff290 */ /* 0x000ff4000fffe03f */
[----:B------:R-:W-:Y:S01]  /*48070*/  STL.64 [R1+0x890], R16 ;  /* 0x0008901001007387 */ /* 0x000fe20000100a00 */
[----:B------:R0:W-:Y:S03]  /*48080*/  STL.64 [R1+0x898], R18 ;  /* 0x0008981201007387 */ /* 0x0001e60000100a00 */
[----:B0-----:R-:W2:Y:S01]  /*48090*/  LDL.LU.64 R18, [R1+0x2080] ;  /* 0x0020800001127983 */ /* 0x001ea20000300a00 */
[----:B------:R-:W-:Y:S02]  /*480a0*/  MOV R22, R2 ;  /* 0x0000000200167202 */ /* 0x000fe40000000f00 */
[----:B------:R-:W-:Y:S01]  /*480b0*/  MOV R23, R0 ;  /* 0x0000000000177202 */ /* 0x000fe20000000f00 */
[C---:B--2---:R-:W-:Y:S01]  /*480c0*/  HMMA.16816.F32 R4, R24.reuse, R18, R4 ;  /* 0x000000121804723c */ /* 0x044fe20000001804 */
        /* <DEDUP_REMOVED lines=12> */
[----:B------:R-:W-:Y:S01]  /*48190*/  STL.64 [R1+0x870], R16 ;  /* 0x0008701001007387 */ /* 0x000fe20000100a00 */
[----:B------:R0:W-:Y:S03]  /*481a0*/  STL.64 [R1+0x878], R18 ;  /* 0x0008781201007387 */ /* 0x0001e60000100a00 */
[----:B0-----:R-:W2:Y:S02]  /*481b0*/  LDL.LU.64 R18, [R1+0x2050] ;  /* 0x0020500001127983 */ /* 0x001ea40000300a00 */
[C---:B--2---:R-:W-:Y:S02]  /*481c0*/  HMMA.16816.F32 R16, R24.reuse, R18, R4 ;  /* 0x000000121810723c */ /* 0x044fe40000001804 */
[----:B------:R-:W2:Y:S01]  /*481d0*/  LDL.LU.64 R6, [R1+0x2048] ;  /* 0x0020480001067983 */ /* 0x000ea20000300a00 */
[----:B------:R-:W2:Y:S11]  /*481e0*/  LDL.LU.64 R4, [R1+0x2040] ;  /* 0x0020400001047983 */ /* 0x000eb60000300a00 */
[----:B------:R-:W-:Y:S09]  /*481f0*/  @!UPT UIADD3 URZ, URZ, URZ, URZ ;  /* 0x0000003f3f3ff290 */ /* 0x000ff2000fffe03f */
[----:B------:R-:W-:Y:S01]  /*48200*/  STL.64 [R1+0x860], R16 ;  /* 0x0008601001007387 */ /* 0x000fe20000100a00 */
[----:B------:R0:W-:Y:S03]  /*48210*/  STL.64 [R1+0x868], R18 ;  /* 0x0008681201007387 */ /* 0x0001e60000100a00 */
[----:B0-----:R-:W2:Y:S02]  /*48220*/  LDL.LU.64 R18, [R1+0x2038] ;  /* 0x0020380001127983 */ /* 0x001ea40000300a00 */
[C---:B--2---:R-:W-:Y:S02]  /*48230*/  HMMA.16816.F32 R16, R24.reuse, R18, R4 ;  /* 0x000000121810723c */ /* 0x044fe40000001804 */
[----:B------:R-:W2:Y:S11]  /*48240*/  LDL.LU.64 R4, [R1+0x2030] ;  /* 0x0020300001047983 */ /* 0x000eb60000300a00 */
[----:B------:R-:W-:Y:S10]  /*48250*/  @!UPT UIADD3 URZ, URZ, URZ, URZ ;  /* 0x0000003f3f3ff290 */ /* 0x000ff4000fffe03f */
[----:B------:R-:W-:Y:S01]  /*48260*/  STL.64 [R1+0x850], R16 ;  /* 0x0008501001007387 */ /* 0x000fe20000100a00 */
[----:B------:R0:W-:Y:S03]  /*48270*/  STL.64 [R1+0x858], R18 ;  /* 0x0008581201007387 */ /* 0x0001e60000100a00 */
[----:B0-----:R-:W3:Y:S01]  /*48280*/  LDL.LU.64 R18, [R1+0x2028] ;  /* 0x0020280001127983 */ /* 0x001ee20000300a00 */
[----:B------:R-:W3:Y:S01]  /*48290*/  LDL.LU.64 R16, [R1+0x2020] ;  /* 0x0020200001107983 */ /* 0x000ee20000300a00 */
[----:B------:R-:W-:Y:S01]  /*482a0*/  MOV R7, R12 ;  /* 0x0000000c00077202 */ /* 0x000fe20000000f00 */
[----:B---3--:R-:W-:Y:S01]  /*482b0*/  HMMA.16816.F32 R20, R24, R22, R16 ;  /* 0x000000161814723c */ /* 0x008fe20000001810 */
[----:B------:R-:W3:Y:S01]  /*482c0*/  LDL.LU.64 R18, [R1+0x2018] ;  /* 0x0020180001127983 */ /* 0x000ee20000300a00 */
[----:B------:R-:W5:Y:S11]  /*482d0*/  LDL.LU R16, [R1+0x2010] ;  /* 0x0020100001107983 */ /* 0x000f760000300800 */
[----:B------:R-:W-:Y:S10]  /*482e0*/  @!UPT UIADD3 URZ, URZ, URZ, URZ ;  /* 0x0000003f3f3ff290 */ /* 0x000ff4000fffe03f */
[----:B------:R-:W-:Y:S01]  /*482f0*/  STL.64 [R1+0x840], R20 ;  /* 0x0008401401007387 */ /* 0x000fe20000100a00 */
[----:B------:R-:W-:Y:S02]  /*48300*/  STL.64 [R1+0x848], R22 ;  /* 0x0008481601007387 */ /* 0x000fe40000100a00 */
[----:B------:R-:W0:Y:S04]  /*48310*/  LDSM.16.M88.4 R20, [R13+0x28c00] ;  /* 0x028c00000d14783b */ /* 0x000e280000000200 */
[----:B------:R-:W-:Y:S01]  /*48320*/  STL.64 [R1+0x1fb0], R14 ;  /* 0x001fb00e01007387 */ /* 0x000fe20000100a00 */
[----:B------:R1:W-:Y:S01]  /*48330*/  STL [R1+0x1fa8], R13 ;  /* 0x001fa80d01007387 */ /* 0x0003e20000100800 */
[----:B------:R-:W2:Y:S03]  /*48340*/  LDL.LU R12, [R1+0x820] ;  /* 0x00082000010c7983 */ /* 0x000ea60000300800 */
[----:B-1----:R-:W2:Y:S01]  /*48350*/  LDL.LU R13, [R1+0x824] ;  /* 0x00082400010d7983 */ /* 0x002ea20000300800 */
[----:B------:R-:W2:Y:S02]  /*48360*/  LDL.LU R14, [R1+0x828] ;  /* 0x00082800010e7983 */ /* 0x000ea40000300800 */
[----:B------:R-:W2:Y:S01]  /*48370*/  LDL.LU R15, [R1+0x82c] ;  /* 0x00082c00010f7983 */ /* 0x000ea20000300800 */
[----:B0-----:R-:W-:Y:S01]  /*48380*/  STL.64 [R1+0x1e68], R22 ;  /* 0x001e681601007387 */ /* 0x001fe20000100a00 */
[----:B------:R0:W-:Y:S03]  /*48390*/  STL.64 [R1+0x1e60], R20 ;  /* 0x001e601401007387 */ /* 0x0001e60000100a00 */
[----:B0-----:R-:W3:Y:S01]  /*483a0*/  LDL.LU R20, [R1+0x830] ;  /* 0x0008300001147983 */ /* 0x001ee20000300800 */
[----:B------:R-:W3:Y:S02]  /*483b0*/  LDL.LU R21, [R1+0x834] ;  /* 0x0008340001157983 */ /* 0x000ee40000300800 */
[----:B------:R-:W3:Y:S02]  /*483c0*/  LDL.LU R22, [R1+0x838] ;  /* 0x0008380001167983 */ /* 0x000ee40000300800 */
[----:B------:R-:W3:Y:S01]  /*483d0*/  LDL.LU R23, [R1+0x83c] ;  /* 0x00083c0001177983 */ /* 0x000ee20000300800 */
[----:B-----5:R-:W-:-:S02]  /*483e0*/  MOV R6, R16 ;  /* 0x0000001000067202 */ /* 0x020fc40000000f00 */
[----:B------:R-:W5:Y:S01]  /*483f0*/  LDL.LU R16, [R1+0x7f0] ;  /* 0x0007f00001107983 */ /* 0x000f620000300800 */
[----:B---3--:R-:W-:Y:S11]  /*48400*/  HMMA.16816.F32 R20, R24, R18, R20 ;  /* 0x000000121814723c */ /* 0x008ff60000001814 */
[----:B------:R-:W-:Y:S11]  /*48410*/  @!UPT UIADD3 URZ, URZ, URZ, URZ ;  /* 0x0000003f3f3ff290 */ /* 0x000ff6000fffe03f */
[----:B------:R-:W-:Y:S01]  /*48420*/  @!UPT UIADD3 URZ, URZ, URZ, URZ ;  /* 0x0000003f3f3ff290 */ /* 0x000fe2000fffe03f */
[----:B------:R-:W-:Y:S01]  /*48430*/  STL.64 [R1+0x830], R20 ;  /* 0x0008301401007387 */ /* 0x000fe20000100a00 */
[----:B------:R-:W-:Y:S02]  /*48440*/  STL.64 [R1+0x838], R22 ;  /* 0x0008381601007387 */ /* 0x000fe40000100a00 */
[----:B------:R-:W5:Y:S02]  /*48450*/  LDL.LU R17, [R1+0x7f4] ;  /* 0x0007f40001117983 */ /* 0x000f640000300800 */
[----:B------:R-:W3:Y:S01]  /*48460*/  LDL.LU R18, [R1+0x7f8] ;  /* 0x0007f80001127983 */ /* 0x000ee20000300800 */
[----:B------:R-:W3:Y:S04]  /*48470*/  LDL.LU R19, [R1+0x7fc] ;  /* 0x0007fc0001137983 */ /* 0x000ee80000300800 */
[----:B---3--:R4:W-:Y:S01]  /*48480*/  STL.64 [R1+0x1fe0], R18 ;  /* 0x001fe01201007387 */ /* 0x0089e20000100a00 */
[----:B-----5:R-:W-:Y:S01]  /*48490*/  STL.64 [R1+0x1fd8], R16 ;  /* 0x001fd81001007387 */ /* 0x020fe20000100a00 */
[----:B----4-:R-:W-:-:S02]  /*484a0*/  MOV R18, R9 ;  /* 0x0000000900127202 */ /* 0x010fc40000000f00 */
[----:B------:R-:W-:-:S05]  /*484b0*/  MOV R19, R8 ;  /* 0x0000000800137202 */ /* 0x000fca0000000f00 */
[----:B------:R2:W-:Y:S01]  /*484c0*/  STL.64 [R1+0x1ff8], R18 ;  /* 0x001ff81201007387 */ /* 0x0005e20000100a00 */
[----:B------:R-:W3:Y:S02]  /*484d0*/  LDL.LU R8, [R1+0x7e0] ;  /* 0x0007e00001087983 */ /* 0x000ee40000300800 */
[----:B------:R-:W3:Y:S02]  /*484e0*/  LDL.LU R9, [R1+0x7e4] ;  /* 0x0007e40001097983 */ /* 0x000ee40000300800 */
[----:B------:R-:W4:Y:S01]  /*484f0*/  LDL.LU R10, [R1+0x7e8] ;  /* 0x0007e800010a7983 */ /* 0x000f220000300800 */
[----:B------:R-:W4:Y:S01]  /*48500*/  LDL.LU R11, [R1+0x7ec] ;  /* 0x0007ec00010b7983 */ /* 0x000f220000300800 */
[----:B--2---:R-:W-:Y:S01]  /*48510*/  IMAD.MOV.U32 R18, RZ, RZ, R5 ;  /* 0x000000ffff127224 */ /* 0x004fe200078e0005 */
[----:B------:R-:W-:Y:S02]  /*48520*/  MOV R19, R4 ;  /* 0x0000000400137202 */ /* 0x000fe40000000f00 */
[C---:B------:R-:W-:Y:S01]  /*48530*/  HMMA.16816.F32 R4, R24.reuse, R6, R12 ;  /* 0x000000061804723c */ /* 0x040fe2000000180c */
[----:B----4-:R-:W-:Y:S01]  /*48540*/  STL.64 [R1+0x1ff0], R10 ;  /* 0x001ff00a01007387 */ /* 0x010fe20000100a00 */
        /* <DEDUP_REMOVED lines=11> */
[----:B------:R-:W3:Y:S01]  /*48600*/  LDL.LU R12, [R1+0x7c0] ;  /* 0x0007c000010c7983 */ /* 0x000ee20000300800 */
[----:B------:R0:W-:Y:S02]  /*48610*/  STL.64 [R1+0x820], R4 ;  /* 0x0008200401007387 */ /* 0x0001e40000100a00 */
[----:B------:R1:W-:Y:S02]  /*48620*/  STL.64 [R1+0x828], R6 ;  /* 0x0008280601007387 */ /* 0x0003e40000100a00 */
[----:B------:R-:W3:Y:S01]  /*48630*/  LDL.LU R13, [R1+0x7c4] ;  /* 0x0007c400010d7983 */ /* 0x000ee20000300800 */
[----:B------:R-:W4:Y:S01]  /*48640*/  LDL.LU R14, [R1+0x7c8] ;  /* 0x0007c800010e7983 */ /* 0x000f220000300800 */
[----:B------:R-:W4:Y:S03]  /*48650*/  LDL.LU R15, [R1+0x7cc] ;  /* 0x0007cc00010f7983 */ /* 0x000f260000300800 */
[----:B0-----:R-:W5:Y:S01]  /*48660*/  LDL.LU R4, [R1+0x7d0] ;  /* 0x0007d00001047983 */ /* 0x001f620000300800 */
[----:B------:R-:W5:Y:S02]  /*48670*/  LDL.LU R5, [R1+0x7d4] ;  /* 0x0007d40001057983 */ /* 0x000f640000300800 */
[----:B-1----:R-:W5:Y:S02]  /*48680*/  LDL.LU R6, [R1+0x7d8] ;  /* 0x0007d80001067983 */ /* 0x002f640000300800 */
[----:B------:R-:W5:Y:S01]  /*48690*/  LDL.LU R7, [R1+0x7dc] ;  /* 0x0007dc0001077983 */ /* 0x000f620000300800 */
[----:B----4-:R0:W-:Y:S01]  /*486a0*/  STL.64 [R1+0x1fc0], R14 ;  /* 0x001fc00e01007387 */ /* 0x0101e20000100a00 */
[----:B---3--:R-:W-:Y:S03]  /*486b0*/  STL.64 [R1+0x1fb8], R12 ;  /* 0x001fb80c01007387 */ /* 0x008fe60000100a00 */
[----:B0-----:R-:W5:Y:S01]  /*486c0*/  LDL.64 R14, [R1+0x8] ;  /* 0x00000800010e7983 */ /* 0x001f620000100a00 */
[----:B------:R-:W3:Y:S02]  /*486d0*/  LDL.LU R20, [R1+0x740] ;  /* 0x0007400001147983 */ /* 0x000ee40000300800 */
[----:B------:R-:W3:Y:S02]  /*486e0*/  LDL.LU R21, [R1+0x744] ;  /* 0x0007440001157983 */ /* 0x000ee40000300800 */
[----:B------:R-:W4:Y:S01]  /*486f0*/  LDL.LU R22, [R1+0x748] ;  /* 0x0007480001167983 */ /* 0x000f220000300800 */
[----:B------:R-:W4:Y:S04]  /*48700*/  LDL.LU R23, [R1+0x74c] ;  /* 0x00074c0001177983 */ /* 0x000f280000300800 */
[----:B----4-:R0:W-:Y:S01]  /*48710*/  STL.64 [R1+0x1f30], R22 ;  /* 0x001f301601007387 */ /* 0x0101e20000100a00 */
[----:B---3--:R-:W-:Y:S03]  /*48720*/  STL.64 [R1+0x1f28], R20 ;  /* 0x001f281401007387 */ /* 0x008fe60000100a00 */
[----:B0-----:R-:W3:Y:S04]  /*48730*/  LDL.64 R22, [R1+0x88] ;  /* 0x0000880001167983 */ /* 0x001ee80000100a00 */
[----:B---3--:R0:W-:Y:S04]  /*48740*/  STL.64 [R1+0x1f40], R22 ;  /* 0x001f401601007387 */ /* 0x0081e80000100a00 */
[----:B0-----:R-:W3:Y:S01]  /*48750*/  LDL.64 R22, [R1+0x98] ;  /* 0x0000980001167983 */ /* 0x001ee20000100a00 */
[C---:B--2---:R-:W-:Y:S03]  /*48760*/  HMMA.16816.F32 R16, R24.reuse, R18, R8 ;  /* 0x000000121810723c */ /* 0x044fe60000001808 */
[----:B---3--:R0:W-:Y:S04]  /*48770*/  STL.64 [R1+0x1f58], R22 ;  /* 0x001f581601007387 */ /* 0x0081e80000100a00 */
[----:B0-----:R-:W2:Y:S04]  /*48780*/  LDL.64 R22, [R1+0xa8] ;  /* 0x0000a80001167983 */ /* 0x001ea80000100a00 */
[----:B--2---:R-:W-:Y:S01]  /*48790*/  STL.64 [R1+0x1f60], R22 ;  /* 0x001f601601007387 */ /* 0x004fe20000100a00 */
[----:B------:R-:W2:Y:S02]  /*487a0*/  LDL.LU.64 R10, [R1+0x2008] ;  /* 0x00200800010a7983 */ /* 0x000ea40000300a00 */
[----:B------:R-:W2:Y:S09]  /*487b0*/  LDL.LU.64 R8, [R1+0x2000] ;  /* 0x0020000001087983 */ /* 0x000eb20000300a00 */
[----:B------:R-:W-:Y:S01]  /*487c0*/  STL.64 [R1+0x810], R16 ;  /* 0x0008101001007387 */ /* 0x000fe20000100a00 */
        /* <DEDUP_REMOVED lines=9> */
[----:B------:R-:W3:Y:S01]  /*48860*/  LDL.LU.64 R16, [R1+0x1fd8] ;  /* 0x001fd80001107983 */ /* 0x000ee20000300a00 */
[----:B------:R-:W-:Y:S02]  /*48870*/  MOV R22, R28 ;  /* 0x0000001c00167202 */ /* 0x000fe40000000f00 */
[----:B------:R-:W-:-:S07]  /*48880*/  MOV R23, R3 ;  /* 0x0000000300177202 */ /* 0x000fce0000000f00 */
[C---:B---3--:R-:W-:Y:S01]  /*48890*/  HMMA.16816.F32 R20, R24.reuse, R22, R16 ;  /* 0x000000161814723c */ /* 0x048fe20000001810 */
[----:B------:R-:W2:Y:S07]  /*488a0*/  LDL.LU.64 R18, [R1+0x1fd0] ;  /* 0x001fd00001127983 */ /* 0x000eae0000300a00 */
[----:B-----5:R-:W-:Y:S11]  /*488b0*/  HMMA.16816.F32 R4, R24, R14, R4 ;  /* 0x0000000e1804723c */ /* 0x020ff60000001804 */
[----:B------:R-:W-:Y:S04]  /*488c0*/  @!UPT UIADD3 URZ, URZ, URZ, URZ ;  /* 0x0000003f3f3ff290 */ /* 0x000fe8000fffe03f */
[----:B------:R-:W-:Y:S01]  /*488d0*/  STL.64 [R1+0x7f0], R20 ;  /* 0x0007f01401007387 */ /* 0x000fe20000100a00 */
[----:B------:R0:W-:Y:S02]  /*488e0*/  STL.64 [R1+0x7f8], R22 ;  /* 0x0007f81601007387 */ /* 0x0001e40000100a00 */
[----:B0-----:R-:W-:Y:S01]  /*488f0*/  MOV R22, R2 ;  /* 0x0000000200167202 */ /* 0x001fe20000000f00 */
[----:B------:R-:W-:-:S05]  /*48900*/  IMAD.MOV.U32 R23, RZ, RZ, R0 ;  /* 0x000000ffff177224 */ /* 0x000fca00078e0000 */
[----:B------:R-:W-:Y:S01]  /*48910*/  STL.64 [R1+0x1f78], R22 ;  /* 0x001f781601007387 */ /* 0x000fe20000100a00 */
[----:B--2---:R-:W-:Y:S01]  /*48920*/  HMMA.16816.F32 R8, R24, R18, R8 ;  /* 0x000000121808723c */ /* 0x004fe20000001808 */
[----:B------:R-:W-:Y:S02]  /*48930*/  MOV R29, R18 ;  /* 0x00000012001d7202 */ /* 0x000fe40000000f00 */
[----:B------:R-:W-:Y:S11]  /*48940*/  MOV R28, R19 ;  /* 0x00000013001c7202 */ /* 0x000ff60000000f00 */
[----:B------:R-:W-:Y:S09]  /*48950*/  @!UPT UIADD3 URZ, URZ, URZ, URZ ;  /* 0x0000003f3f3ff290 */ /* 0x000ff2000fffe03f */
[----:B------:R0:W-:Y:S01]  /*48960*/  STL.64 [R1+0x7e0], R8 ;  /* 0x0007e00801007387 */ /* 0x0001e20000100a00 */
[----:B------:R1:W-:Y:S03]  /*48970*/  STL.64 [R1+0x7e8], R10 ;  /* 0x0007e80a01007387 */ /* 0x0003e60000100a00 */
[----:B0-----:R-:W2:Y:S01]  /*48980*/  LDL.LU R8, [R1+0x7b0] ;  /* 0x0007b00001087983 */ /* 0x001ea20000300800 */
[----:B------:R-:W2:Y:S02]  /*48990*/  LDL.LU R9, [R1+0x7b4] ;  /* 0x0007b40001097983 */ /* 0x000ea40000300800 */
[----:B-1----:R-:W2:Y:S02]  /*489a0*/  LDL.LU R10, [R1+0x7b8] ;  /* 0x0007b800010a7983 */ /* 0x002ea40000300800 */
[----:B------:R-:W2:Y:S01]  /*489b0*/  LDL.LU R11, [R1+0x7bc] ;  /* 0x0007bc00010b7983 */ /* 0x000ea20000300800 */
[----:B------:R-:W3:Y:S01]  /*489c0*/  LDL.LU R16, [R1+0x7a0] ;  /* 0x0007a00001107983 */ /* 0x000ee20000300800 */
[----:B------:R-:W3:Y:S02]  /*489d0*/  LDL.LU R17, [R1+0x7a4] ;  /* 0x0007a40001117983 */ /* 0x000ee40000300800 */
[----:B------:R-:W3:Y:S02]  /*489e0*/  LDL.LU R18, [R1+0x7a8] ;  /* 0x0007a80001127983 */ /* 0x000ee40000300800 */
[----:B------:R-:W3:Y:S01]  /*489f0*/  LDL.LU R19, [R1+0x7ac] ;  /* 0x0007ac0001137983 */ /* 0x000ee20000300800 */
[----:B------:R-:W4:Y:S01]  /*48a00*/  LDL.64 R22, [R1+0xc8] ;  /* 0x0000c80001167983 */ /* 0x000f220000100a00 */
[----:B------:R0:W-:Y:S02]  /*48a10*/  STL.64 [R1+0x7d0], R4 ;  /* 0x0007d00401007387 */ /* 0x0001e40000100a00 */
[----:B------:R1:W-:Y:S01]  /*48a20*/  STL.64 [R1+0x7d8], R6 ;  /* 0x0007d80601007387 */ /* 0x0003e20000100a00 */
[----:B0-----:R-:W-:Y:S01]  /*48a30*/  MOV R5, R14 ;  /* 0x0000000e00057202 */ /* 0x001fe20000000f00 */
[----:B-1----:R-:W5:Y:S01]  /*48a40*/  LDL.LU.64 R6, [R1+0x1fc8] ;  /* 0x001fc80001067983 */ /* 0x002f620000300a00 */
[----:B------:R-:W-:-:S02]  /*48a50*/  MOV R4, R15 ;  /* 0x0000000f00047202 */ /* 0x000fc40000000f00 */
[----:B------:R-:W5:Y:S02]  /*48a60*/  LDL.LU.64 R14, [R1+0x1fc0] ;  /* 0x001fc000010e7983 */ /* 0x000f640000300a00 */
[----:B------:R-:W5:Y:S02]  /*48a70*/  LDL.LU.64 R12, [R1+0x1fb8] ;  /* 0x001fb800010c7983 */ /* 0x000f640000300a00 */
[C---:B-----5:R-:W-:Y:S11]  /*48a80*/  HMMA.16816.F32 R12, R24.reuse, R6, R12 ;  /* 0x00000006180c723c */ /* 0x060ff6000000180c */
[----:B------:R-:W-:Y:S11]  /*48a90*/  @!UPT UIADD3 URZ, URZ, URZ, URZ ;  /* 0x0000003f3f3ff290 */ /* 0x000ff6000fffe03f */
[----:B------:R-:W-:Y:S01]  /*48aa0*/  @!UPT UIADD3 URZ, URZ, URZ, URZ ;  /* 0x0000003f3f3ff290 */ /* 0x000fe2000fffe03f */
[----:B------:R-:W-:Y:S01]  /*48ab0*/  STL.64 [R1+0x7c0], R12 ;  /* 0x0007c00c01007387 */ /* 0x000fe20000100a00 */
[----:B------:R0:W-:Y:S03]  /*48ac0*/  STL.64 [R1+0x7c8], R14 ;  /* 0x0007c80e01007387 */ /* 0x0001e60000100a00 */
[----:B0-----:R-:W2:Y:S01]  /*48ad0*/  LDL.LU.64 R14, [R1+0x1fb0] ;  /* 0x001fb000010e7983 */ /* 0x001ea20000300a00 */
[----:B------:R-:W5:Y:S02]  /*48ae0*/  LDL.LU R13, [R1+0x1fa8] ;  /* 0x001fa800010d7983 */ /* 0x000f640000300800 */
[----:B------:R-:W-:Y:S02]  /*48af0*/  STL.64 [R1+0x1ee0], R6 ;  /* 0x001ee00601007387 */ /* 0x000fe40000100a00 */
[----:B------:R0:W-:Y:S02]  /*48b00*/  STL.64 [R1+0x1f38], R4 ;  /* 0x001f380401007387 */ /* 0x0001e40000100a00 */
[----:B0-----:R-:W2:Y:S01]  /*48b10*/  LDL.LU R4, [R1+0x750] ;  /* 0x0007500001047983 */ /* 0x001ea20000300800 */
[----:B------:R-:W2:Y:S02]  /*48b20*/  LDL.LU R5, [R1+0x754] ;  /* 0x0007540001057983 */ /* 0x000ea40000300800 */
[----:B------:R-:W2:Y:S02]  /*48b30*/  LDL.LU R6, [R1+0x758] ;  /* 0x0007580001067983 */ /* 0x000ea40000300800 */
[----:B------:R-:W2:Y:S02]  /*48b40*/  LDL.LU R7, [R1+0x75c] ;  /* 0x00075c0001077983 */ /* 0x000ea40000300800 */
[----:B--2---:R-:W-:Y:S01]  /*48b50*/  STL.64 [R1+0x1f50], R6 ;  /* 0x001f500601007387 */ /* 0x004fe20000100a00 */
[----:B------:R0:W-:Y:S03]  /*48b60*/  STL.64 [R1+0x1f48], R4 ;  /* 0x001f480401007387 */ /* 0x0001e60000100a00 */
[----:B0-----:R-:W2:Y:S01]  /*48b70*/  LDL.LU R4, [R1+0x760] ;  /* 0x0007600001047983 */ /* 0x001ea20000300800 */
[----:B------:R-:W2:Y:S02]  /*48b80*/  LDL.LU R5, [R1+0x764] ;  /* 0x0007640001057983 */ /* 0x000ea40000300800 */
[----:B------:R-:W2:Y:S02]  /*48b90*/  LDL.LU R6, [R1+0x768] ;  /* 0x0007680001067983 */ /* 0x000ea40000300800 */
[----:B------:R-:W2:Y:S01]  /*48ba0*/  LDL.LU R7, [R1+0x76c] ;  /* 0x00076c0001077983 */ /* 0x000ea20000300800 */
[C---:B------:R-:W-:Y:S01]  /*48bb0*/  HMMA.16816.F32 R8, R24.reuse, R14, R8 ;  /* 0x0000000e1808723c */ /* 0x040fe20000001808 */
[----:B--2---:R-:W-:Y:S01]  /*48bc0*/  STL.64 [R1+0x1f70], R6 ;  /* 0x001f700601007387 */ /* 0x004fe20000100a00 */
[----:B------:R0:W-:Y:S03]  /*48bd0*/  STL.64 [R1+0x1f68], R4 ;  /* 0x001f680401007387 */ /* 0x0001e60000100a00 */
        /* <DEDUP_REMOVED lines=9> */
[----:B------:R-:W2:Y:S02]  /*48c70*/  LDL.LU R7, [R1+0x79c] ;  /* 0x00079c0001077983 */ /* 0x000ea40000300800 */
[----:B------:R-:W-:Y:S01]  /*48c80*/  STL.64 [R1+0x7b0], R8 ;  /* 0x0007b00801007387 */ /* 0x000fe20000100a00 */
[----:B------:R0:W-:Y:S03]  /*48c90*/  STL.64 [R1+0x7b8], R10 ;  /* 0x0007b80a01007387 */ /* 0x0001e60000100a00 */
[----:B0-----:R-:W3:Y:S02]  /*48ca0*/  LDL.LU.64 R10, [R1+0x1fa0] ;  /* 0x001fa000010a7983 */ /* 0x001ee40000300a00 */
[----:B---3--:R-:W-:Y:S02]  /*48cb0*/  HMMA.16816.F32 R24, R24, R10, R16 ;  /* 0x0000000a1818723c */ /* 0x008fe40000001810 */
[----:B------:R-:W2:Y:S01]  /*48cc0*/  LDL.LU.64 R18, [R1+0x1f98] ;  /* 0x001f980001127983 */ /* 0x000ea20000300a00 */
[----:B------:R-:W2:Y:S02]  /*48cd0*/  LDL.LU.64 R16, [R1+0x1f90] ;  /* 0x001f900001107983 */ /* 0x000ea40000300a00 */
[----:B----4-:R-:W-:Y:S01]  /*48ce0*/  IMAD.MOV.U32 R2, RZ, RZ, R22 ;  /* 0x000000ffff027224 */ /* 0x010fe200078e0016 */
[----:B------:R-:W-:Y:S11]  /*48cf0*/  MOV R0, R23 ;  /* 0x0000001700007202 */ /* 0x000ff60000000f00 */
[----:B------:R-:W-:Y:S06]  /*48d00*/  @!UPT UIADD3 URZ, URZ, URZ, URZ ;  /* 0x0000003f3f3ff290 */ /* 0x000fec000fffe03f */
[----:B------:R-:W-:Y:S01]  /*48d10*/  STL.64 [R1+0x7a0], R24 ;  /* 0x0007a01801007387 */ /* 0x000fe20000100a00 */
[----:B------:R0:W-:Y:S03]  /*48d20*/  STL.64 [R1+0x7a8], R26 ;  /* 0x0007a81a01007387 */ /* 0x0001e60000100a00 */
[----:B0-----:R-:W3:Y:S01]  /*48d30*/  LDL.64 R26, [R1+0x78] ;  /* 0x00007800011a7983 */ /* 0x001ee20000100a00 */
[----:B------:R0:W-:Y:S02]  /*48d40*/  STL.64 [R1+0x1e70], R10 ;  /* 0x001e700a01007387 */ /* 0x0001e40000100a00 */
[----:B------:R-:W4:Y:S02]  /*48d50*/  LDL.LU R8, [R1+0x770] ;  /* 0x0007700001087983 */ /* 0x000f240000300800 */
[----:B------:R-:W4:Y:S01]  /*48d60*/  LDL.LU R9, [R1+0x774] ;  /* 0x0007740001097983 */ /* 0x000f220000300800 */
[----:B0-----:R-:W4:Y:S01]  /*48d70*/  LDL.LU R10, [R1+0x778] ;  /* 0x00077800010a7983 */ /* 0x001f220000300800 */
[----:B------:R-:W4:Y:S01]  /*48d80*/  LDL.LU R11, [R1+0x77c] ;  /* 0x00077c00010b7983 */ /* 0x000f220000300800 */
[C---:B--2---:R-:W-:Y:S11]  /*48d90*/  HMMA.16816.F32 R4, R16.reuse, R22, R4 ;  /* 0x000000161004723c */ /* 0x044ff60000001804 */
[----:B------:R-:W-:Y:S11]  /*48da0*/  @!UPT UIADD3 URZ, URZ, URZ, URZ ;  /* 0x0000003f3f3ff290 */ /* 0x000ff6000fffe03f */
[----:B------:R-:W-:Y:S01]  /*48db0*/  @!UPT UIADD3 URZ, URZ, URZ, URZ ;  /* 0x0000003f3f3ff290 */ /* 0x000fe2000fffe03f */
        /* <DEDUP_REMOVED lines=11> */
[----:B0-----:R-:W4:Y:S02]  /*48e70*/  LDL.LU.64 R22, [R1+0x1f60] ;  /* 0x001f600001167983 */ /* 0x001f240000300a00 */
[C---:B----4-:R-:W-:Y:S01]  /*48e80*/  HMMA.16816.F32 R8, R16.reuse, R22, R8 ;  /* 0x000000161008723c */ /* 0x050fe20000001808 */
[----:B------:R-:W-:Y:S11]  /*48e90*/  MOV R3, R23 ;  /* 0x0000001700037202 */ /* 0x000ff60000000f00 */
[----:B------:R-:W-:Y:S11]  /*48ea0*/  @!UPT UIADD3 URZ, URZ, URZ, URZ ;  /* 0x0000003f3f3ff290 */ /* 0x000ff6000fffe03f */
[----:B------:R0:W-:Y:S01]  /*48eb0*/  STL.64 [R1+0x770], R8 ;  /* 0x0007700801007387 */ /* 0x0001e20000100a00 */
[----:B------:R1:W-:Y:S01]  /*48ec0*/  STL.64 [R1+0x778], R10 ;  /* 0x0007780a01007387 */ /* 0x0003e20000100a00 */
[----:B0-----:R-:W-:Y:S02]  /*48ed0*/  MOV R8, R22 ;  /* 0x0000001600087202 */ /* 0x001fe40000000f00 */
[----:B------:R-:W2:Y:S02]  /*48ee0*/  LDL.LU.64 R22, [R1+0x1f58] ;  /* 0x001f580001167983 */ /* 0x000ea40000300a00 */
[C---:B--2---:R-:W-:Y:S01]  /*48ef0*/  HMMA.16816.F32 R4, R16.reuse, R22, R4 ;  /* 0x000000161004723c */ /* 0x044fe20000001804 */
[----:B-1----:R-:W-:Y:S01]  /*48f00*/  MOV R10, R22 ;  /* 0x00000016000a7202 */ /* 0x002fe20000000f00 */
[----:B------:R-:W-:Y:S11]  /*48f10*/  IMAD.MOV.U32 R9, RZ, RZ, R23 ;  /* 0x000000ffff097224 */ /* 0x000ff600078e0017 */
[----:B------:R-:W-:Y:S10]  /*48f20*/  @!UPT UIADD3 URZ, URZ, URZ, URZ ;  /* 0x0000003f3f3ff290 */ /* 0x000ff4000fffe03f */
        /* <DEDUP_REMOVED lines=9> */
[----:B------:R0:W-:Y:S01]  /*48fc0*/  STL.64 [R1+0x750], R4 ;  /* 0x0007500401007387 */ /* 0x0001e20000100a00 */
[----:B------:R-:W-:Y:S03]  /*48fd0*/  STL.64 [R1+0x758], R6 ;  /* 0x0007580601007387 */ /* 0x000fe60000100a00 */
[----:B0-----:R-:W2:Y:S01]  /*48fe0*/  LDL.LU.64 R4, [R1+0x1f38] ;  /* 0x001f380001047983 */ /* 0x001ea20000300a00 */
[----:B------:R-:W3:Y:S02]  /*48ff0*/  LDL.LU.64 R22, [R1+0x1f30] ;  /* 0x001f300001167983 */ /* 0x000ee40000300a00 */
[----:B------:R-:W3:Y:S02]  /*49000*/  LDL.LU.64 R20, [R1+0x1f28] ;  /* 0x001f280001147983 */ /* 0x000ee40000300a00 */
[----:B------:R-:W-:Y:S01]  /*49010*/  STL.64 [R1+0x1e80], R10 ;  /* 0x001e800a01007387 */ /* 0x000fe20000100a00 */
[----:B------:R3:W-:Y:S02]  /*49020*/  STL.64 [R1+0x1e78], R8 ;  /* 0x001e780801007387 */ /* 0x0007e40000100a00 */
[----:B---3--:R-:W-:Y:S07]  /*49030*/  HMMA.16816.F32 R8, R16, R26, R20 ;  /* 0x0000001a1008723c */ /* 0x008fee0000001814 */
[----:B------:R-:W-:-:S02]  /*49040*/  MOV R21, R26 ;  /* 0x0000001a00157202 */ /* 0x000fc40000000f00 */
[----:B------:R-:W-:Y:S02]  /*49050*/  MOV R20, R27 ;  /* 0x0000001b00147202 */ /* 0x000fe40000000f00 */
[----:B-----5:R-:W0:Y:S11]  /*49060*/  LDSM.16.M88.4 R24, [R13+0x29000] ;  /* 0x029000000d18783b */ /* 0x020e360000000200 */
[----:B------:R-:W-:Y:S01]  /*49070*/  @!UPT UIADD3 URZ, URZ, URZ, URZ ;  /* 0x0000003f3f3ff290 */ /* 0x000fe2000fffe03f */
[----:B------:R1:W-:Y:S01]  /*49080*/  STL.64 [R1+0x740], R8 ;  /* 0x0007400801007387 */ /* 0x0003e20000100a00 */
[----:B------:R3:W-:Y:S02]  /*49090*/  STL.64 [R1+0x748], R10 ;  /* 0x0007480a01007387 */ /* 0x0007e40000100a00 */
[----:B------:R-:W-:Y:S01]  /*490a0*/  STL.64 [R1+0x1f20], R20 ;  /* 0x001f201401007387 */ /* 0x000fe20000100a00 */
[----:B-1----:R-:W4:Y:S01]  /*490b0*/  LDL.LU R8, [R1+0x610] ;  /* 0x0006100001087983 */ /* 0x002f220000300800 */
[----:B------:R-:W4:Y:S02]  /*490c0*/  LDL.LU R9, [R1+0x614] ;  /* 0x0006140001097983 */ /* 0x000f240000300800 */
[----:B---3--:R-:W3:Y:S02]  /*490d0*/  LDL.LU R10, [R1+0x618] ;  /* 0x00061800010a7983 */ /* 0x008ee40000300800 */
[----:B------:R-:W3:Y:S02]  /*490e0*/  LDL.LU R11, [R1+0x61c] ;  /* 0x00061c00010b7983 */ /* 0x000ee40000300800 */
[----:B---3--:R2:W-:Y:S01]  /*490f0*/  STL.64 [R1+0x1e90], R10 ;  /* 0x001e900a01007387 */ /* 0x0085e20000100a00 */
[----:B----4-:R-:W-:Y:S02]  /*49100*/  STL.64 [R1+0x1e88], R8 ;  /* 0x001e880801007387 */ /* 0x010fe40000100a00 */
[----:B--2---:R-:W-:Y:S01]  /*49110*/  IMAD.MOV.U32 R10, RZ, RZ, R5 ;  /* 0x000000ffff0a7224 */ /* 0x004fe200078e0005 */
[----:B------:R-:W-:-:S05]  /*49120*/  MOV R11, R4 ;  /* 0x00000004000b7202 */ /* 0x000fca0000000f00 */
[----:B------:R-:W-:Y:S01]  /*49130*/  STL.64 [R1+0x1ec8], R10 ;  /* 0x001ec80a01007387 */ /* 0x000fe20000100a00 */
[----:B------:R-:W-:Y:S02]  /*49140*/  STL.64 [R1+0x1ea0], R14 ;  /* 0x001ea00e01007387 */ /* 0x000fe40000100a00 */
[----:B------:R1:W-:Y:S02]  /*49150*/  STL.64 [R1+0x1e98], R12 ;  /* 0x001e980c01007387 */ /* 0x0003e40000100a00 */
[----:B-1----:R-:W2:Y:S01]  /*49160*/  LDL.LU R12, [R1+0x620] ;  /* 0x00062000010c7983 */ /* 0x002ea20000300800 */
[----:B------:R-:W2:Y:S02]  /*49170*/  LDL.LU R13, [R1+0x624] ;  /* 0x00062400010d7983 */ /* 0x000ea40000300800 */
[----:B------:R-:W3:Y:S02]  /*49180*/  LDL.LU R14, [R1+0x628] ;  /* 0x00062800010e7983 */ /* 0x000ee40000300800 */
[----:B------:R-:W3:Y:S01]  /*49190*/  LDL.LU R15, [R1+0x62c] ;  /* 0x00062c00010f7983 */ /* 0x000ee20000300800 */
[----:B------:R-:W4:Y:S01]  /*491a0*/  LDL.LU R8, [R1+0x6f0] ;  /* 0x0006f00001087983 */ /* 0x000f220000300800 */
[----:B------:R-:W4:Y:S02]  /*491b0*/  LDL.LU R9, [R1+0x6f4] ;  /* 0x0006f40001097983 */ /* 0x000f240000300800 */
[----:B------:R-:W5:Y:S02]  /*491c0*/  LDL.LU R10, [R1+0x6f8] ;  /* 0x0006f800010a7983 */ /* 0x000f640000300800 */
[----:B------:R-:W5:Y:S01]  /*491d0*/  LDL.LU R11, [R1+0x6fc] ;  /* 0x0006fc00010b7983 */ /* 0x000f620000300800 */
[----:B------:R-:W2:Y:S01]  /*491e0*/  LDL.LU R4, [R1+0x700] ;  /* 0x0007000001047983 */ /* 0x000ea20000300800 */
[----:B------:R-:W2:Y:S02]  /*491f0*/  LDL.LU R5, [R1+0x704] ;  /* 0x0007040001057983 */ /* 0x000ea40000300800 */
[----:B------:R-:W2:Y:S02]  /*49200*/  LDL.LU R6, [R1+0x708] ;  /* 0x0007080001067983 */ /* 0x000ea40000300800 */
[----:B------:R-:W2:Y:S01]  /*49210*/  LDL.LU R7, [R1+0x70c] ;  /* 0x00070c0001077983 */ /* 0x000ea20000300800 */
[----:B------:R-:W3:Y:S01]  /*49220*/  LDL.LU R20, [R1+0x730] ;  /* 0x0007300001147983 */ /* 0x000ee20000300800 */
[----:B------:R-:W3:Y:S02]  /*49230*/  LDL.LU R21, [R1+0x734] ;  /* 0x0007340001157983 */ /* 0x000ee40000300800 */
[----:B------:R-:W3:Y:S02]  /*49240*/  LDL.LU R22, [R1+0x738] ;  /* 0x0007380001167983 */ /* 0x000ee40000300800 */
[----:B------:R-:W3:Y:S01]  /*49250*/  LDL.LU R23, [R1+0x73c] ;  /* 0x00073c0001177983 */ /* 0x000ee20000300800 */
[----:B--2---:R1:W-:Y:S01]  /*49260*/  STL.64 [R1+0x1ef0], R6 ;  /* 0x001ef00601007387 */ /* 0x0043e20000100a00 */
[----:B------:R-:W-:Y:S03]  /*49270*/  STL.64 [R1+0x1ee8], R4 ;  /* 0x001ee80401007387 */ /* 0x000fe60000100a00 */
[----:B-1----:R-:W2:Y:S04]  /*49280*/  LDL.64 R6, [R1+0x48] ;  /* 0x0000480001067983 */ /* 0x002ea80000100a00 */
[----:B--2---:R1:W-:Y:S04]  /*49290*/  STL.64 [R1+0x1f00], R6 ;  /* 0x001f000601007387 */ /* 0x0043e80000100a00 */
[----:B-1----:R-:W2:Y:S04]  /*492a0*/  LDL.64 R6, [R1+0x58] ;  /* 0x0000580001067983 */ /* 0x002ea80000100a00 */
[----:B--2---:R1:W-:Y:S04]  /*492b0*/  STL.64 [R1+0x1f18], R6 ;  /* 0x001f180601007387 */ /* 0x0043e80000100a00 */
[----:B-1----:R-:W2:Y:S01]  /*492c0*/  LDL.64 R6, [R1+0x68] ;  /* 0x0000680001067983 */ /* 0x002ea20000100a00 */
[----:B-----5:R1:W-:Y:S02]  /*492d0*/  STL.64 [R1+0x1ed8], R10 ;  /* 0x001ed80a01007387 */ /* 0x0203e40000100a00 */
[----:B----4-:R4:W-:Y:S01]  /*492e0*/  STL.64 [R1+0x1ed0], R8 ;  /* 0x001ed00801007387 */ /* 0x0109e20000100a00 */
[----:B-1----:R-:W5:Y:S04]  /*492f0*/  LDL.64 R10, [R1+0x38] ;  /* 0x00003800010a7983 */ /* 0x002f680000100a00 */
[----:B-----5:R1:W-:Y:S01]  /*49300*/  STL.64 [R1+0x1ef8], R10 ;  /* 0x001ef80a01007387 */ /* 0x0203e20000100a00 */
[----:B----4-:R-:W4:Y:S02]  /*49310*/  LDL.LU R8, [R1+0x710] ;  /* 0x0007100001087983 */ /* 0x010f240000300800 */
[----:B------:R-:W4:Y:S01]  /*49320*/  LDL.LU R9, [R1+0x714] ;  /* 0x0007140001097983 */ /* 0x000f220000300800 */
[----:B-1----:R-:W5:Y:S01]  /*49330*/  LDL.LU R10, [R1+0x718] ;  /* 0x00071800010a7983 */ /* 0x002f620000300800 */
[----:B------:R-:W5:Y:S03]  /*49340*/  LDL.LU R11, [R1+0x71c] ;  /* 0x00071c00010b7983 */ /* 0x000f660000300800 */
[----:B-----5:R-:W-:Y:S01]  /*49350*/  STL.64 [R1+0x1f10], R10 ;  /* 0x001f100a01007387 */ /* 0x020fe20000100a00 */
[----:B----4-:R1:W-:Y:S03]  /*49360*/  STL.64 [R1+0x1f08], R8 ;  /* 0x001f080801007387 */ /* 0x0103e60000100a00 */
[----:B-1----:R-:W4:Y:S01]  /*49370*/  LDL.LU R8, [R1+0x720] ;  /* 0x0007200001087983 */ /* 0x002f220000300800 */
[----:B------:R-:W4:Y:S02]  /*49380*/  LDL.LU R9, [R1+0x724] ;  /* 0x0007240001097983 */ /* 0x000f240000300800 */
[----:B------:R-:W4:Y:S02]  /*49390*/  LDL.LU R10, [R1+0x728] ;  /* 0x00072800010a7983 */ /* 0x000f240000300800 */
[----:B------:R-:W4:Y:S01]  /*493a0*/  LDL.LU R11, [R1+0x72c] ;  /* 0x00072c00010b7983 */ /* 0x000f220000300800 */
[----:B---3--:R-:W-:Y:S01]  /*493b0*/  STL.64 [R1+0x1eb0], R14 ;  /* 0x001eb00e01007387 */ /* 0x008fe20000100a00 */
[----:B------:R1:W-:Y:S03]  /*493c0*/  STL.64 [R1+0x1ea8], R12 ;  /* 0x001ea80c01007387 */ /* 0x0003e60000100a00 */
[----:B-1----:R-:W3:Y:S01]  /*493d0*/  LDL.LU R12, [R1+0x6e0] ;  /* 0x0006e000010c7983 */ /* 0x002ee20000300800 */
[----:B------:R-:W3:Y:S02]  /*493e0*/  LDL.LU R13, [R1+0x6e4] ;  /* 0x0006e400010d7983 */ /* 0x000ee40000300800 */
[----:B------:R-:W5:Y:S02]  /*493f0*/  LDL.LU R14, [R1+0x6e8] ;  /* 0x0006e800010e7983 */ /* 0x000f640000300800 */
[----:B------:R-:W5:Y:S01]  /*49400*/  LDL.LU R15, [R1+0x6ec] ;  /* 0x0006ec00010f7983 */ /* 0x000f620000300800 */
[----:B--2---:R-:W-:Y:S01]  /*49410*/  HMMA.16816.F32 R20, R16, R6, R20 ;  /* 0x000000061014723c */ /* 0x004fe20000001814 */
[----:B-----5:R1:W-:Y:S01]  /*49420*/  STL.64 [R1+0x1ec0], R14 ;  /* 0x001ec00e01007387 */ /* 0x0203e20000100a00 */
[----:B---3--:R-:W-:Y:S03]  /*49430*/  STL.64 [R1+0x1eb8], R12 ;  /* 0x001eb80c01007387 */ /* 0x008fe60000100a00 */
[----:B-1----:R-:W2:Y:S01]  /*49440*/  LDL.64 R14, [R1+0x28] ;  /* 0x00002800010e7983 */ /* 0x002ea20000100a00 */
[----:B0-----:R-:W-:Y:S02]  /*49450*/  STL.64 [R1+0x1d30], R26 ;  /* 0x001d301a01007387 */ /* 0x001fe40000100a00 */
[----:B------:R0:W-:Y:S02]  /*49460*/  STL.64 [R1+0x1d28], R24 ;  /* 0x001d281801007387 */ /* 0x0001e40000100a00 */
[----:B0-----:R-:W3:Y:S01]  /*49470*/  LDL.LU R24, [R1+0x500] ;  /* 0x0005000001187983 */ /* 0x001ee20000300800 */
[----:B------:R-:W3:Y:S02]  /*49480*/  LDL.LU R25, [R1+0x504] ;  /* 0x0005040001197983 */ /* 0x000ee40000300800 */
[----:B------:R-:W5:Y:S02]  /*49490*/  LDL.LU R26, [R1+0x508] ;  /* 0x00050800011a7983 */ /* 0x000f640000300800 */
[----:B------:R-:W5:Y:S02]  /*494a0*/  LDL.LU R27, [R1+0x50c] ;  /* 0x00050c00011b7983 */ /* 0x000f640000300800 */
[----:B-----5:R-:W-:Y:S01]  /*494b0*/  STL.64 [R1+0x1d48], R26 ;  /* 0x001d481a01007387 */ /* 0x020fe20000100a00 */
[----:B---3--:R-:W-:Y:S05]  /*494c0*/  STL.64 [R1+0x1d40], R24 ;  /* 0x001d401801007387 */ /* 0x008fea0000100a00 */
[----:B------:R0:W-:Y:S02]  /*494d0*/  STL.64 [R1+0x730], R20 ;  /* 0x0007301401007387 */ /* 0x0001e40000100a00 */
[----:B------:R1:W-:Y:S01]  /*494e0*/  STL.64 [R1+0x738], R22 ;  /* 0x0007381601007387 */ /* 0x0003e20000100a00 */
[----:B0-----:R-:W3:Y:S01]  /*494f0*/  LDL.LU.64 R20, [R1+0x1f20] ;  /* 0x001f200001147983 */ /* 0x001ee20000300a00 */
[----:B-1----:R-:W-:Y:S01]  /*49500*/  MOV R23, R6 ;  /* 0x0000000600177202 */ /* 0x002fe20000000f00 */
[----:B------:R-:W-:-:S02]  /*49510*/  IMAD.MOV.U32 R22, RZ, RZ, R7 ;  /* 0x000000ffff167224 */ /* 0x000fc400078e0007 */
[----:B------:R-:W4:Y:S02]  /*49520*/  LDL.LU.64 R6, [R1+0x1f18] ;  /* 0x001f180001067983 */ /* 0x000f240000300a00 */
[C---:B----4-:R-:W-:Y:S01]  /*49530*/  HMMA.16816.F32 R8, R16.reuse, R6, R8 ;  /* 0x000000061008723c */ /* 0x050fe20000001808 */
[----:B------:R-:W-:Y:S02]  /*49540*/  MOV R25, R6 ;  /* 0x0000000600197202 */ /* 0x000fe40000000f00 */
[----:B------:R-:W-:Y:S11]  /*49550*/  MOV R24, R7 ;  /* 0x0000000700187202 */ /* 0x000ff60000000f00 */
[----:B------:R-:W-:Y:S09]  /*49560*/  @!UPT UIADD3 URZ, URZ, URZ, URZ ;  /* 0x0000003f3f3ff290 */ /* 0x000ff2000fffe03f */
[----:B------:R-:W-:Y:S01]  /*49570*/  STL.64 [R1+0x720], R8 ;  /* 0x0007200801007387 */ /* 0x000fe20000100a00 */
[----:B------:R0:W-:Y:S03]  /*49580*/  STL.64 [R1+0x728], R10 ;  /* 0x0007280a01007387 */ /* 0x0001e60000100a00 */
[----:B0-----:R-:W4:Y:S01]  /*49590*/  LDL.LU.64 R10, [R1+0x1f10] ;  /* 0x001f1000010a7983 */ /* 0x001f220000300a00 */
[----:B------:R-:W4:Y:S02]  /*495a0*/  LDL.LU.64 R8, [R1+0x1f08] ;  /* 0x001f080001087983 */ /* 0x000f240000300a00 */
[----:B------:R-:W4:Y:S01]  /*495b0*/  LDL.LU.64 R6, [R1+0x1f00] ;  /* 0x001f000001067983 */ /* 0x000f220000300a00 */
[----:B------:R-:W-:Y:S02]  /*495c0*/  MOV R26, R29 ;  /* 0x0000001d001a7202 */ /* 0x000fe40000000f00 */
[----:B------:R-:W-:Y:S01]  /*495d0*/  MOV R27, R28 ;  /* 0x0000001c001b7202 */ /* 0x000fe20000000f00 */
[----:B----4-:R-:W-:Y:S01]  /*495e0*/  HMMA.16816.F32 R8, R16, R6, R8 ;  /* 0x000000061008723c */ /* 0x010fe20000001808 */
[----:B------:R-:W-:-:S02]  /*495f0*/  MOV R29, R6 ;  /* 0x00000006001d7202 */ /* 0x000fc40000000f00 */
[----:B------:R-:W-:Y:S11]  /*49600*/  MOV R28, R7 ;  /* 0x00000007001c7202 */ /* 0x000ff60000000f00 */
[----:B------:R-:W-:Y:S09]  /*49610*/  @!UPT UIADD3 URZ, URZ, URZ, URZ ;  /* 0x0000003f3f3ff290 */ /* 0x000ff2000fffe03f */
[----:B------:R-:W-:Y:S01]  /*49620*/  STL.64 [R1+0x8d0], R8 ;  /* 0x0008d00801007387 */ /* 0x000fe20000100a00 */
[----:B------:R0:W-:Y:S03]  /*49630*/  STL.64 [R1+0x8d8], R10 ;  /* 0x0008d80a01007387 */ /* 0x0001e60000100a00 */
[----:B0-----:R-:W4:Y:S01]  /*49640*/  LDL.LU.64 R10, [R1+0x1ef8] ;  /* 0x001ef800010a7983 */ /* 0x001f220000300a00 */
[----:B------:R-:W4:Y:S02]  /*49650*/  LDL.LU.64 R6, [R1+0x1ef0] ;  /* 0x001ef00001067983 */ /* 0x000f240000300a00 */
[----:B------:R-:W4:Y:S02]  /*49660*/  LDL.LU.64 R4, [R1+0x1ee8] ;  /* 0x001ee80001047983 */ /* 0x000f240000300a00 */
[C---:B----4-:R-:W-:Y:S11]  /*49670*/  HMMA.16816.F32 R4, R16.reuse, R10, R4 ;  /* 0x0000000a1004723c */ /* 0x050ff60000001804 */
[----:B------:R-:W-:Y:S11]  /*49680*/  @!UPT UIADD3 URZ, URZ, URZ, URZ ;  /* 0x0000003f3f3ff290 */ /* 0x000ff6000fffe03f */
[----:B------:R-:W-:Y:S01]  /*49690*/  @!UPT UIADD3 URZ, URZ, URZ, URZ ;  /* 0x0000003f3f3ff290 */ /* 0x000fe2000fffe03f */
[----:B------:R0:W-:Y:S01]  /*496a0*/  STL.64 [R1+0x8c0], R4 ;  /* 0x0008c00401007387 */ /* 0x0001e20000100a00 */
[----:B------:R1:W-:Y:S02]  /*496b0*/  STL.64 [R1+0x8c8], R6 ;  /* 0x0008c80601007387 */ /* 0x0003e40000100a00 */
[----:B0-----:R-:W-:Y:S01]  /*496c0*/  IMAD.MOV.U32 R5, RZ, RZ, R10 ;  /* 0x000000ffff057224 */ /* 0x001fe200078e000a */
[----:B-1----:R-:W4:Y:S01]  /*496d0*/  LDL.LU.64 R6, [R1+0x1ee0] ;  /* 0x001ee00001067983 */ /* 0x002f220000300a00 */
[----:B------:R-:W-:Y:S02]  /*496e0*/  MOV R4, R11 ;  /* 0x0000000b00047202 */ /* 0x000fe40000000f00 */
[----:B------:R-:W2:Y:S02]  /*496f0*/  LDL.LU.64 R10, [R1+0x1ed8] ;  /* 0x001ed800010a7983 */ /* 0x000ea40000300a00 */
[----:B------:R-:W2:Y:S02]  /*49700*/  LDL.LU.64 R8, [R1+0x1ed0] ;  /* 0x001ed00001087983 */ /* 0x000ea40000300a00 */
[C---:B--2---:R-:W-:Y:S11]  /*49710*/  HMMA.16816.F32 R8, R16.reuse, R14, R8 ;  /* 0x0000000e1008723c */ /* 0x044ff60000001808 */
[----:B------:R-:W-:Y:S11]  /*49720*/  @!UPT UIADD3 URZ, URZ, URZ, URZ ;  /* 0x0000003f3f3ff290 */ /* 0x000ff6000fffe03f */
[----:B------:R-:W-:Y:S01]  /*49730*/  @!UPT UIADD3 URZ, URZ, URZ, URZ ;  /* 0x0000003f3f3ff290 */ /* 0x000fe2000fffe03f */
[----:B------:R0:W-:Y:S01]  /*49740*/  STL.64 [R1+0x8b0], R8 ;  /* 0x0008b00801007387 */ /* 0x0001e20000100a00 */
[----:B------:R1:W-:Y:S01]  /*49750*/  STL.64 [R1+0x8b8], R10 ;  /* 0x0008b80a01007387 */ /* 0x0003e20000100a00 */
[----:B0-----:R-:W-:Y:S02]  /*49760*/  MOV R9, R14 ;  /* 0x0000000e00097202 */ /* 0x001fe40000000f00 */
[----:B-1----:R-:W2:Y:S01]  /*49770*/  LDL.LU.64 R10, [R1+0x1ec8] ;  /* 0x001ec800010a7983 */ /* 0x002ea20000300a00 */
[----:B------:R-:W-:Y:S02]  /*49780*/  MOV R8, R15 ;  /* 0x0000000f00087202 */ /* 0x000fe40000000f00 */
[----:B------:R-:W5:Y:S02]  /*49790*/  LDL.LU.64 R14, [R1+0x1ec0] ;  /* 0x001ec000010e7983 */ /* 0x000f640000300a00 */
[----:B------:R-:W5:Y:S02]  /*497a0*/  LDL.LU.64 R12, [R1+0x1eb8] ;  /* 0x001eb800010c7983 */ /* 0x000f640000300a00 */
[----:B-----5:R-:W-:Y:S11]  /*497b0*/  HMMA.16816.F32 R12, R16, R26, R12 ;  /* 0x0000001a100c723c */ /* 0x020ff6000000180c */
[----:B------:R-:W-:Y:S11]  /*497c0*/  @!UPT UIADD3 URZ, URZ, URZ, URZ ;  /* 0x0000003f3f3ff290 */ /* 0x000ff6000fffe03f */
[----:B------:R-:W-:Y:S01]  /*497d0*/  @!UPT UIADD3 URZ, URZ, URZ, URZ ;  /* 0x0000003f3f3ff290 */ /* 0x000fe2000fffe03f */
[----:B------:R-:W-:Y:S01]  /*497e0*/  STL.64 [R1+0x8a0], R12 ;  /* 0x0008a00c01007387 */ /* 0x000fe20000100a00 */
[----:B------:R0:W-:Y:S03]  /*497f0*/  STL.64 [R1+0x8a8], R14 ;  /* 0x0008a80e01007387 */ /* 0x0001e60000100a00 */
[----:B0-----:R-:W2:Y:S01]  /*49800*/  LDL.LU.64 R14, [R1+0x1eb0] ;  /* 0x001eb000010e7983 */ /* 0x001ea20000300a00 */
[----:B------:R-:W2:Y:S02]  /*49810*/  LDL.LU.64 R12, [R1+0x1ea8] ;  /* 0x001ea800010c7983 */ /* 0x000ea40000300a00 */
[----:B------:R0:W-:Y:S02]  /*49820*/  STL.64 [R1+0x1d58], R26 ;  /* 0x001d581a01007387 */ /* 0x0001e40000100a00 */
[----:B0-----:R-:W-:Y:S01]  /*49830*/  MOV R26, R9 ;  /* 0x00000009001a7202 */ /* 0x001fe20000000f00 */
[----:B------:R-:W-:-:S05]  /*49840*/  IMAD.MOV.U32 R27, RZ, RZ, R8 ;  /* 0x000000ffff1b7224 */ /* 0x000fca00078e0008 */
[----:B------:R-:W-:Y:S01]  /*49850*/  STL.64 [R1+0x1d70], R26 ;  /* 0x001d701a01007387 */ /* 0x000fe20000100a00 */
[C---:B--2---:R-:W-:Y:S03]  /*49860*/  HMMA.16816.F32 R8, R16.reuse, R10, R12 ;  /* 0x0000000a1008723c */ /* 0x044fe6000000180c */
[----:B------:R-:W2:Y:S01]  /*49870*/  LDL.LU.64 R14, [R1+0x1ea0] ;  /* 0x001ea000010e7983 */ /* 0x000ea20000300a00 */
[----:B------:R-:W5:Y:S11]  /*49880*/  LDL.LU.64 R12, [R1+0x1e98] ;  /* 0x001e9800010c7983 */ /* 0x000f760000300a00 */
[----:B------:R-:W-:Y:S08]  /*49890*/  @!UPT UIADD3 URZ, URZ, URZ, URZ ;  /* 0x0000003f3f3ff290 */ /* 0x000ff0000fffe03f */
[----:B------:R-:W-:Y:S01]  /*498a0*/  STL.64 [R1+0x710], R8 ;  /* 0x0007100801007387 */ /* 0x000fe20000100a00 */
[----:B------:R0:W-:Y:S03]  /*498b0*/  STL.64 [R1+0x718], R10 ;  /* 0x0007180a01007387 */ /* 0x0001e60000100a00 */
[----:B0-----:R-:W4:Y:S01]  /*498c0*/  LDL.LU.64 R10, [R1+0x1e90] ;  /* 0x001e9000010a7983 */ /* 0x001f220000300a00 */
[----:B------:R-:W4:Y:S01]  /*498d0*/  LDL.LU.64 R8, [R1+0x1e88] ;  /* 0x001e880001087983 */ /* 0x000f220000300a00 */
[----:B------:R-:W-:Y:S02]  /*498e0*/  MOV R26, R5 ;  /* 0x00000005001a7202 */ /* 0x000fe40000000f00 */
[----:B------:R-:W-:Y:S01]  /*498f0*/  MOV R27, R4 ;  /* 0x00000004001b7202 */ /* 0x000fe20000000f00 */
[----:B----4-:R-:W-:Y:S11]  /*49900*/  HMMA.16816.F32 R8, R16, R6, R8 ;  /* 0x000000061008723c */ /* 0x010ff60000001808 */
[----:B------:R-:W-:Y:S11]  /*49910*/  @!UPT UIADD3 URZ, URZ, URZ, URZ ;  /* 0x0000003f3f3ff290 */ /* 0x000ff6000fffe03f */
[----:B------:R-:W-:Y:S01]  /*49920*/  @!UPT UIADD3 URZ, URZ, URZ, URZ ;  /* 0x0000003f3f3ff290 */ /* 0x000fe2000fffe03f */
[----:B------:R-:W-:Y:S01]  /*49930*/  STL.64 [R1+0x700], R8 ;  /* 0x0007000801007387 */ /* 0x000fe20000100a00 */
[----:B------:R0:W-:Y:S03]  /*49940*/  STL.64 [R1+0x708], R10 ;  /* 0x0007080a01007387 */ /* 0x0001e60000100a00 */
[----:B0-----:R-:W4:Y:S01]  /*49950*/  LDL.LU.64 R10, [R1+0x1e80] ;  /* 0x001e8000010a7983 */ /* 0x001f220000300a00 */
[----:B------:R-:W2:Y:S02]  /*49960*/  LDL.LU.64 R8, [R1+0x1e78] ;  /* 0x001e780001087983 */ /* 0x000ea40000300a00 */
[----:B------:R-:W-:Y:S02]  /*49970*/  STL.64 [R1+0x1d88], R26 ;  /* 0x001d881a01007387 */ /* 0x000fe40000100a00 */
[----:B------:R0:W-:Y:S01]  /*49980*/  STL.64 [R1+0x1d50], R6 ;  /* 0x001d500601007387 */ /* 0x0001e20000100a00 */
[----:B------:R-:W2:Y:S01]  /*49990*/  LDL.LU R4, [R1+0x520] ;  /* 0x0005200001047983 */ /* 0x000ea20000300800 */
[----:B------:R-:W2:Y:S03]  /*499a0*/  LDL.LU R5, [R1+0x524] ;  /* 0x0005240001057983 */ /* 0x000ea60000300800 */
[----:B0-----:R-:W2:Y:S01]  /*499b0*/  LDL.LU R6, [R1+0x528] ;  /* 0x0005280001067983 */ /* 0x001ea20000300800 */
[----:B------:R-:W2:Y:S01]  /*499c0*/  LDL.LU R7, [R1+0x52c] ;  /* 0x00052c0001077983 */ /* 0x000ea20000300800 */
[----:B------:R-:W-:-:S02]  /*499d0*/  MOV R26, R29 ;  /* 0x0000001d001a7202 */ /* 0x000fc40000000f00 */
[----:B------:R-:W-:-:S05]  /*499e0*/  MOV R27, R28 ;  /* 0x0000001c001b7202 */ /* 0x000fca0000000f00 */
[----:B------:R0:W-:Y:S02]  /*499f0*/  STL.64 [R1+0x1da0], R26 ;  /* 0x001da01a01007387 */ /* 0x0001e40000100a00 */
[----:B0-----:R-:W-:Y:S01]  /*49a00*/  IMAD.MOV.U32 R26, RZ, RZ, R25 ;  /* 0x000000ffff1a7224 */ /* 0x001fe200078e0019 */
[----:B------:R-:W-:-:S05]  /*49a10*/  MOV R27, R24 ;  /* 0x00000018001b7202 */ /* 0x000fca0000000f00 */
[----:B------:R-:W-:Y:S04]  /*49a20*/  STL.64 [R1+0x1db8], R26 ;  /* 0x001db81a01007387 */ /* 0x000fe80000100a00 */
[----:B--2---:R-:W-:Y:S01]  /*49a30*/  STL.64 [R1+0x1d68], R6 ;  /* 0x001d680601007387 */ /* 0x004fe20000100a00 */
[----:B------:R0:W-:Y:S03]  /*49a40*/  STL.64 [R1+0x1d60], R4 ;  /* 0x001d600401007387 */ /* 0x0001e60000100a00 */
[----:B0-----:R-:W2:Y:S01]  /*49a50*/  LDL.LU R4, [R1+0x530] ;  /* 0x0005300001047983 */ /* 0x001ea20000300800 */
[----:B------:R-:W2:Y:S02]  /*49a60*/  LDL.LU R5, [R1+0x534] ;  /* 0x0005340001057983 */ /* 0x000ea40000300800 */
[----:B------:R-:W2:Y:S02]  /*49a70*/  LDL.LU R6, [R1+0x538] ;  /* 0x0005380001067983 */ /* 0x000ea40000300800 */
[----:B------:R-:W2:Y:S01]  /*49a80*/  LDL.LU R7, [R1+0x53c] ;  /* 0x00053c0001077983 */ /* 0x000ea20000300800 */
[----:B------:R-:W-:-:S02]  /*49a90*/  MOV R26, R23 ;  /* 0x00000017001a7202 */ /* 0x000fc40000000f00 */
        /* <DEDUP_REMOVED lines=8> */
[----:B---3--:R-:W-:Y:S01]  /*49b20*/  MOV R26, R21 ;  /* 0x00000015001a7202 */ /* 0x008fe20000000f00 */
[----:B------:R-:W-:-:S05]  /*49b30*/  IMAD.MOV.U32 R27, RZ, RZ, R20 ;  /* 0x000000ffff1b7224 */ /* 0x000fca00078e0014 */
[----:B------:R-:W-:Y:S04]  /*49b40*/  STL.64 [R1+0x1de8], R26 ;  /* 0x001de81a01007387 */ /* 0x000fe80000100a00 */
[----:B--2---:R-:W-:Y:S01]  /*49b50*/  STL.64 [R1+0x1d98], R6 ;  /* 0x001d980601007387 */ /* 0x004fe20000100a00 */
[----:B------:R0:W-:Y:S03]  /*49b60*/  STL.64 [R1+0x1d90], R4 ;  /* 0x001d900401007387 */ /* 0x0001e60000100a00 */
[----:B0-----:R-:W2:Y:S01]  /*49b70*/  LDL.LU R4, [R1+0x560] ;  /* 0x0005600001047983 */ /* 0x001ea20000300800 */
[----:B------:R-:W2:Y:S02]  /*49b80*/  LDL.LU R5, [R1+0x564] ;  /* 0x0005640001057983 */ /* 0x000ea40000300800 */
[----:B------:R-:W3:Y:S02]  /*49b90*/  LDL.LU R6, [R1+0x568] ;  /* 0x0005680001067983 */ /* 0x000ee40000300800 */
[----:B------:R-:W3:Y:S01]  /*49ba0*/  LDL.LU R7, [R1+0x56c] ;  /* 0x00056c0001077983 */ /* 0x000ee20000300800 */
[----:B-----5:R-:W-:-:S02]  /*49bb0*/  MOV R26, R12 ;  /* 0x0000000c001a7202 */ /* 0x020fc40000000f00 */
[----:B----4-:R-:W-:-:S05]  /*49bc0*/  MOV R27, R11 ;  /* 0x0000000b001b7202 */ /* 0x010fca0000000f00 */
[----:B------:R-:W-:Y:S04]  /*49bd0*/  STL.64 [R1+0x1e00], R26 ;  /* 0x001e001a01007387 */ /* 0x000fe80000100a00 */
[----:B---3--:R-:W-:Y:S01]  /*49be0*/  STL.64 [R1+0x1db0], R6 ;  /* 0x001db00601007387 */ /* 0x008fe20000100a00 */
[----:B--2---:R0:W-:Y:S03]  /*49bf0*/  STL.64 [R1+0x1da8], R4 ;  /* 0x001da80401007387 */ /* 0x0041e60000100a00 */
[----:B0-----:R-:W2:Y:S01]  /*49c00*/  LDL.LU R4, [R1+0x570] ;  /* 0x0005700001047983 */ /* 0x001ea20000300800 */
[----:B------:R-:W2:Y:S02]  /*49c10*/  LDL.LU R5, [R1+0x574] ;  /* 0x0005740001057983 */ /* 0x000ea40000300800 */
[----:B------:R-:W3:Y:S02]  /*49c20*/  LDL.LU R6, [R1+0x578] ;  /* 0x0005780001067983 */ /* 0x000ee40000300800 */
[----:B------:R-:W3:Y:S01]  /*49c30*/  LDL.LU R7, [R1+0x57c] ;  /* 0x00057c0001077983 */ /* 0x000ee20000300800 */
[----:B------:R-:W-:-:S02]  /*49c40*/  MOV R26, R10 ;  /* 0x0000000a001a7202 */ /* 0x000fc40000000f00 */
[----:B------:R-:W-:-:S05]  /*49c50*/  MOV R27, R9 ;  /* 0x00000009001b7202 */ /* 0x000fca0000000f00 */
[----:B------:R0:W-:Y:S02]  /*49c60*/  STL.64 [R1+0x1e18], R26 ;  /* 0x001e181a01007387 */ /* 0x0001e40000100a00 */
[----:B0-----:R-:W-:Y:S01]  /*49c70*/  IMAD.MOV.U32 R26, RZ, RZ, R8 ;  /* 0x000000ffff1a7224 */ /* 0x001fe200078e0008 */
[----:B------:R-:W-:Y:S01]  /*49c80*/  MOV R27, R3 ;  /* 0x00000003001b7202 */ /* 0x000fe20000000f00 */
[----:B---3--:R-:W-:Y:S01]  /*49c90*/  STL.64 [R1+0x1dc8], R6 ;  /* 0x001dc80601007387 */ /* 0x008fe20000100a00 */
[----:B--2---:R0:W-:Y:S03]  /*49ca0*/  STL.64 [R1+0x1dc0], R4 ;  /* 0x001dc00401007387 */ /* 0x0041e60000100a00 */
[----:B0-----:R-:W2:Y:S01]  /*49cb0*/  LDL.LU R4, [R1+0x580] ;  /* 0x0005800001047983 */ /* 0x001ea20000300800 */
[----:B------:R-:W2:Y:S02]  /*49cc0*/  LDL.LU R5, [R1+0x584] ;  /* 0x0005840001057983 */ /* 0x000ea40000300800 */
[----:B------:R-:W3:Y:S02]  /*49cd0*/  LDL.LU R6, [R1+0x588] ;  /* 0x0005880001067983 */ /* 0x000ee40000300800 */
[----:B------:R-:W3:Y:S01]  /*49ce0*/  LDL.LU R7, [R1+0x58c] ;  /* 0x00058c0001077983 */ /* 0x000ee20000300800 */
[----:B------:R0:W-:Y:S04]  /*49cf0*/  STL.64 [R1+0x1e30], R26 ;  /* 0x001e301a01007387 */ /* 0x0001e80000100a00 */
[----:B0-----:R-:W4:Y:S04]  /*49d00*/  LDL.64 R26, [R1+0xb8] ;  /* 0x0000b800011a7983 */ /* 0x001f280000100a00 */
[----:B----4-:R-:W-:Y:S01]  /*49d10*/  STL.64 [R1+0x1e48], R26 ;  /* 0x001e481a01007387 */ /* 0x010fe20000100a00 */
[----:B---3--:R-:W-:Y:S02]  /*49d20*/  STL.64 [R1+0x1de0], R6 ;  /* 0x001de00601007387 */ /* 0x008fe40000100a00 */
[----:B--2---:R0:W-:Y:S02]  /*49d30*/  STL.64 [R1+0x1dd8], R4 ;  /* 0x001dd80401007387 */ /* 0x0041e40000100a00 */
        /* <DEDUP_REMOVED lines=8> */
[----:B------:R-:W5:Y:S01]  /*49dc0*/  LDL.LU R8, [R1+0x600] ;  /* 0x0006000001087983 */ /* 0x000f620000300800 */
[----:B------:R-:W5:Y:S02]  /*49dd0*/  LDL.LU R9, [R1+0x604] ;  /* 0x0006040001097983 */ /* 0x000f640000300800 */
[----:B------:R-:W5:Y:S02]  /*49de0*/  LDL.LU R10, [R1+0x608] ;  /* 0x00060800010a7983 */ /* 0x000f640000300800 */
[----:B------:R-:W5:Y:S01]  /*49df0*/  LDL.LU R11, [R1+0x60c] ;  /* 0x00060c00010b7983 */ /* 0x000f620000300800 */
[----:B---3--:R-:W-:Y:S01]  /*49e00*/  STL.64 [R1+0x1df8], R6 ;  /* 0x001df80601007387 */ /* 0x008fe20000100a00 */
[----:B--2---:R0:W-:Y:S03]  /*49e10*/  STL.64 [R1+0x1df0], R4 ;  /* 0x001df00401007387 */ /* 0x0041e60000100a00 */
        /* <DEDUP_REMOVED lines=16> */
[----:B-----5:R-:W-:Y:S01]  /*49f20*/  HMMA.16816.F32 R8, R16, R14, R8 ;  /* 0x0000000e1008723c */ /* 0x020fe20000001808 */
        /* <DEDUP_REMOVED lines=11> */
[----:B------:R-:W2:Y:S02]  /*49fe0*/  LDL.LU R7, [R1+0x5ec] ;  /* 0x0005ec0001077983 */ /* 0x000ea40000300800 */
[----:B------:R-:W-:Y:S01]  /*49ff0*/  STL.64 [R1+0x6f0], R8 ;  /* 0x0006f00801007387 */ /* 0x000fe20000100a00 */
[----:B------:R0:W-:Y:S03]  /*4a000*/  STL.64 [R1+0x6f8], R10 ;  /* 0x0006f80a01007387 */ /* 0x0001e60000100a00 */
[----:B0-----:R-:W4:Y:S01]  /*4a010*/  LDL.LU.64 R10, [R1+0x1e70] ;  /* 0x001e7000010a7983 */ /* 0x001f220000300a00 */
[----:B------:R-:W-:-:S02]  /*4a020*/  MOV R26, R2 ;  /* 0x00000002001a7202 */ /* 0x000fc40000000f00 */
[----:B------:R-:W-:Y:S01]  /*4a030*/  MOV R27, R0 ;  /* 0x00000000001b7202 */ /* 0x000fe20000000f00 */
[----:B----4-:R-:W-:Y:S01]  /*4a040*/  HMMA.16816.F32 R16, R16, R10, R20 ;  /* 0x0000000a1010723c */ /* 0x010fe20000001814 */
[----:B------:R-:W2:Y:S01]  /*4a050*/  LDL.LU.64 R22, [R1+0x1e68] ;  /* 0x001e680001167983 */ /* 0x000ea20000300a00 */
[----:B------:R-:W2:Y:S11]  /*4a060*/  LDL.LU.64 R20, [R1+0x1e60] ;  /* 0x001e600001147983 */ /* 0x000eb60000300a00 */
[----:B------:R-:W-:Y:S10]  /*4a070*/  @!UPT UIADD3 URZ, URZ, URZ, URZ ;  /* 0x0000003f3f3ff290 */ /* 0x000ff4000fffe03f */
[----:B------:R-:W-:Y:S01]  /*4a080*/  STL.64 [R1+0x6e0], R16 ;  /* 0x0006e01001007387 */ /* 0x000fe20000100a00 */
[----:B------:R0:W-:Y:S03]  /*4a090*/  STL.64 [R1+0x6e8], R18 ;  /* 0x0006e81201007387 */ /* 0x0001e60000100a00 */
[----:B0-----:R-:W3:Y:S01]  /*4a0a0*/  LDL.64 R18, [R1+0x8] ;  /* 0x0000080001127983 */ /* 0x001ee20000100a00 */
[----:B------:R0:W-:Y:S02]  /*4a0b0*/  STL.64 [R1+0x1d38], R10 ;  /* 0x001d380a01007387 */ /* 0x0001e40000100a00 */
[----:B------:R-:W3:Y:S02]  /*4a0c0*/  LDL.LU R8, [R1+0x510] ;  /* 0x0005100001087983 */ /* 0x000ee40000300800 */
[----:B------:R-:W3:Y:S01]  /*4a0d0*/  LDL.LU R9, [R1+0x514] ;  /* 0x0005140001097983 */ /* 0x000ee20000300800 */
[----:B0-----:R-:W3:Y:S01]  /*4a0e0*/  LDL.LU R10, [R1+0x518] ;  /* 0x00051800010a7983 */ /* 0x001ee20000300800 */
[----:B------:R-:W3:Y:S01]  /*4a0f0*/  LDL.LU R11, [R1+0x51c] ;  /* 0x00051c00010b7983 */ /* 0x000ee20000300800 */
[C---:B--2---:R-:W-:Y:S02]  /*4a100*/  HMMA.16816.F32 R24, R20.reuse, R26, R4 ;  /* 0x0000001a1418723c */ /* 0x044fe40000001804 */
[----:B------:R-:W2:Y:S01]  /*4a110*/  LDL.LU.64 R6, [R1+0x1e58] ;  /* 0x001e580001067983 */ /* 0x000ea20000300a00 */
[----:B------:R-:W2:Y:S11]  /*4a120*/  LDL.LU.64 R4, [R1+0x1e50] ;  /* 0x001e500001047983 */ /* 0x000eb60000300a00 */
[----:B------:R-:W-:Y:S09]  /*4a130*/  @!UPT UIADD3 URZ, URZ, URZ, URZ ;  /* 0x0000003f3f3ff290 */ /* 0x000ff2000fffe03f */
[----:B------:R-:W-:Y:S01]  /*4a140*/  STL.64 [R1+0xa30], R24 ;  /* 0x000a301801007387 */ /* 0x000fe20000100a00 */
[----:B------:R0:W-:Y:S03]  /*4a150*/  STL.64 [R1+0xa38], R26 ;  /* 0x000a381a01007387 */ /* 0x0001e60000100a00 */
[----:B0-----:R-:W2:Y:S02]  /*4a160*/  LDL.LU.64 R26, [R1+0x1e48] ;  /* 0x001e4800011a7983 */ /* 0x001ea40000300a00 */
        /* <DEDUP_REMOVED lines=79> */
[C---:B---3--:R-:W-:Y:S01]  /*4a660*/  HMMA.16816.F32 R8, R20.reuse, R18, R8 ;  /* 0x000000121408723c */ /* 0x048fe20000001808 */
[----:B------:R-:W-:Y:S02]  /*4a670*/  MOV R5, R18 ;  /* 0x0000001200057202 */ /* 0x000fe40000000f00 */
[----:B------:R-:W-:Y:S02]  /*4a680*/  MOV R4, R19 ;  /* 0x0000001300047202 */ /* 0x000fe40000000f00 */
[----:B------:R-:W0:Y:S11]  /*4a690*/  LDSM.16.M88.4 R16, [R13+0x29400] ;  /* 0x029400000d10783b */ /* 0x000e360000000200 */
[----:B------:R-:W-:Y:S07]  /*4a6a0*/  @!UPT UIADD3 URZ, URZ, URZ, URZ ;  /* 0x0000003f3f3ff290 */ /* 0x000fee000fffe03f */
[----:B------:R-:W-:Y:S01]  /*4a6b0*/  STL.64 [R1+0x910], R8 ;  /* 0x0009100801007387 */ /* 0x000fe20000100a00 */
[----:B------:R4:W-:Y:S03]  /*4a6c0*/  STL.64 [R1+0x918], R10 ;  /* 0x0009180a01007387 */ /* 0x0009e60000100a00 */
[----:B--2---:R1:W-:Y:S01]  /*4a6d0*/  STL.64 [R1+0x1c78], R6 ;  /* 0x001c780601007387 */ /* 0x0043e20000100a00 */
[----:B------:R-:W-:Y:S01]  /*4a6e0*/  STL.64 [R1+0x1cd8], R4 ;  /* 0x001cd80401007387 */ /* 0x000fe20000100a00 */
[----:B----4-:R-:W-:Y:S11]  /*4a6f0*/  HMMA.16816.F32 R8, R20, R6, R24 ;  /* 0x000000061408723c */ /* 0x010ff60000001818 */
[----:B------:R-:W-:Y:S11]  /*4a700*/  @!UPT UIADD3 URZ, URZ, URZ, URZ ;  /* 0x0000003f3f3ff290 */ /* 0x000ff6000fffe03f */
[----:B------:R-:W-:Y:S01]  /*4a710*/  @!UPT UIADD3 URZ, URZ, URZ, URZ ;  /* 0x0000003f3f3ff290 */ /* 0x000fe2000fffe03f */
[----:B------:R-:W-:Y:S01]  /*4a720*/  STL.64 [R1+0x900], R8 ;  /* 0x0009000801007387 */ /* 0x000fe20000100a00 */
[----:B------:R-:W-:Y:S02]  /*4a730*/  STL.64 [R1+0x908], R10 ;  /* 0x0009080a01007387 */ /* 0x000fe40000100a00 */
[----:B-1----:R-:W2:Y:S02]  /*4a740*/  LDL.64 R6, [R1+0x98] ;  /* 0x0000980001067983 */ /* 0x002ea40000100a00 */
[----:B--2---:R1:W-:Y:S04]  /*4a750*/  STL.64 [R1+0x1ce0], R6 ;  /* 0x001ce00601007387 */ /* 0x0043e80000100a00 */
[----:B-1----:R-:W2:Y:S04]  /*4a760*/  LDL.64 R6, [R1+0xa8] ;  /* 0x0000a80001067983 */ /* 0x002ea80000100a00 */
[----:B--2---:R1:W-:Y:S01]  /*4a770*/  STL.64 [R1+0x1cf8], R6 ;  /* 0x001cf80601007387 */ /* 0x0043e20000100a00 */
[----:B------:R-:W2:Y:S02]  /*4a780*/  LDL.LU R8, [R1+0x4f0] ;  /* 0x0004f00001087983 */ /* 0x000ea40000300800 */
[----:B------:R-:W2:Y:S02]  /*4a790*/  LDL.LU R9, [R1+0x4f4] ;  /* 0x0004f40001097983 */ /* 0x000ea40000300800 */
[----:B------:R-:W2:Y:S01]  /*4a7a0*/  LDL.LU R10, [R1+0x4f8] ;  /* 0x0004f800010a7983 */ /* 0x000ea20000300800 */
[----:B------:R-:W2:Y:S01]  /*4a7b0*/  LDL.LU R11, [R1+0x4fc] ;  /* 0x0004fc00010b7983 */ /* 0x000ea20000300800 */
[----:B------:R-:W3:Y:S02]  /*4a7c0*/  LDL.LU R24, [R1+0x4e0] ;  /* 0x0004e00001187983 */ /* 0x000ee40000300800 */
[----:B------:R-:W3:Y:S02]  /*4a7d0*/  LDL.LU R25, [R1+0x4e4] ;  /* 0x0004e40001197983 */ /* 0x000ee40000300800 */
[----:B------:R-:W3:Y:S01]  /*4a7e0*/  LDL.LU R26, [R1+0x4e8] ;  /* 0x0004e800011a7983 */ /* 0x000ee20000300800 */
[----:B------:R-:W3:Y:S01]  /*4a7f0*/  LDL.LU R27, [R1+0x4ec] ;  /* 0x0004ec00011b7983 */ /* 0x000ee20000300800 */
[----:B-1----:R-:W-:-:S02]  /*4a800*/  MOV R6, R2 ;  /* 0x0000000200067202 */ /* 0x002fc40000000f00 */
[----:B------:R-:W-:-:S05]  /*4a810*/  MOV R7, R0 ;  /* 0x0000000000077202 */ /* 0x000fca0000000f00 */
[----:B------:R1:W-:Y:S04]  /*4a820*/  STL.64 [R1+0x1d10], R6 ;  /* 0x001d100601007387 */ /* 0x0003e80000100a00 */
[----:B-1----:R-:W4:Y:S01]  /*4a830*/  LDL.64 R6, [R1+0xc8] ;  /* 0x0000c80001067983 */ /* 0x002f220000100a00 */
[----:B0-----:R0:W-:Y:S02]  /*4a840*/  STL [R1+0x1c08], R16 ;  /* 0x001c081001007387 */ /* 0x0011e40000100800 */
[----:B------:R1:W-:Y:S02]  /*4a850*/  STL [R1+0x1c04], R17 ;  /* 0x001c041101007387 */ /* 0x0003e40000100800 */
[----:B------:R5:W-:Y:S01]  /*4a860*/  STL [R1+0x1c00], R18 ;  /* 0x001c001201007387 */ /* 0x000be20000100800 */
[----:B------:R5:W-:Y:S04]  /*4a870*/  STL [R1+0x1bfc], R19 ;  /* 0x001bfc1301007387 */ /* 0x000be80000100800 */
[----:B0-----:R-:W2:Y:S01]  /*4a880*/  LDL.LU R16, [R1+0x4a0] ;  /* 0x0004a00001107983 */ /* 0x001ea20000300800 */
[----:B-1----:R-:W2:Y:S02]  /*4a890*/  LDL.LU R17, [R1+0x4a4] ;  /* 0x0004a40001117983 */ /* 0x002ea40000300800 */
[----:B-----5:R-:W5:Y:S01]  /*4a8a0*/  LDL.LU R18, [R1+0x4a8] ;  /* 0x0004a80001127983 */ /* 0x020f620000300800 */
[----:B------:R-:W5:Y:S04]  /*4a8b0*/  LDL.LU R19, [R1+0x4ac] ;  /* 0x0004ac0001137983 */ /* 0x000f680000300800 */
[----:B-----5:R-:W-:Y:S01]  /*4a8c0*/  STL.64 [R1+0x1cf0], R18 ;  /* 0x001cf01201007387 */ /* 0x020fe20000100a00 */
[----:B--2---:R0:W-:Y:S03]  /*4a8d0*/  STL.64 [R1+0x1ce8], R16 ;  /* 0x001ce81001007387 */ /* 0x0041e60000100a00 */
[----:B0-----:R-:W2:Y:S01]  /*4a8e0*/  LDL.LU R16, [R1+0x4b0] ;  /* 0x0004b00001107983 */ /* 0x001ea20000300800 */
[----:B------:R-:W2:Y:S02]  /*4a8f0*/  LDL.LU R17, [R1+0x4b4] ;  /* 0x0004b40001117983 */ /* 0x000ea40000300800 */
[----:B------:R-:W5:Y:S02]  /*4a900*/  LDL.LU R18, [R1+0x4b8] ;  /* 0x0004b80001127983 */ /* 0x000f640000300800 */
[----:B------:R-:W5:Y:S01]  /*4a910*/  LDL.LU R19, [R1+0x4bc] ;  /* 0x0004bc0001137983 */ /* 0x000f620000300800 */
[C---:B------:R-:W-:Y:S01]  /*4a920*/  HMMA.16816.F32 R8, R20.reuse, R14, R8 ;  /* 0x0000000e1408723c */ /* 0x040fe20000001808 */
[----:B-----5:R-:W-:Y:S01]  /*4a930*/  STL.64 [R1+0x1d08], R18 ;  /* 0x001d081201007387 */ /* 0x020fe20000100a00 */
[----:B--2---:R0:W-:Y:S03]  /*4a940*/  STL.64 [R1+0x1d00], R16 ;  /* 0x001d001001007387 */ /* 0x0041e60000100a00 */
        /* <DEDUP_REMOVED lines=8> */
[----:B------:R-:W2:Y:S02]  /*4a9d0*/  LDL.LU R18, [R1+0x4d8] ;  /* 0x0004d80001127983 */ /* 0x000ea40000300800 */
[----:B------:R-:W2:Y:S02]  /*4a9e0*/  LDL.LU R19, [R1+0x4dc] ;  /* 0x0004dc0001137983 */ /* 0x000ea40000300800 */
[----:B------:R-:W-:Y:S01]  /*4a9f0*/  STL.64 [R1+0x8f0], R8 ;  /* 0x0008f00801007387 */ /* 0x000fe20000100a00 */
[----:B------:R0:W-:Y:S03]  /*4aa00*/  STL.64 [R1+0x8f8], R10 ;  /* 0x0008f80a01007387 */ /* 0x0001e60000100a00 */
[----:B0-----:R-:W3:Y:S01]  /*4aa10*/  LDL.LU.64 R10, [R1+0x1d38] ;  /* 0x001d3800010a7983 */ /* 0x001ee20000300a00 */
[----:B------:R0:W-:Y:S02]  /*4aa20*/  STL.64 [R1+0x1cd0], R14 ;  /* 0x001cd00e01007387 */ /* 0x0001e40000100a00 */
[----:B------:R-:W-:Y:S01]  /*4aa30*/  STL [R1+0x1cc8], R13 ;  /* 0x001cc80d01007387 */ /* 0x000fe20000100800 */
[----:B0-----:R-:W5:Y:S01]  /*4aa40*/  LDL.64 R14, [R1+0x78] ;  /* 0x00007800010e7983 */ /* 0x001f620000100a00 */
[----:B---3--:R-:W-:Y:S03]  /*4aa50*/  HMMA.16816.F32 R20, R20, R10, R24 ;  /* 0x0000000a1414723c */ /* 0x008fe60000001818 */
[----:B------:R-:W2:Y:S01]  /*4aa60*/  LDL.LU.64 R26, [R1+0x1d30] ;  /* 0x001d3000011a7983 */ /* 0x000ea20000300a00 */
[----:B------:R-:W2:Y:S02]  /*4aa70*/  LDL.LU.64 R24, [R1+0x1d28] ;  /* 0x001d280001187983 */ /* 0x000ea40000300a00 */
[----:B----4-:R-:W-:Y:S01]  /*4aa80*/  IMAD.MOV.U32 R2, RZ, RZ, R6 ;  /* 0x000000ffff027224 */ /* 0x010fe200078e0006 */
[----:B------:R-:W-:Y:S11]  /*4aa90*/  MOV R0, R7 ;  /* 0x0000000700007202 */ /* 0x000ff60000000f00 */
[----:B------:R-:W-:Y:S05]  /*4aaa0*/  @!UPT UIADD3 URZ, URZ, URZ, URZ ;  /* 0x0000003f3f3ff290 */ /* 0x000fea000fffe03f */
[----:B------:R0:W-:Y:S01]  /*4aab0*/  STL.64 [R1+0x8e0], R20 ;  /* 0x0008e01401007387 */ /* 0x0001e20000100a00 */
[----:B------:R1:W-:Y:S03]  /*4aac0*/  STL.64 [R1+0x8e8], R22 ;  /* 0x0008e81601007387 */ /* 0x0003e60000100a00 */
[----:B0-----:R-:W5:Y:S01]  /*4aad0*/  LDL.LU R20, [R1+0x470] ;  /* 0x0004700001147983 */ /* 0x001f620000300800 */
[----:B------:R-:W5:Y:S02]  /*4aae0*/  LDL.LU R21, [R1+0x474] ;  /* 0x0004740001157983 */ /* 0x000f640000300800 */
[----:B-1----:R-:W5:Y:S02]  /*4aaf0*/  LDL.LU R22, [R1+0x478] ;  /* 0x0004780001167983 */ /* 0x002f640000300800 */
[----:B------:R-:W5:Y:S01]  /*4ab00*/  LDL.LU R23, [R1+0x47c] ;  /* 0x00047c0001177983 */ /* 0x000f620000300800 */
[----:B------:R0:W-:Y:S04]  /*4ab10*/  STL.64 [R1+0x1c38], R10 ;  /* 0x001c380a01007387 */ /* 0x0001e80000100a00 */
[----:B0-----:R-:W3:Y:S01]  /*4ab20*/  LDL.64 R10, [R1+0x88] ;  /* 0x00008800010a7983 */ /* 0x001ee20000100a00 */
        /* <DEDUP_REMOVED lines=8> */
[----:B------:R-:W-:Y:S01]  /*4abb0*/  STL [R1+0x1c10], R0 ;  /* 0x001c100001007387 */ /* 0x000fe20000100800 */
[----:B------:R-:W-:Y:S01]  /*4abc0*/  STL [R1+0x1c0c], R2 ;  /* 0x001c0c0201007387 */ /* 0x000fe20000100800 */
[C---:B--2---:R-:W-:Y:S03]  /*4abd0*/  HMMA.16816.F32 R4, R24.reuse, R6, R16 ;  /* 0x000000061804723c */ /* 0x044fe60000001810 */
[----:B------:R-:W2:Y:S01]  /*4abe0*/  LDL.LU.64 R18, [R1+0x1d08] ;  /* 0x001d080001127983 */ /* 0x000ea20000300a00 */
[----:B------:R-:W2:Y:S11]  /*4abf0*/  LDL.LU.64 R16, [R1+0x1d00] ;  /* 0x001d000001107983 */ /* 0x000eb60000300a00 */
[----:B------:R-:W-:Y:S08]  /*4ac00*/  @!UPT UIADD3 URZ, URZ, URZ, URZ ;  /* 0x0000003f3f3ff290 */ /* 0x000ff0000fffe03f */
[----:B------:R-:W-:Y:S01]  /*4ac10*/  STL.64 [R1+0xb20], R4 ;  /* 0x000b200401007387 */ /* 0x000fe20000100a00 */
[----:B------:R0:W-:Y:S03]  /*4ac20*/  STL.64 [R1+0xb28], R6 ;  /* 0x000b280601007387 */ /* 0x0001e60000100a00 */
[----:B0-----:R-:W2:Y:S02]  /*4ac30*/  LDL.LU.64 R6, [R1+0x1cf8] ;  /* 0x001cf80001067983 */ /* 0x001ea40000300a00 */
[C---:B--2---:R-:W-:Y:S01]  /*4ac40*/  HMMA.16816.F32 R16, R24.reuse, R6, R16 ;  /* 0x000000061810723c */ /* 0x044fe20000001810 */
[----:B------:R-:W-:Y:S02]  /*4ac50*/  MOV R28, R6 ;  /* 0x00000006001c7202 */ /* 0x000fe40000000f00 */
[----:B------:R-:W-:Y:S11]  /*4ac60*/  MOV R3, R7 ;  /* 0x0000000700037202 */ /* 0x000ff60000000f00 */
[----:B------:R-:W-:Y:S09]  /*4ac70*/  @!UPT UIADD3 URZ, URZ, URZ, URZ ;  /* 0x0000003f3f3ff290 */ /* 0x000ff2000fffe03f */
[----:B------:R-:W-:Y:S01]  /*4ac80*/  STL.64 [R1+0xb10], R16 ;  /* 0x000b101001007387 */ /* 0x000fe20000100a00 */
[----:B------:R0:W-:Y:S03]  /*4ac90*/  STL.64 [R1+0xb18], R18 ;  /* 0x000b181201007387 */ /* 0x0001e60000100a00 */
[----:B0-----:R-:W2:Y:S01]  /*4aca0*/  LDL.LU.64 R18, [R1+0x1cf0] ;  /* 0x001cf00001127983 */ /* 0x001ea20000300a00 */
[----:B------:R-:W2:Y:S02]  /*4acb0*/  LDL.LU.64 R16, [R1+0x1ce8] ;  /* 0x001ce80001107983 */ /* 0x000ea40000300a00 */
[----:B------:R-:W2:Y:S02]  /*4acc0*/  LDL.LU.64 R6, [R1+0x1ce0] ;  /* 0x001ce00001067983 */ /* 0x000ea40000300a00 */
[----:B------:R-:W-:Y:S01]  /*4acd0*/  STL [R1+0x1c18], R3 ;  /* 0x001c180301007387 */ /* 0x000fe20000100800 */
[----:B------:R-:W-:Y:S01]  /*4ace0*/  STL [R1+0x1c14], R28 ;  /* 0x001c141c01007387 */ /* 0x000fe20000100800 */
[----:B--2---:R-:W-:Y:S01]  /*4acf0*/  HMMA.16816.F32 R16, R24, R6, R16 ;  /* 0x000000061810723c */ /* 0x004fe20000001810 */
[----:B------:R-:W-:Y:S11]  /*4ad00*/  IMAD.MOV.U32 R29, RZ, RZ, R7 ;  /* 0x000000ffff1d7224 */ /* 0x000ff600078e0007 */
[----:B------:R-:W-:Y:S11]  /*4ad10*/  @!UPT UIADD3 URZ, URZ, URZ, URZ ;  /* 0x0000003f3f3ff290 */ /* 0x000ff6000fffe03f */
[----:B------:R-:W-:Y:S01]  /*4ad20*/  STL.64 [R1+0xb00], R16 ;  /* 0x000b001001007387 */ /* 0x000fe20000100a00 */
[----:B------:R0:W-:Y:S02]  /*4ad30*/  STL.64 [R1+0xb08], R18 ;  /* 0x000b081201007387 */ /* 0x0001e40000100a00 */
[----:B------:R-:W2:Y:S02]  /*4ad40*/  LDL.LU.64 R4, [R1+0x1cd8] ;  /* 0x001cd80001047983 */ /* 0x000ea40000300a00 */
[----:B------:R-:W-:Y:S01]  /*4ad50*/  STL [R1+0x1c20], R29 ;  /* 0x001c201d01007387 */ /* 0x000fe20000100800 */
[----:B0-----:R-:W-:-:S05]  /*4ad60*/  MOV R19, R6 ;  /* 0x0000000600137202 */ /* 0x001fca0000000f00 */
[----:B------:R0:W-:Y:S01]  /*4ad70*/  STL [R1+0x1c1c], R19 ;  /* 0x001c1c1301007387 */ /* 0x0001e20000100800 */
[----:B------:R-:W3:Y:S02]  /*4ad80*/  LDL.LU R16, [R1+0x480] ;  /* 0x0004800001107983 */ /* 0x000ee40000300800 */
[----:B------:R-:W3:Y:S02]  /*4ad90*/  LDL.LU R17, [R1+0x484] ;  /* 0x0004840001117983 */ /* 0x000ee40000300800 */
[----:B------:R-:W3:Y:S01]  /*4ada0*/  LDL.LU R18, [R1+0x488] ;  /* 0x0004880001127983 */ /* 0x000ee20000300800 */
[----:B0-----:R-:W3:Y:S02]  /*4adb0*/  LDL.LU R19, [R1+0x48c] ;  /* 0x00048c0001137983 */ /* 0x001ee40000300800 */
[C---:B---3--:R-:W-:Y:S11]  /*4adc0*/  HMMA.16816.F32 R16, R24.reuse, R10, R16 ;  /* 0x0000000a1810723c */ /* 0x048ff60000001810 */
[----:B------:R-:W-:Y:S11]  /*4add0*/  @!UPT UIADD3 URZ, URZ, URZ, URZ ;  /* 0x0000003f3f3ff290 */ /* 0x000ff6000fffe03f */
[----:B------:R-:W-:Y:S01]  /*4ade0*/  @!UPT UIADD3 URZ, URZ, URZ, URZ ;  /* 0x0000003f3f3ff290 */ /* 0x000fe2000fffe03f */
[----:B------:R0:W-:Y:S01]  /*4adf0*/  STL.64 [R1+0xaf0], R16 ;  /* 0x000af01001007387 */ /* 0x0001e20000100a00 */
[----:B------:R1:W-:Y:S01]  /*4ae00*/  STL.64 [R1+0xaf8], R18 ;  /* 0x000af81201007387 */ /* 0x0003e20000100a00 */
[----:B0-----:R-:W-:Y:S02]  /*4ae10*/  MOV R17, R10 ;  /* 0x0000000a00117202 */ /* 0x001fe40000000f00 */
[----:B-1----:R-:W-:Y:S02]  /*4ae20*/  MOV R18, R11 ;  /* 0x0000000b00127202 */ /* 0x002fe40000000f00 */
[C---:B-----5:R-:W-:Y:S01]  /*4ae30*/  HMMA.16816.F32 R8, R24.reuse, R14, R20 ;  /* 0x0000000e1808723c */ /* 0x060fe20000001814 */
[----:B------:R-:W-:Y:S01]  /*4ae40*/  MOV R16, R15 ;  /* 0x0000000f00107202 */ /* 0x000fe20000000f00 */
[----:B------:R-:W-:Y:S11]  /*4ae50*/  STL [R1+0x1c24], R17 ;  /* 0x001c241101007387 */ /* 0x000ff60000100800 */
[----:B------:R-:W-:Y:S10]  /*4ae60*/  @!UPT UIADD3 URZ, URZ, URZ, URZ ;  /* 0x0000003f3f3ff290 */ /* 0x000ff4000fffe03f */
[----:B------:R0:W-:Y:S01]  /*4ae70*/  STL.64 [R1+0xae0], R8 ;  /* 0x000ae00801007387 */ /* 0x0001e20000100a00 */
[----:B------:R1:W-:Y:S02]  /*4ae80*/  STL.64 [R1+0xae8], R10 ;  /* 0x000ae80a01007387 */ /* 0x0003e40000100a00 */
[----:B------:R-:W-:Y:S02]  /*4ae90*/  STL [R1+0x1ca4], R18 ;  /* 0x001ca41201007387 */ /* 0x000fe40000100800 */
[----:B------:R-:W-:Y:S01]  /*4aea0*/  STL [R1+0x1ca0], R16 ;  /* 0x001ca01001007387 */ /* 0x000fe20000100800 */
[----:B0-----:R-:W3:Y:S01]  /*4aeb0*/  LDL.LU R8, [R1+0x3e0] ;  /* 0x0003e00001087983 */ /* 0x001ee20000300800 */
[----:B------:R-:W3:Y:S02]  /*4aec0*/  LDL.LU R9, [R1+0x3e4] ;  /* 0x0003e40001097983 */ /* 0x000ee40000300800 */
[----:B-1----:R-:W4:Y:S02]  /*4aed0*/  LDL.LU R10, [R1+0x3e8] ;  /* 0x0003e800010a7983 */ /* 0x002f240000300800 */
[----:B------:R-:W4:Y:S02]  /*4aee0*/  LDL.LU R11, [R1+0x3ec] ;  /* 0x0003ec00010b7983 */ /* 0x000f240000300800 */
[----:B----4-:R-:W-:Y:S01]  /*4aef0*/  STL.64 [R1+0x1c48], R10 ;  /* 0x001c480a01007387 */ /* 0x010fe20000100a00 */
[----:B---3--:R0:W-:Y:S03]  /*4af00*/  STL.64 [R1+0x1c40], R8 ;  /* 0x001c400801007387 */ /* 0x0081e60000100a00 */
[----:B0-----:R-:W3:Y:S01]  /*4af10*/  LDL.LU R8, [R1+0x3f0] ;  /* 0x0003f00001087983 */ /* 0x001ee20000300800 */
[----:B------:R-:W3:Y:S02]  /*4af20*/  LDL.LU R9, [R1+0x3f4] ;  /* 0x0003f40001097983 */ /* 0x000ee40000300800 */
[----:B------:R-:W4:Y:S02]  /*4af30*/  LDL.LU R10, [R1+0x3f8] ;  /* 0x0003f800010a7983 */ /* 0x000f240000300800 */
[----:B------:R-:W4:Y:S01]  /*4af40*/  LDL.LU R11, [R1+0x3fc] ;  /* 0x0003fc00010b7983 */ /* 0x000f220000300800 */
[----:B------:R-:W-:Y:S01]  /*4af50*/  MOV R2, R14 ;  /* 0x0000000e00027202 */ /* 0x000fe20000000f00 */
[----:B----4-:R2:W-:Y:S01]  /*4af60*/  STL.64 [R1+0x1c58], R10 ;  /* 0x001c580a01007387 */ /* 0x0105e20000100a00 */
[----:B---3--:R-:W-:Y:S02]  /*4af70*/  STL.64 [R1+0x1c50], R8 ;  /* 0x001c500801007387 */ /* 0x008fe40000100a00 */
[----:B------:R-:W3:Y:S02]  /*4af80*/  LDL.LU R12, [R1+0x460] ;  /* 0x00046000010c7983 */ /* 0x000ee40000300800 */
[----:B------:R-:W3:Y:S01]  /*4af90*/  LDL.LU R13, [R1+0x464] ;  /* 0x00046400010d7983 */ /* 0x000ee20000300800 */
[----:B------:R-:W3:Y:S01]  /*4afa0*/  LDL.LU R14, [R1+0x468] ;  /* 0x00046800010e7983 */ /* 0x000ee20000300800 */
[----:B------:R-:W3:Y:S02]  /*4afb0*/  LDL.LU R15, [R1+0x46c] ;  /* 0x00046c00010f7983 */ /* 0x000ee40000300800 */
[----:B------:R-:W3:Y:S01]  /*4afc0*/  LDL.64 R22, [R1+0x68] ;  /* 0x0000680001167983 */ /* 0x000ee20000100a00 */
[----:B--2---:R-:W-:Y:S01]  /*4afd0*/  MOV R11, R4 ;  /* 0x00000004000b7202 */ /* 0x004fe20000000f00 */
[----:B------:R-:W-:Y:S01]  /*4afe0*/  IMAD.MOV.U32 R10, RZ, RZ, R5 ;  /* 0x000000ffff0a7224 */ /* 0x000fe200078e0005 */
[----:B------:R-:W2:Y:S01]  /*4aff0*/  LDL.LU R4, [R1+0x410] ;  /* 0x0004100001047983 */ /* 0x000ea20000300800 */
[----:B------:R-:W2:Y:S02]  /*4b000*/  LDL.LU R5, [R1+0x414] ;  /* 0x0004140001057983 */ /* 0x000ea40000300800 */
[----:B------:R-:W4:Y:S02]  /*4b010*/  LDL.LU R6, [R1+0x418] ;  /* 0x0004180001067983 */ /* 0x000f240000300800 */
[----:B------:R-:W4:Y:S01]  /*4b020*/  LDL.LU R7, [R1+0x41c] ;  /* 0x00041c0001077983 */ /* 0x000f220000300800 */
[----:B------:R-:W5:Y:S01]  /*4b030*/  LDL.LU R16, [R1+0x430] ;  /* 0x0004300001107983 */ /* 0x000f620000300800 */
[----:B------:R-:W5:Y:S02]  /*4b040*/  LDL.LU R17, [R1+0x434] ;  /* 0x0004340001117983 */ /* 0x000f640000300800 */
        /* <DEDUP_REMOVED lines=8> */
[----:B------:R-:W-:Y:S01]  /*4b0d0*/  STL.64 [R1+0x1c80], R4 ;  /* 0x001c800401007387 */ /* 0x000fe20000100a00 */
[----:B0-----:R-:W4:Y:S04]  /*4b0e0*/  LDL.64 R6, [R1+0x28] ;  /* 0x0000280001067983 */ /* 0x001f280000100a00 */
[----:B----4-:R0:W-:Y:S04]  /*4b0f0*/  STL.64 [R1+0x1c98], R6 ;  /* 0x001c980601007387 */ /* 0x0101e80000100a00 */
[----:B0-----:R-:W4:Y:S01]  /*4b100*/  LDL.64 R6, [R1+0x38] ;  /* 0x0000380001067983 */ /* 0x001f220000100a00 */
[----:B---3--:R-:W-:Y:S03]  /*4b110*/  HMMA.16816.F32 R12, R24, R22, R12 ;  /* 0x00000016180c723c */ /* 0x008fe6000000180c */
[----:B----4-:R0:W-:Y:S01]  /*4b120*/  STL.64 [R1+0x1cb8], R6 ;  /* 0x001cb80601007387 */ /* 0x0101e20000100a00 */
[----:B------:R-:W3:Y:S02]  /*4b130*/  LDL.LU R4, [R1+0x440] ;  /* 0x0004400001047983 */ /* 0x000ee40000300800 */
[----:B------:R-:W3:Y:S01]  /*4b140*/  LDL.LU R5, [R1+0x444] ;  /* 0x0004440001057983 */ /* 0x000ee20000300800 */
[----:B0-----:R-:W3:Y:S01]  /*4b150*/  LDL.LU R6, [R1+0x448] ;  /* 0x0004480001067983 */ /* 0x001ee20000300800 */
[----:B------:R-:W3:Y:S02]  /*4b160*/  LDL.LU R7, [R1+0x44c] ;  /* 0x00044c0001077983 */ /* 0x000ee40000300800 */
[----:B------:R0:W-:Y:S02]  /*4b170*/  STL.64 [R1+0x1c70], R10 ;  /* 0x001c700a01007387 */ /* 0x0001e40000100a00 */
[----:B0-----:R-:W4:Y:S04]  /*4b180*/  LDL.64 R10, [R1+0x18] ;  /* 0x00001800010a7983 */ /* 0x001f280000100a00 */
[----:B----4-:R0:W-:Y:S01]  /*4b190*/  STL.64 [R1+0x1c90], R10 ;  /* 0x001c900a01007387 */ /* 0x0101e20000100a00 */
[----:B------:R-:W4:Y:S02]  /*4b1a0*/  LDL.LU R8, [R1+0x420] ;  /* 0x0004200001087983 */ /* 0x000f240000300800 */
[----:B------:R-:W4:Y:S01]  /*4b1b0*/  LDL.LU R9, [R1+0x424] ;  /* 0x0004240001097983 */ /* 0x000f220000300800 */
[----:B0-----:R-:W4:Y:S01]  /*4b1c0*/  LDL.LU R10, [R1+0x428] ;  /* 0x00042800010a7983 */ /* 0x001f220000300800 */
[----:B------:R-:W4:Y:S02]  /*4b1d0*/  LDL.LU R11, [R1+0x42c] ;  /* 0x00042c00010b7983 */ /* 0x000f240000300800 */
[----:B------:R-:W-:Y:S02]  /*4b1e0*/  STL.64 [R1+0xad0], R12 ;  /* 0x000ad00c01007387 */ /* 0x000fe40000100a00 */
[----:B------:R0:W-:Y:S02]  /*4b1f0*/  STL.64 [R1+0xad8], R14 ;  /* 0x000ad80e01007387 */ /* 0x0001e40000100a00 */
[----:B0-----:R-:W5:Y:S01]  /*4b200*/  LDL.LU.64 R14, [R1+0x1cd0] ;  /* 0x001cd000010e7983 */ /* 0x001f620000300a00 */
[----:B------:R-:W2:Y:S01]  /*4b210*/  LDL.LU R13, [R1+0x1cc8] ;  /* 0x001cc800010d7983 */ /* 0x000ea20000300800 */
[----:B------:R-:W-:-:S02]  /*4b220*/  MOV R28, R22 ;  /* 0x00000016001c7202 */ /* 0x000fc40000000f00 */
[----:B------:R-:W-:Y:S02]  /*4b230*/  MOV R0, R23 ;  /* 0x0000001700007202 */ /* 0x000fe40000000f00 */
[----:B--2---:R-:W0:Y:S04]  /*4b240*/  LDSM.16.M88.4 R20, [R13+0x29800] ;  /* 0x029800000d14783b */ /* 0x004e280000000200 */
[----:B-----5:R-:W-:Y:S01]  /*4b250*/  STL.64 [R1+0x1c68], R14 ;  /* 0x001c680e01007387 */ /* 0x020fe20000100a00 */
[----:B------:R1:W-:Y:S02]  /*4b260*/  STL [R1+0x1c60], R13 ;  /* 0x001c600d01007387 */ /* 0x0003e40000100800 */
[----:B------:R-:W2:Y:S01]  /*4b270*/  LDL.LU R12, [R1+0x400] ;  /* 0x00040000010c7983 */ /* 0x000ea20000300800 */
[----:B-1----:R-:W2:Y:S01]  /*4b280*/  LDL.LU R13, [R1+0x404] ;  /* 0x00040400010d7983 */ /* 0x002ea20000300800 */
[----:B------:R-:W2:Y:S02]  /*4b290*/  LDL.LU R14, [R1+0x408] ;  /* 0x00040800010e7983 */ /* 0x000ea40000300800 */
[----:B------:R-:W2:Y:S01]  /*4b2a0*/  LDL.LU R15, [R1+0x40c] ;  /* 0x00040c00010f7983 */ /* 0x000ea20000300800 */
[----:B0-----:R-:W-:Y:S01]  /*4b2b0*/  STL.64 [R1+0x1ab0], R22 ;  /* 0x001ab01601007387 */ /* 0x001fe20000100a00 */
[----:B------:R0:W-:Y:S03]  /*4b2c0*/  STL.64 [R1+0x1aa8], R20 ;  /* 0x001aa81401007387 */ /* 0x0001e60000100a00 */
        /* <DEDUP_REMOVED lines=8> */
[----:B------:R1:W-:Y:S01]  /*4b350*/  STL.64 [R1+0xac8], R22 ;  /* 0x000ac81601007387 */ /* 0x0003e20000100a00 */
[----:B0-----:R-:W-:Y:S01]  /*4b360*/  MOV R21, R18 ;  /* 0x0000001200157202 */ /* 0x001fe20000000f00 */
[----:B------:R-:W-:Y:S02]  /*4b370*/  IMAD.MOV.U32 R20, RZ, RZ, R19 ;  /* 0x000000ffff147224 */ /* 0x000fe400078e0013 */
[----:B------:R-:W3:Y:S02]  /*4b380*/  LDL.LU.64 R18, [R1+0x1cc0] ;  /* 0x001cc00001127983 */ /* 0x000ee40000300a00 */
[C---:B---3--:R-:W-:Y:S01]  /*4b390*/  HMMA.16816.F32 R4, R24.reuse, R18, R4 ;  /* 0x000000121804723c */ /* 0x048fe20000001804 */
[----:B-1----:R-:W-:Y:S02]  /*4b3a0*/  MOV R23, R18 ;  /* 0x0000001200177202 */ /* 0x002fe40000000f00 */
[----:B------:R-:W-:Y:S11]  /*4b3b0*/  MOV R22, R19 ;  /* 0x0000001300167202 */ /* 0x000ff60000000f00 */
[----:B------:R-:W-:Y:S09]  /*4b3c0*/  @!UPT UIADD3 URZ, URZ, URZ, URZ ;  /* 0x0000003f3f3ff290 */ /* 0x000ff2000fffe03f */
[----:B------:R-:W-:Y:S01]  /*4b3d0*/  STL.64 [R1+0xab0], R4 ;  /* 0x000ab00401007387 */ /* 0x000fe20000100a00 */
[----:B------:R0:W-:Y:S03]  /*4b3e0*/  STL.64 [R1+0xab8], R6 ;  /* 0x000ab80601007387 */ /* 0x0001e60000100a00 */
[----:B0-----:R-:W3:Y:S01]  /*4b3f0*/  LDL.LU.64 R6, [R1+0x1cb8] ;  /* 0x001cb80001067983 */ /* 0x001ee20000300a00 */
[----:B------:R-:W3:Y:S02]  /*4b400*/  LDL.LU.64 R18, [R1+0x1cb0] ;  /* 0x001cb00001127983 */ /* 0x000ee40000300a00 */
[----:B------:R-:W3:Y:S02]  /*4b410*/  LDL.LU.64 R16, [R1+0x1ca8] ;  /* 0x001ca80001107983 */ /* 0x000ee40000300a00 */
[----:B------:R-:W-:Y:S01]  /*4b420*/  STL.64 [R1+0x1c30], R22 ;  /* 0x001c301601007387 */ /* 0x000fe20000100a00 */
[----:B------:R0:W-:Y:S04]  /*4b430*/  STL.64 [R1+0x1c28], R20 ;  /* 0x001c281401007387 */ /* 0x0001e80000100a00 */
[----:B0-----:R-:W5:Y:S01]  /*4b440*/  LDL.LU R20, [R1+0x3d0] ;  /* 0x0003d00001147983 */ /* 0x001f620000300800 */
[----:B------:R-:W5:Y:S02]  /*4b450*/  LDL.LU R21, [R1+0x3d4] ;  /* 0x0003d40001157983 */ /* 0x000f640000300800 */
[----:B------:R-:W5:Y:S02]  /*4b460*/  LDL.LU R22, [R1+0x3d8] ;  /* 0x0003d80001167983 */ /* 0x000f640000300800 */
[----:B------:R-:W5:Y:S01]  /*4b470*/  LDL.LU R23, [R1+0x3dc] ;  /* 0x0003dc0001177983 */ /* 0x000f620000300800 */
[C---:B---3--:R-:W-:Y:S01]  /*4b480*/  HMMA.16816.F32 R16, R24.reuse, R6, R16 ;  /* 0x000000061810723c */ /* 0x048fe20000001810 */
[----:B------:R-:W-:Y:S11]  /*4b490*/  MOV R3, R7 ;  /* 0x0000000700037202 */ /* 0x000ff60000000f00 */
[----:B------:R-:W-:Y:S11]  /*4b4a0*/  @!UPT UIADD3 URZ, URZ, URZ, URZ ;  /* 0x0000003f3f3ff290 */ /* 0x000ff6000fffe03f */
[----:B------:R-:W-:Y:S01]  /*4b4b0*/  STL.64 [R1+0xaa0], R16 ;  /* 0x000aa01001007387 */ /* 0x000fe20000100a00 */
[----:B------:R0:W-:Y:S03]  /*4b4c0*/  STL.64 [R1+0xaa8], R18 ;  /* 0x000aa81201007387 */ /* 0x0001e60000100a00 */
[----:B0-----:R-:W3:Y:S01]  /*4b4d0*/  LDL.LU R18, [R1+0x1ca4] ;  /* 0x001ca40001127983 */ /* 0x001ee20000300800 */
[----:B------:R-:W2:Y:S01]  /*4b4e0*/  LDL.LU R16, [R1+0x1ca0] ;  /* 0x001ca00001107983 */ /* 0x000ea20000300800 */
[----:B------:R-:W-:Y:S02]  /*4b4f0*/  MOV R19, R6 ;  /* 0x0000000600137202 */ /* 0x000fe40000000f00 */
[----:B------:R-:W4:Y:S02]  /*4b500*/  LDL.LU.64 R6, [R1+0x1c98] ;  /* 0x001c980001067983 */ /* 0x000f240000300a00 */
[C---:B----4-:R-:W-:Y:S01]  /*4b510*/  HMMA.16816.F32 R8, R24.reuse, R6, R8 ;  /* 0x000000061808723c */ /* 0x050fe20000001808 */
[----:B------:R-:W-:Y:S01]  /*4b520*/  IMAD.MOV.U32 R17, RZ, RZ, R6 ;  /* 0x000000ffff117224 */ /* 0x000fe200078e0006 */
[----:B------:R-:W-:Y:S11]  /*4b530*/  MOV R29, R7 ;  /* 0x00000007001d7202 */ /* 0x000ff60000000f00 */
[----:B------:R-:W-:Y:S10]  /*4b540*/  @!UPT UIADD3 URZ, URZ, URZ, URZ ;  /* 0x0000003f3f3ff290 */ /* 0x000ff4000fffe03f */
        /* <DEDUP_REMOVED lines=9> */
[----:B------:R1:W-:Y:S01]  /*4b5e0*/  STL.64 [R1+0xa88], R6 ;  /* 0x000a880601007387 */ /* 0x0003e20000100a00 */
[----:B0-----:R-:W-:Y:S02]  /*4b5f0*/  MOV R5, R10 ;  /* 0x0000000a00057202 */ /* 0x001fe40000000f00 */
[----:B-1----:R-:W4:Y:S01]  /*4b600*/  LDL.LU.64 R6, [R1+0x1c78] ;  /* 0x001c780001067983 */ /* 0x002f220000300a00 */
[----:B------:R-:W-:Y:S02]  /*4b610*/  MOV R4, R11 ;  /* 0x0000000b00047202 */ /* 0x000fe40000000f00 */
[----:B------:R-:W2:Y:S02]  /*4b620*/  LDL.LU.64 R10, [R1+0x1c70] ;  /* 0x001c7000010a7983 */ /* 0x000ea40000300a00 */
[C---:B--2---:R-:W-:Y:S01]  /*4b630*/  HMMA.16816.F32 R8, R24.reuse, R10, R12 ;  /* 0x0000000a1808723c */ /* 0x044fe2000000180c */
[----:B------:R-:W2:Y:S01]  /*4b640*/  LDL.LU.64 R14, [R1+0x1c68] ;  /* 0x001c6800010e7983 */ /* 0x000ea20000300a00 */
[----:B------:R-:W2:Y:S11]  /*4b650*/  LDL.LU R13, [R1+0x1c60] ;  /* 0x001c6000010d7983 */ /* 0x000eb60000300800 */
[----:B------:R-:W-:Y:S10]  /*4b660*/  @!UPT UIADD3 URZ, URZ, URZ, URZ ;  /* 0x0000003f3f3ff290 */ /* 0x000ff4000fffe03f */
[----:B------:R-:W-:Y:S01]  /*4b670*/  STL.64 [R1+0xa70], R8 ;  /* 0x000a700801007387 */ /* 0x000fe20000100a00 */
[----:B------:R0:W-:Y:S03]  /*4b680*/  STL.64 [R1+0xa78], R10 ;  /* 0x000a780a01007387 */ /* 0x0001e60000100a00 */
[----:B0-----:R-:W4:Y:S01]  /*4b690*/  LDL.LU.64 R10, [R1+0x1c58] ;  /* 0x001c5800010a7983 */ /* 0x001f220000300a00 */
[----:B------:R-:W4:Y:S02]  /*4b6a0*/  LDL.LU.64 R8, [R1+0x1c50] ;  /* 0x001c500001087983 */ /* 0x000f240000300a00 */
[C---:B----4-:R-:W-:Y:S11]  /*4b6b0*/  HMMA.16816.F32 R8, R24.reuse, R6, R8 ;  /* 0x000000061808723c */ /* 0x050ff60000001808 */
[----:B------:R-:W-:Y:S11]  /*4b6c0*/  @!UPT UIADD3 URZ, URZ, URZ, URZ ;  /* 0x0000003f3f3ff290 */ /* 0x000ff6000fffe03f */
[----:B------:R-:W-:Y:S01]  /*4b6d0*/  @!UPT UIADD3 URZ, URZ, URZ, URZ ;  /* 0x0000003f3f3ff290 */ /* 0x000fe2000fffe03f */
[----:B------:R-:W-:Y:S01]  /*4b6e0*/  STL.64 [R1+0xa60], R8 ;  /* 0x000a600801007387 */ /* 0x000fe20000100a00 */
[----:B------:R0:W-:Y:S03]  /*4b6f0*/  STL.64 [R1+0xa68], R10 ;  /* 0x000a680a01007387 */ /* 0x0001e60000100a00 */
[----:B0-----:R-:W2:Y:S01]  /*4b700*/  LDL.LU.64 R10, [R1+0x1c48] ;  /* 0x001c4800010a7983 */ /* 0x001ea20000300a00 */
[----:B------:R-:W2:Y:S02]  /*4b710*/  LDL.LU.64 R8, [R1+0x1c40] ;  /* 0x001c400001087983 */ /* 0x000ea40000300a00 */
[----:B------:R-:W-:Y:S01]  /*4b720*/  STL.64 [R1+0x1ad0], R6 ;  /* 0x001ad00601007387 */ /* 0x000fe20000100a00 */
[C---:B--2---:R-:W-:Y:S11]  /*4b730*/  HMMA.16816.F32 R8, R24.reuse, R14, R8 ;  /* 0x0000000e1808723c */ /* 0x044ff60000001808 */
[----:B------:R-:W-:Y:S11]  /*4b740*/  @!UPT UIADD3 URZ, URZ, URZ, URZ ;  /* 0x0000003f3f3ff290 */ /* 0x000ff6000fffe03f */
[----:B------:R-:W-:Y:S01]  /*4b750*/  @!UPT UIADD3 URZ, URZ, URZ, URZ ;  /* 0x0000003f3f3ff290 */ /* 0x000fe2000fffe03f */
[----:B------:R-:W-:Y:S01]  /*4b760*/  STL.64 [R1+0xa50], R8 ;  /* 0x000a500801007387 */ /* 0x000fe20000100a00 */
[----:B------:R0:W-:Y:S03]  /*4b770*/  STL.64 [R1+0xa58], R10 ;  /* 0x000a580a01007387 */ /* 0x0001e60000100a00 */
[----:B0-----:R-:W5:Y:S01]  /*4b780*/  LDL.LU.64 R10, [R1+0x1c38] ;  /* 0x001c3800010a7983 */ /* 0x001f620000300a00 */
[----:B------:R-:W-:Y:S01]  /*4b790*/  STL.64 [R1+0x1ad8], R14 ;  /* 0x001ad80e01007387 */ /* 0x000fe20000100a00 */
[----:B-----5:R-:W-:Y:S02]  /*4b7a0*/  HMMA.16816.F32 R24, R24, R10, R20 ;  /* 0x0000000a1818723c */ /* 0x020fe40000001814 */
[----:B------:R-:W2:Y:S01]  /*4b7b0*/  LDL.LU.64 R22, [R1+0x1c30] ;  /* 0x001c300001167983 */ /* 0x000ea20000300a00 */
[----:B------:R-:W4:Y:S02]  /*4b7c0*/  LDL.LU.64 R20, [R1+0x1c28] ;  /* 0x001c280001147983 */ /* 0x000f240000300a00 */
[----:B------:R0:W-:Y:S11]  /*4b7d0*/  STL.64 [R1+0x1ab8], R10 ;  /* 0x001ab80a01007387 */ /* 0x0001f60000100a00 */
[----:B------:R-:W-:Y:S07]  /*4b7e0*/  @!UPT UIADD3 URZ, URZ, URZ, URZ ;  /* 0x0000003f3f3ff290 */ /* 0x000fee000fffe03f */
[----:B------:R-:W-:Y:S01]  /*4b7f0*/  STL.64 [R1+0xa40], R24 ;  /* 0x000a401801007387 */ /* 0x000fe20000100a00 */
[----:B------:R-:W-:Y:S02]  /*4b800*/  STL.64 [R1+0xa48], R26 ;  /* 0x000a481a01007387 */ /* 0x000fe40000100a00 */
[----:B------:R-:W5:Y:S02]  /*4b810*/  LDL.LU R8, [R1+0x2e0] ;  /* 0x0002e00001087983 */ /* 0x000f640000300800 */
[----:B------:R-:W5:Y:S01]  /*4b820*/  LDL.LU R9, [R1+0x2e4] ;  /* 0x0002e40001097983 */ /* 0x000f620000300800 */
[----:B0-----:R-:W2:Y:S01]  /*4b830*/  LDL.LU R10, [R1+0x2e8] ;  /* 0x0002e800010a7983 */ /* 0x001ea20000300800 */
[----:B------:R-:W2:Y:S03]  /*4b840*/  LDL.LU R11, [R1+0x2ec] ;  /* 0x0002ec00010b7983 */ /* 0x000ea60000300800 */
[----:B------:R0:W1:Y:S01]  /*4b850*/  LDSM.16.M88.4 R24, [R13+0x29c00] ;  /* 0x029c00000d18783b */ /* 0x0000620000000200 */
[----:B------:R-:W2:Y:S03]  /*4b860*/  LDL.LU R12, [R1+0x300] ;  /* 0x00030000010c7983 */ /* 0x000ea60000300800 */
[----:B0-----:R-:W2:Y:S01]  /*4b870*/  LDL.LU R13, [R1+0x304] ;  /* 0x00030400010d7983 */ /* 0x001ea20000300800 */
[----:B------:R-:W2:Y:S02]  /*4b880*/  LDL.LU R14, [R1+0x308] ;  /* 0x00030800010e7983 */ /* 0x000ea40000300800 */
[----:B------:R-:W2:Y:S02]  /*4b890*/  LDL.LU R15, [R1+0x30c] ;  /* 0x00030c00010f7983 */ /* 0x000ea40000300800 */
[----:B--2---:R0:W-:Y:S01]  /*4b8a0*/  STL.64 [R1+0x1ae8], R14 ;  /* 0x001ae80e01007387 */ /* 0x0041e20000100a00 */
[----:B------:R-:W-:Y:S01]  /*4b8b0*/  STL.64 [R1+0x1ae0], R12 ;  /* 0x001ae00c01007387 */ /* 0x000fe20000100a00 */
[----:B0-----:R-:W-:Y:S01]  /*4b8c0*/  MOV R14, R5 ;  /* 0x00000005000e7202 */ /* 0x001fe20000000f00 */
[----:B------:R-:W-:-:S05]  /*4b8d0*/  IMAD.MOV.U32 R15, RZ, RZ, R4 ;  /* 0x000000ffff0f7224 */ /* 0x000fca00078e0004 */
[----:B------:R-:W-:Y:S01]  /*4b8e0*/  STL.64 [R1+0x1af8], R14 ;  /* 0x001af80e01007387 */ /* 0x000fe20000100a00 */
[----:B------:R-:W2:Y:S03]  /*4b8f0*/  LDL.LU.64 R6, [R1+0x8] ;  /* 0x0000080001067983 */ /* 0x000ea60000300a00 */
[----:B--2---:R0:W-:Y:S01]  /*4b900*/  STL.64 [R1+0x1af0], R6 ;  /* 0x001af00601007387 */ /* 0x0041e20000100a00 */
[----:B------:R-:W2:Y:S02]  /*4b910*/  LDL.LU R4, [R1+0x310] ;  /* 0x0003100001047983 */ /* 0x000ea40000300800 */
[----:B------:R-:W2:Y:S01]  /*4b920*/  LDL.LU R5, [R1+0x314] ;  /* 0x0003140001057983 */ /* 0x000ea20000300800 */
[----:B0-----:R-:W2:Y:S01]  /*4b930*/  LDL.LU R6, [R1+0x318] ;  /* 0x0003180001067983 */ /* 0x001ea20000300800 */
[----:B------:R-:W2:Y:S01]  /*4b940*/  LDL.LU R7, [R1+0x31c] ;  /* 0x00031c0001077983 */ /* 0x000ea20000300800 */
[----:B------:R-:W-:-:S02]  /*4b950*/  MOV R14, R17 ;  /* 0x00000011000e7202 */ /* 0x000fc40000000f00 */
[----:B------:R-:W-:Y:S01]  /*4b960*/  MOV R15, R29 ;  /* 0x0000001d000f7202 */ /* 0x000fe20000000f00 */
[----:B--2---:R-:W-:Y:S01]  /*4b970*/  STL.64 [R1+0x1b08], R6 ;  /* 0x001b080601007387 */ /* 0x004fe20000100a00 */
[----:B------:R-:W-:Y:S02]  /*4b980*/  STL.64 [R1+0x1b00], R4 ;  /* 0x001b000401007387 */ /* 0x000fe40000100a00 */
[----:B------:R-:W2:Y:S02]  /*4b990*/  LDL.LU R17, [R1+0x1c24] ;  /* 0x001c240001117983 */ /* 0x000ea40000300800 */
[----:B------:R-:W2:Y:S01]  /*4b9a0*/  LDL.LU R29, [R1+0x1c20] ;  /* 0x001c2000011d7983 */ /* 0x000ea20000300800 */
[----:B------:R0:W-:Y:S02]  /*4b9b0*/  STL.64 [R1+0x1b10], R14 ;  /* 0x001b100e01007387 */ /* 0x0001e40000100a00 */
[----:B0-----:R-:W-:Y:S02]  /*4b9c0*/  MOV R14, R19 ;  /* 0x00000013000e7202 */ /* 0x001fe40000000f00 */
[----:B------:R-:W-:Y:S01]  /*4b9d0*/  MOV R15, R3 ;  /* 0x00000003000f7202 */ /* 0x000fe20000000f00 */
[----:B------:R-:W2:Y:S01]  /*4b9e0*/  LDL.LU R19, [R1+0x1c1c] ;  /* 0x001c1c0001137983 */ /* 0x000ea20000300800 */
[----:B------:R-:W2:Y:S03]  /*4b9f0*/  LDL.LU R3, [R1+0x1c18] ;  /* 0x001c180001037983 */ /* 0x000ea60000300800 */
[----:B------:R0:W-:Y:S01]  /*4ba00*/  STL.64 [R1+0x1b28], R14 ;  /* 0x001b280e01007387 */ /* 0x0001e20000100a00 */
[----:B------:R-:W2:Y:S02]  /*4ba10*/  LDL.LU R4, [R1+0x320] ;  /* 0x0003200001047983 */ /* 0x000ea40000300800 */
[----:B------:R-:W2:Y:S02]  /*4ba20*/  LDL.LU R5, [R1+0x324] ;  /* 0x0003240001057983 */ /* 0x000ea40000300800 */
[----:B------:R-:W2:Y:S01]  /*4ba30*/  LDL.LU R6, [R1+0x328] ;  /* 0x0003280001067983 */ /* 0x000ea20000300800 */
[----:B------:R-:W2:Y:S01]  /*4ba40*/  LDL.LU R7, [R1+0x32c] ;  /* 0x00032c0001077983 */ /* 0x000ea20000300800 */
        /* <DEDUP_REMOVED lines=9> */
[----:B----4-:R-:W-:-:S02]  /*4bae0*/  MOV R14, R21 ;  /* 0x00000015000e7202 */ /* 0x010fc40000000f00 */
[----:B------:R-:W-:-:S05]  /*4baf0*/  MOV R15, R20 ;  /* 0x00000014000f7202 */ /* 0x000fca0000000f00 */
[----:B------:R-:W-:Y:S04]  /*4bb00*/  STL.64 [R1+0x1b58], R14 ;  /* 0x001b580e01007387 */ /* 0x000fe80000100a00 */
[----:B--2---:R-:W-:Y:S01]  /*4bb10*/  STL.64 [R1+0x1b38], R6 ;  /* 0x001b380601007387 */ /* 0x004fe20000100a00 */
[----:B------:R0:W-:Y:S03]  /*4bb20*/  STL.64 [R1+0x1b30], R4 ;  /* 0x001b300401007387 */ /* 0x0001e60000100a00 */
[----:B0-----:R-:W2:Y:S01]  /*4bb30*/  LDL.LU R4, [R1+0x340] ;  /* 0x0003400001047983 */ /* 0x001ea20000300800 */
[----:B------:R-:W2:Y:S02]  /*4bb40*/  LDL.LU R5, [R1+0x344] ;  /* 0x0003440001057983 */ /* 0x000ea40000300800 */
[----:B------:R-:W4:Y:S02]  /*4bb50*/  LDL.LU R6, [R1+0x348] ;  /* 0x0003480001067983 */ /* 0x000f240000300800 */
[----:B------:R-:W4:Y:S01]  /*4bb60*/  LDL.LU R7, [R1+0x34c] ;  /* 0x00034c0001077983 */ /* 0x000f220000300800 */
[----:B------:R-:W-:Y:S01]  /*4bb70*/  MOV R14, R28 ;  /* 0x0000001c000e7202 */ /* 0x000fe20000000f00 */
[----:B------:R-:W-:Y:S01]  /*4bb80*/  IMAD.MOV.U32 R15, RZ, RZ, R0 ;  /* 0x000000ffff0f7224 */ /* 0x000fe200078e0000 */
[----:B------:R-:W3:Y:S01]  /*4bb90*/  LDL.LU R28, [R1+0x1c14] ;  /* 0x001c1400011c7983 */ /* 0x000ee20000300800 */
[----:B------:R-:W3:Y:S03]  /*4bba0*/  LDL.LU R0, [R1+0x1c10] ;  /* 0x001c100001007983 */ /* 0x000ee60000300800 */
[----:B------:R-:W-:Y:S04]  /*4bbb0*/  STL.64 [R1+0x1b70], R14 ;  /* 0x001b700e01007387 */ /* 0x000fe80000100a00 */
[----:B----4-:R-:W-:Y:S01]  /*4bbc0*/  STL.64 [R1+0x1b50], R6 ;  /* 0x001b500601007387 */ /* 0x010fe20000100a00 */
[----:B--2---:R0:W-:Y:S03]  /*4bbd0*/  STL.64 [R1+0x1b48], R4 ;  /* 0x001b480401007387 */ /* 0x0041e60000100a00 */
[----:B0-----:R-:W2:Y:S01]  /*4bbe0*/  LDL.LU R4, [R1+0x350] ;  /* 0x0003500001047983 */ /* 0x001ea20000300800 */
[----:B------:R-:W2:Y:S02]  /*4bbf0*/  LDL.LU R5, [R1+0x354] ;  /* 0x0003540001057983 */ /* 0x000ea40000300800 */
[----:B------:R-:W4:Y:S02]  /*4bc00*/  LDL.LU R6, [R1+0x358] ;  /* 0x0003580001067983 */ /* 0x000f240000300800 */
[----:B------:R-:W4:Y:S01]  /*4bc10*/  LDL.LU R7, [R1+0x35c] ;  /* 0x00035c0001077983 */ /* 0x000f220000300800 */
[----:B------:R-:W-:-:S02]  /*4bc20*/  MOV R14, R2 ;  /* 0x00000002000e7202 */ /* 0x000fc40000000f00 */
[----:B------:R-:W-:Y:S01]  /*4bc30*/  MOV R15, R16 ;  /* 0x00000010000f7202 */ /* 0x000fe20000000f00 */
        /* <DEDUP_REMOVED lines=10> */
[----:B---3--:R-:W-:Y:S01]  /*4bce0*/  MOV R15, R18 ;  /* 0x00000012000f7202 */ /* 0x008fe20000000f00 */
[----:B------:R-:W3:Y:S01]  /*4bcf0*/  LDL.LU R17, [R1+0x1c04] ;  /* 0x001c040001117983 */ /* 0x000ee20000300800 */
[----:B------:R-:W3:Y:S03]  /*4bd00*/  LDL.LU R18, [R1+0x1c00] ;  /* 0x001c000001127983 */ /* 0x000ee60000300800 */
[----:B------:R0:W-:Y:S02]  /*4bd10*/  STL.64 [R1+0x1ba0], R14 ;  /* 0x001ba00e01007387 */ /* 0x0001e40000100a00 */
[----:B0-----:R-:W-:Y:S01]  /*4bd20*/  IMAD.MOV.U32 R14, RZ, RZ, R19 ;  /* 0x000000ffff0e7224 */ /* 0x001fe200078e0013 */
[----:B------:R-:W-:Y:S01]  /*4bd30*/  MOV R15, R29 ;  /* 0x0000001d000f7202 */ /* 0x000fe20000000f00 */
[----:B------:R-:W3:Y:S01]  /*4bd40*/  LDL.LU R19, [R1+0x1bfc] ;  /* 0x001bfc0001137983 */ /* 0x000ee20000300800 */
[----:B------:R-:W3:Y:S03]  /*4bd50*/  LDL.LU R29, [R1+0x1bf8] ;  /* 0x001bf800011d7983 */ /* 0x000ee60000300800 */
[----:B------:R0:W-:Y:S02]  /*4bd60*/  STL.64 [R1+0x1bb8], R14 ;  /* 0x001bb80e01007387 */ /* 0x0001e40000100a00 */
[----:B0-----:R-:W-:-:S02]  /*4bd70*/  MOV R14, R28 ;  /* 0x0000001c000e7202 */ /* 0x001fc40000000f00 */
[----:B------:R-:W-:Y:S01]  /*4bd80*/  MOV R15, R3 ;  /* 0x00000003000f7202 */ /* 0x000fe20000000f00 */
[----:B----4-:R-:W-:Y:S01]  /*4bd90*/  STL.64 [R1+0x1b80], R6 ;  /* 0x001b800601007387 */ /* 0x010fe20000100a00 */
[----:B--2---:R0:W-:Y:S03]  /*4bda0*/  STL.64 [R1+0x1b78], R4 ;  /* 0x001b780401007387 */ /* 0x0041e60000100a00 */
[----:B0-----:R-:W2:Y:S01]  /*4bdb0*/  LDL.LU R4, [R1+0x370] ;  /* 0x0003700001047983 */ /* 0x001ea20000300800 */
[----:B------:R-:W2:Y:S02]  /*4bdc0*/  LDL.LU R5, [R1+0x374] ;  /* 0x0003740001057983 */ /* 0x000ea40000300800 */
[----:B------:R-:W4:Y:S02]  /*4bdd0*/  LDL.LU R6, [R1+0x378] ;  /* 0x0003780001067983 */ /* 0x000f240000300800 */
[----:B------:R-:W4:Y:S01]  /*4bde0*/  LDL.LU R7, [R1+0x37c] ;  /* 0x00037c0001077983 */ /* 0x000f220000300800 */
[----:B------:R0:W-:Y:S01]  /*4bdf0*/  STL.64 [R1+0x1bd0], R14 ;  /* 0x001bd00e01007387 */ /* 0x0001e20000100a00 */
[----:B------:R-:W2:Y:S02]  /*4be00*/  LDL.LU R12, [R1+0x3b0] ;  /* 0x0003b000010c7983 */ /* 0x000ea40000300800 */
[----:B------:R-:W2:Y:S01]  /*4be10*/  LDL.LU R13, [R1+0x3b4] ;  /* 0x0003b400010d7983 */ /* 0x000ea20000300800 */
[----:B0-----:R-:W2:Y:S01]  /*4be20*/  LDL.LU R14, [R1+0x3b8] ;  /* 0x0003b800010e7983 */ /* 0x001ea20000300800 */
[----:B------:R-:W2:Y:S03]  /*4be30*/  LDL.LU R15, [R1+0x3bc] ;  /* 0x0003bc00010f7983 */ /* 0x000ea60000300800 */
[----:B--2---:R-:W-:Y:S01]  /*4be40*/  STL.64 [R1+0x1be0], R14 ;  /* 0x001be00e01007387 */ /* 0x004fe20000100a00 */
[----:B------:R-:W-:Y:S02]  /*4be50*/  STL.64 [R1+0x1bd8], R12 ;  /* 0x001bd80c01007387 */ /* 0x000fe40000100a00 */
[----:B----4-:R-:W-:Y:S02]  /*4be60*/  STL.64 [R1+0x1b98], R6 ;  /* 0x001b980601007387 */ /* 0x010fe40000100a00 */
[----:B------:R0:W-:Y:S02]  /*4be70*/  STL.64 [R1+0x1b90], R4 ;  /* 0x001b900401007387 */ /* 0x0001e40000100a00 */
        /* <DEDUP_REMOVED lines=15> */
[----:B------:R-:W4:Y:S01]  /*4bf70*/  LDL.LU R7, [R1+0x3ac] ;  /* 0x0003ac0001077983 */ /* 0x000f220000300800 */
[----:B------:R-:W-:Y:S01]  /*4bf80*/  MOV R14, R2 ;  /* 0x00000002000e7202 */ /* 0x000fe20000000f00 */
[----:B------:R-:W-:Y:S01]  /*4bf90*/  IMAD.MOV.U32 R15, RZ, RZ, R0 ;  /* 0x000000ffff0f7224 */ /* 0x000fe200078e0000 */
[----:B----4-:R-:W-:Y:S01]  /*4bfa0*/  STL.64 [R1+0x1bf0], R6 ;  /* 0x001bf00601007387 */ /* 0x010fe20000100a00 */
[----:B--2---:R0:W-:Y:S03]  /*4bfb0*/  STL.64 [R1+0x1be8], R4 ;  /* 0x001be80401007387 */ /* 0x0041e60000100a00 */
[----:B0-----:R-:W3:Y:S01]  /*4bfc0*/  LDL.LU R4, [R1+0x3c0] ;  /* 0x0003c00001047983 */ /* 0x001ee20000300800 */
[----:B------:R-:W3:Y:S02]  /*4bfd0*/  LDL.LU R5, [R1+0x3c4] ;  /* 0x0003c40001057983 */ /* 0x000ee40000300800 */
[----:B------:R-:W3:Y:S02]  /*4bfe0*/  LDL.LU R6, [R1+0x3c8] ;  /* 0x0003c80001067983 */ /* 0x000ee40000300800 */
[----:B------:R-:W3:Y:S01]  /*4bff0*/  LDL.LU R7, [R1+0x3cc] ;  /* 0x0003cc0001077983 */ /* 0x000ee20000300800 */
[----:B------:R-:W-:Y:S01]  /*4c000*/  STL.64 [R1+0x1ac8], R10 ;  /* 0x001ac80a01007387 */ /* 0x000fe20000100a00 */
[----:B-----5:R0:W-:Y:S03]  /*4c010*/  STL.64 [R1+0x1ac0], R8 ;  /* 0x001ac00801007387 */ /* 0x0201e60000100a00 */
[----:B0-----:R-:W2:Y:S01]  /*4c020*/  LDL.LU R8, [R1+0x2f0] ;  /* 0x0002f00001087983 */ /* 0x001ea20000300800 */
[----:B------:R-:W2:Y:S02]  /*4c030*/  LDL.LU R9, [R1+0x2f4] ;  /* 0x0002f40001097983 */ /* 0x000ea40000300800 */
[----:B------:R-:W2:Y:S02]  /*4c040*/  LDL.LU R10, [R1+0x2f8] ;  /* 0x0002f800010a7983 */ /* 0x000ea40000300800 */
[----:B------:R-:W2:Y:S01]  /*4c050*/  LDL.LU R11, [R1+0x2fc] ;  /* 0x0002fc00010b7983 */ /* 0x000ea20000300800 */
[----:B------:R-:W4:Y:S01]  /*4c060*/  LDL.LU R20, [R1+0x2d0] ;  /* 0x0002d00001147983 */ /* 0x000f220000300800 */
[----:B------:R-:W4:Y:S02]  /*4c070*/  LDL.LU R21, [R1+0x2d4] ;  /* 0x0002d40001157983 */ /* 0x000f240000300800 */
[----:B------:R-:W4:Y:S02]  /*4c080*/  LDL.LU R22, [R1+0x2d8] ;  /* 0x0002d80001167983 */ /* 0x000f240000300800 */
[----:B------:R-:W4:Y:S01]  /*4c090*/  LDL.LU R23, [R1+0x2dc] ;  /* 0x0002dc0001177983 */ /* 0x000f220000300800 */
[----:B-1----:R-:W-:Y:S01]  /*4c0a0*/  STL [R1+0x1968], R24 ;  /* 0x0019681801007387 */ /* 0x002fe20000100800 */
[----:B------:R-:W-:Y:S02]  /*4c0b0*/  STL [R1+0x1964], R25 ;  /* 0x0019641901007387 */ /* 0x000fe40000100800 */
[----:B------:R-:W-:Y:S02]  /*4c0c0*/  STL [R1+0x1960], R26 ;  /* 0x0019601a01007387 */ /* 0x000fe40000100800 */
[----:B------:R0:W-:Y:S02]  /*4c0d0*/  STL [R1+0x195c], R27 ;  /* 0x00195c1b01007387 */ /* 0x0001e40000100800 */
[----:B0-----:R-:W5:Y:S01]  /*4c0e0*/  LDL.LU.64 R26, [R1+0xb8] ;  /* 0x0000b800011a7983 */ /* 0x001f620000300a00 */
[C---:B---3--:R-:W-:Y:S03]  /*4c0f0*/  HMMA.16816.F32 R12, R16.reuse, R14, R4 ;  /* 0x0000000e100c723c */ /* 0x048fe60000001804 */
[----:B------:R-:W3:Y:S01]  /*4c100*/  LDL.LU.64 R6, [R1+0x1bf0] ;  /* 0x001bf00001067983 */ /* 0x000ee20000300a00 */
[----:B------:R-:W3:Y:S11]  /*4c110*/  LDL.LU.64 R4, [R1+0x1be8] ;  /* 0x001be80001047983 */ /* 0x000ef60000300a00 */
[----:B------:R-:W-:Y:S08]  /*4c120*/  @!UPT UIADD3 URZ, URZ, URZ, URZ ;  /* 0x0000003f3f3ff290 */ /* 0x000ff0000fffe03f */
[----:B------:R-:W-:Y:S01]  /*4c130*/  STL.64 [R1+0xc30], R12 ;  /* 0x000c300c01007387 */ /* 0x000fe20000100a00 */
[----:B------:R0:W-:Y:S03]  /*4c140*/  STL.64 [R1+0xc38], R14 ;  /* 0x000c380e01007387 */ /* 0x0001e60000100a00 */
[----:B0-----:R-:W5:Y:S01]  /*4c150*/  LDL.LU.64 R14, [R1+0x1be0] ;  /* 0x001be000010e7983 */ /* 0x001f620000300a00 */
[----:B------:R-:W5:Y:S02]  /*4c160*/  LDL.LU.64 R12, [R1+0x1bd8] ;  /* 0x001bd800010c7983 */ /* 0x000f640000300a00 */
[C---:B-----5:R-:W-:Y:S11]  /*4c170*/  HMMA.16816.F32 R12, R16.reuse, R26, R12 ;  /* 0x0000001a100c723c */ /* 0x060ff6000000180c */
[----:B------:R-:W-:Y:S11]  /*4c180*/  @!UPT UIADD3 URZ, URZ, URZ, URZ ;  /* 0x0000003f3f3ff290 */ /* 0x000ff6000fffe03f */
[----:B------:R-:W-:Y:S01]  /*4c190*/  @!UPT UIADD3 URZ, URZ, URZ, URZ ;  /* 0x0000003f3f3ff290 */ /* 0x000fe2000fffe03f */
[----:B------:R-:W-:Y:S01]  /*4c1a0*/  STL.64 [R1+0xc20], R12 ;  /* 0x000c200c01007387 */ /* 0x000fe20000100a00 */
[----:B------:R0:W-:Y:S03]  /*4c1b0*/  STL.64 [R1+0xc28], R14 ;  /* 0x000c280e01007387 */ /* 0x0001e60000100a00 */
[----:B0-----:R-:W3:Y:S01]  /*4c1c0*/  LDL.LU.64 R14, [R1+0x1bd0] ;  /* 0x001bd000010e7983 */ /* 0x001ee20000300a00 */
[----:B------:R0:W-:Y:S02]  /*4c1d0*/  STL.64 [R1+0x1aa0], R26 ;  /* 0x001aa01a01007387 */ /* 0x0001e40000100a00 */
[----:B------:R-:W5:Y:S02]  /*4c1e0*/  LDL.LU R24, [R1+0x2c0] ;  /* 0x0002c00001187983 */ /* 0x000f640000300800 */
[----:B------:R-:W5:Y:S01]  /*4c1f0*/  LDL.LU R25, [R1+0x2c4] ;  /* 0x0002c40001197983 */ /* 0x000f620000300800 */
[----:B0-----:R-:W5:Y:S01]  /*4c200*/  LDL.LU R26, [R1+0x2c8] ;  /* 0x0002c800011a7983 */ /* 0x001f620000300800 */
[----:B------:R-:W5:Y:S01]  /*4c210*/  LDL.LU R27, [R1+0x2cc] ;  /* 0x0002cc00011b7983 */ /* 0x000f620000300800 */
[C---:B---3--:R-:W-:Y:S02]  /*4c220*/  HMMA.16816.F32 R12, R16.reuse, R14, R4 ;  /* 0x0000000e100c723c */ /* 0x048fe40000001804 */
[----:B------:R-:W3:Y:S01]  /*4c230*/  LDL.LU.64 R6, [R1+0x1bc8] ;  /* 0x001bc80001067983 */ /* 0x000ee20000300a00 */
[----:B------:R-:W3:Y:S11]  /*4c240*/  LDL.LU.64 R4, [R1+0x1bc0] ;  /* 0x001bc00001047983 */ /* 0x000ef60000300a00 */
[----:B------:R-:W-:Y:S09]  /*4c250*/  @!UPT UIADD3 URZ, URZ, URZ, URZ ;  /* 0x0000003f3f3ff290 */ /* 0x000ff2000fffe03f */
[----:B------:R-:W-:Y:S01]  /*4c260*/  STL.64 [R1+0xc10], R12 ;  /* 0x000c100c01007387 */ /* 0x000fe20000100a00 */
[----:B------:R0:W-:Y:S03]  /*4c270*/  STL.64 [R1+0xc18], R14 ;  /* 0x000c180e01007387 */ /* 0x0001e60000100a00 */
[----:B0-----:R-:W3:Y:S02]  /*4c280*/  LDL.LU.64 R14, [R1+0x1bb8] ;  /* 0x001bb800010e7983 */ /* 0x001ee40000300a00 */
        /* <DEDUP_REMOVED lines=57> */
[----:B------:R-:W3:Y:S11]  /*4c620*/  LDL.LU.64 R6, [R1+0x1af0] ;  /* 0x001af00001067983 */ /* 0x000ef60000300a00 */
[----:B------:R-:W-:Y:S10]  /*4c630*/  @!UPT UIADD3 URZ, URZ, URZ, URZ ;  /* 0x0000003f3f3ff290 */ /* 0x000ff4000fffe03f */
[----:B------:R-:W-:Y:S01]  /*4c640*/  STL.64 [R1+0xb80], R12 ;  /* 0x000b800c01007387 */ /* 0x000fe20000100a00 */
[----:B------:R0:W-:Y:S03]  /*4c650*/  STL.64 [R1+0xb88], R14 ;  /* 0x000b880e01007387 */ /* 0x0001e60000100a00 */
[----:B0-----:R-:W2:Y:S01]  /*4c660*/  LDL.LU.64 R14, [R1+0x1ae8] ;  /* 0x001ae800010e7983 */ /* 0x001ea20000300a00 */
[----:B------:R-:W2:Y:S01]  /*4c670*/  LDL.LU.64 R12, [R1+0x1ae0] ;  /* 0x001ae000010c7983 */ /* 0x000ea20000300a00 */
[----:B---3--:R-:W-:Y:S01]  /*4c680*/  MOV R28, R6 ;  /* 0x00000006001c7202 */ /* 0x008fe20000000f00 */
[C---:B--2---:R-:W-:Y:S11]  /*4c690*/  HMMA.16816.F32 R12, R16.reuse, R6, R12 ;  /* 0x00000006100c723c */ /* 0x044ff6000000180c */
[----:B------:R-:W-:Y:S11]  /*4c6a0*/  @!UPT UIADD3 URZ, URZ, URZ, URZ ;  /* 0x0000003f3f3ff290 */ /* 0x000ff6000fffe03f */
[----:B------:R-:W-:Y:S01]  /*4c6b0*/  @!UPT UIADD3 URZ, URZ, URZ, URZ ;  /* 0x0000003f3f3ff290 */ /* 0x000fe2000fffe03f */
[----:B------:R0:W-:Y:S01]  /*4c6c0*/  STL.64 [R1+0xb70], R12 ;  /* 0x000b700c01007387 */ /* 0x0001e20000100a00 */
[----:B------:R1:W-:Y:S01]  /*4c6d0*/  STL.64 [R1+0xb78], R14 ;  /* 0x000b780e01007387 */ /* 0x0003e20000100a00 */
[----:B0-----:R-:W-:Y:S02]  /*4c6e0*/  MOV R13, R7 ;  /* 0x00000007000d7202 */ /* 0x001fe40000000f00 */
[----:B-1----:R-:W2:Y:S01]  /*4c6f0*/  LDL.LU.64 R14, [R1+0x1ad8] ;  /* 0x001ad800010e7983 */ /* 0x002ea20000300a00 */
[----:B------:R-:W3:Y:S02]  /*4c700*/  LDL.LU.64 R6, [R1+0x1ad0] ;  /* 0x001ad00001067983 */ /* 0x000ee40000300a00 */
[C---:B---3--:R-:W-:Y:S11]  /*4c710*/  HMMA.16816.F32 R8, R16.reuse, R6, R8 ;  /* 0x000000061008723c */ /* 0x048ff60000001808 */
[----:B------:R-:W-:Y:S11]  /*4c720*/  @!UPT UIADD3 URZ, URZ, URZ, URZ ;  /* 0x0000003f3f3ff290 */ /* 0x000ff6000fffe03f */
[----:B------:R-:W-:Y:S01]  /*4c730*/  @!UPT UIADD3 URZ, URZ, URZ, URZ ;  /* 0x0000003f3f3ff290 */ /* 0x000fe2000fffe03f */
[----:B------:R-:W-:Y:S01]  /*4c740*/  STL.64 [R1+0xb60], R8 ;  /* 0x000b600801007387 */ /* 0x000fe20000100a00 */
[----:B------:R0:W-:Y:S03]  /*4c750*/  STL.64 [R1+0xb68], R10 ;  /* 0x000b680a01007387 */ /* 0x0001e60000100a00 */
[----:B0-----:R-:W2:Y:S01]  /*4c760*/  LDL.LU.64 R10, [R1+0x1ac8] ;  /* 0x001ac800010a7983 */ /* 0x001ea20000300a00 */
[----:B------:R-:W2:Y:S02]  /*4c770*/  LDL.LU.64 R8, [R1+0x1ac0] ;  /* 0x001ac00001087983 */ /* 0x000ea40000300a00 */
[C---:B--2---:R-:W-:Y:S11]  /*4c780*/  HMMA.16816.F32 R8, R16.reuse, R14, R8 ;  /* 0x0000000e1008723c */ /* 0x044ff60000001808 */
[----:B------:R-:W-:Y:S11]  /*4c790*/  @!UPT UIADD3 URZ, URZ, URZ, URZ ;  /* 0x0000003f3f3ff290 */ /* 0x000ff6000fffe03f */
[----:B------:R-:W-:Y:S01]  /*4c7a0*/  @!UPT UIADD3 URZ, URZ, URZ, URZ ;  /* 0x0000003f3f3ff290 */ /* 0x000fe2000fffe03f */
[----:B------:R-:W-:Y:S01]  /*4c7b0*/  STL.64 [R1+0xb50], R8 ;  /* 0x000b500801007387 */ /* 0x000fe20000100a00 */
[----:B------:R0:W-:Y:S03]  /*4c7c0*/  STL.64 [R1+0xb58], R10 ;  /* 0x000b580a01007387 */ /* 0x0001e60000100a00 */
[----:B0-----:R-:W4:Y:S01]  /*4c7d0*/  LDL.LU.64 R10, [R1+0x1ab8] ;  /* 0x001ab800010a7983 */ /* 0x001f220000300a00 */
[----:B------:R-:W-:Y:S02]  /*4c7e0*/  STL [R1+0x19c4], R14 ;  /* 0x0019c40e01007387 */ /* 0x000fe40000100800 */
[----:B------:R-:W-:Y:S02]  /*4c7f0*/  STL [R1+0x19c0], R15 ;  /* 0x0019c00f01007387 */ /* 0x000fe40000100800 */
[----:B------:R0:W-:Y:S01]  /*4c800*/  STL [R1+0x1a70], R13 ;  /* 0x001a700d01007387 */ /* 0x0001e20000100800 */
[----:B------:R-:W2:Y:S04]  /*4c810*/  LDL.LU R12, [R1+0x2b0] ;  /* 0x0002b000010c7983 */ /* 0x000ea80000300800 */
[----:B0-----:R-:W2:Y:S01]  /*4c820*/  LDL.LU R13, [R1+0x2b4] ;  /* 0x0002b400010d7983 */ /* 0x001ea20000300800 */
[----:B------:R-:W2:Y:S02]  /*4c830*/  LDL.LU R14, [R1+0x2b8] ;  /* 0x0002b800010e7983 */ /* 0x000ea40000300800 */
[----:B------:R-:W2:Y:S01]  /*4c840*/  LDL.LU R15, [R1+0x2bc] ;  /* 0x0002bc00010f7983 */ /* 0x000ea20000300800 */
[----:B----4-:R-:W-:Y:S01]  /*4c850*/  HMMA.16816.F32 R16, R16, R10, R20 ;  /* 0x0000000a1010723c */ /* 0x010fe20000001814 */
[----:B------:R-:W5:Y:S01]  /*4c860*/  LDL.LU.64 R22, [R1+0x1ab0] ;  /* 0x001ab00001167983 */ /* 0x000f620000300a00 */
[----:B------:R-:W5:Y:S11]  /*4c870*/  LDL.LU.64 R20, [R1+0x1aa8] ;  /* 0x001aa80001147983 */ /* 0x000f760000300a00 */
[----:B------:R-:W-:Y:S10]  /*4c880*/  @!UPT UIADD3 URZ, URZ, URZ, URZ ;  /* 0x0000003f3f3ff290 */ /* 0x000ff4000fffe03f */
[----:B------:R-:W-:Y:S01]  /*4c890*/  STL.64 [R1+0xb40], R16 ;  /* 0x000b401001007387 */ /* 0x000fe20000100a00 */
[----:B------:R0:W-:Y:S03]  /*4c8a0*/  STL.64 [R1+0xb48], R18 ;  /* 0x000b481201007387 */ /* 0x0001e60000100a00 */
[----:B0-----:R-:W5:Y:S02]  /*4c8b0*/  LDL.LU.64 R18, [R1+0xc8] ;  /* 0x0000c80001127983 */ /* 0x001f640000300a00 */
[----:B-----5:R-:W-:Y:S11]  /*4c8c0*/  HMMA.16816.F32 R24, R20, R18, R24 ;  /* 0x000000121418723c */ /* 0x020ff60000001818 */
[----:B------:R-:W-:Y:S11]  /*4c8d0*/  @!UPT UIADD3 URZ, URZ, URZ, URZ ;  /* 0x0000003f3f3ff290 */ /* 0x000ff6000fffe03f */
[----:B------:R-:W-:Y:S01]  /*4c8e0*/  @!UPT UIADD3 URZ, URZ, URZ, URZ ;  /* 0x0000003f3f3ff290 */ /* 0x000fe2000fffe03f */
[----:B------:R-:W-:Y:S01]  /*4c8f0*/  STL.64 [R1+0xc40], R24 ;  /* 0x000c401801007387 */ /* 0x000fe20000100a00 */
[----:B------:R0:W-:Y:S03]  /*4c900*/  STL.64 [R1+0xc48], R26 ;  /* 0x000c481a01007387 */ /* 0x0001e60000100a00 */
[----:B0-----:R-:W2:Y:S01]  /*4c910*/  LDL.LU.64 R26, [R1+0x1aa0] ;  /* 0x001aa000011a7983 */ /* 0x001ea20000300a00 */
[----:B------:R-:W-:Y:S02]  /*4c920*/  MOV R4, R19 ;  /* 0x0000001300047202 */ /* 0x000fe40000000f00 */
[----:B------:R-:W-:-:S03]  /*4c930*/  MOV R5, R18 ;  /* 0x0000001200057202 */ /* 0x000fc60000000f00 */
[----:B------:R-:W-:Y:S02]  /*4c940*/  STL [R1+0x1970], R4 ;  /* 0x0019700401007387 */ /* 0x000fe40000100800 */
[----:B------:R-:W-:Y:S02]  /*4c950*/  STL [R1+0x196c], R5 ;  /* 0x00196c0501007387 */ /* 0x000fe40000100800 */
[----:B------:R2:W-:Y:S02]  /*4c960*/  STL.64 [R1+0x1a48], R6 ;  /* 0x001a480601007387 */ /* 0x0005e40000100a00 */
[----:B--2---:R-:W-:Y:S11]  /*4c970*/  HMMA.16816.F32 R4, R20, R26, R12 ;  /* 0x0000001a1404723c */ /* 0x004ff6000000180c */
[----:B------:R-:W-:Y:S11]  /*4c980*/  @!UPT UIADD3 URZ, URZ, URZ, URZ ;  /* 0x0000003f3f3ff290 */ /* 0x000ff6000fffe03f */
[----:B------:R-:W-:Y:S01]  /*4c990*/  @!UPT UIADD3 URZ, URZ, URZ, URZ ;  /* 0x0000003f3f3ff290 */ /* 0x000fe2000fffe03f */
[----:B------:R0:W-:Y:S01]  /*4c9a0*/  STL.64 [R1+0xc50], R4 ;  /* 0x000c500401007387 */ /* 0x0001e20000100a00 */
[----:B------:R1:W-:Y:S03]  /*4c9b0*/  STL.64 [R1+0xc58], R6 ;  /* 0x000c580601007387 */ /* 0x0003e60000100a00 */
[----:B0-----:R-:W2:Y:S01]  /*4c9c0*/  LDL.LU R4, [R1+0x260] ;  /* 0x0002600001047983 */ /* 0x001ea20000300800 */
[----:B------:R-:W2:Y:S02]  /*4c9d0*/  LDL.LU R5, [R1+0x264] ;  /* 0x0002640001057983 */ /* 0x000ea40000300800 */
[----:B-1----:R-:W3:Y:S02]  /*4c9e0*/  LDL.LU R6, [R1+0x268] ;  /* 0x0002680001067983 */ /* 0x002ee40000300800 */
[----:B------:R-:W3:Y:S01]  /*4c9f0*/  LDL.LU R7, [R1+0x26c] ;  /* 0x00026c0001077983 */ /* 0x000ee20000300800 */
[----:B------:R-:W4:Y:S01]  /*4ca00*/  LDL.LU.64 R14, [R1+0x98] ;  /* 0x00009800010e7983 */ /* 0x000f220000300a00 */
[----:B------:R-:W-:Y:S01]  /*4ca10*/  IMAD.MOV.U32 R9, RZ, RZ, R26 ;  /* 0x000000ffff097224 */ /* 0x000fe200078e001a */
[----:B------:R-:W-:-:S02]  /*4ca20*/  MOV R8, R27 ;  /* 0x0000001b00087202 */ /* 0x000fc40000000f00 */
[----:B----4-:R0:W-:Y:S04]  /*4ca30*/  STL.64 [R1+0x1a88], R14 ;  /* 0x001a880e01007387 */ /* 0x0101e80000100a00 */
[----:B0-----:R-:W4:Y:S01]  /*4ca40*/  LDL.LU.64 R14, [R1+0xa8] ;  /* 0x0000a800010e7983 */ /* 0x001f220000300a00 */
[----:B------:R-:W5:Y:S02]  /*4ca50*/  LDL.LU R24, [R1+0x280] ;  /* 0x0002800001187983 */ /* 0x000f640000300800 */
[----:B------:R-:W5:Y:S02]  /*4ca60*/  LDL.LU R25, [R1+0x284] ;  /* 0x0002840001197983 */ /* 0x000f640000300800 */
[----:B------:R-:W2:Y:S01]  /*4ca70*/  LDL.LU R26, [R1+0x288] ;  /* 0x00028800011a7983 */ /* 0x000ea20000300800 */
[----:B------:R-:W2:Y:S04]  /*4ca80*/  LDL.LU R27, [R1+0x28c] ;  /* 0x00028c00011b7983 */ /* 0x000ea80000300800 */
        /* <DEDUP_REMOVED lines=8> */
[----:B0-----:R-:W4:Y:S01]  /*4cb10*/  LDL.LU R24, [R1+0x2a0] ;  /* 0x0002a00001187983 */ /* 0x001f220000300800 */
[----:B------:R-:W4:Y:S02]  /*4cb20*/  LDL.LU R25, [R1+0x2a4] ;  /* 0x0002a40001197983 */ /* 0x000f240000300800 */
[----:B------:R-:W4:Y:S02]  /*4cb30*/  LDL.LU R26, [R1+0x2a8] ;  /* 0x0002a800011a7983 */ /* 0x000f240000300800 */
[----:B------:R-:W4:Y:S01]  /*4cb40*/  LDL.LU R27, [R1+0x2ac] ;  /* 0x0002ac00011b7983 */ /* 0x000f220000300800 */
[----:B---3--:R0:W-:Y:S01]  /*4cb50*/  STL.64 [R1+0x1a58], R6 ;  /* 0x001a580601007387 */ /* 0x0081e20000100a00 */
[----:B------:R-:W-:Y:S03]  /*4cb60*/  STL.64 [R1+0x1a50], R4 ;  /* 0x001a500401007387 */ /* 0x000fe60000100a00 */
[----:B0-----:R-:W2:Y:S04]  /*4cb70*/  LDL.LU.64 R6, [R1+0x78] ;  /* 0x0000780001067983 */ /* 0x001ea80000300a00 */
[----:B--2---:R0:W-:Y:S04]  /*4cb80*/  STL.64 [R1+0x1a68], R6 ;  /* 0x001a680601007387 */ /* 0x0041e80000100a00 */
[----:B0-----:R-:W2:Y:S01]  /*4cb90*/  LDL.LU.64 R6, [R1+0x88] ;  /* 0x0000880001067983 */ /* 0x001ea20000300a00 */
[----:B------:R-:W3:Y:S03]  /*4cba0*/  LDL.LU.64 R18, [R1+0x48] ;  /* 0x0000480001127983 */ /* 0x000ee60000300a00 */
[----:B---3--:R0:W-:Y:S01]  /*4cbb0*/  STL.64 [R1+0x1a30], R18 ;  /* 0x001a301201007387 */ /* 0x0081e20000100a00 */
[----:B------:R-:W3:Y:S02]  /*4cbc0*/  LDL.LU R16, [R1+0x250] ;  /* 0x0002500001107983 */ /* 0x000ee40000300800 */
[----:B------:R-:W3:Y:S01]  /*4cbd0*/  LDL.LU R17, [R1+0x254] ;  /* 0x0002540001117983 */ /* 0x000ee20000300800 */
[----:B0-----:R-:W5:Y:S01]  /*4cbe0*/  LDL.LU R18, [R1+0x258] ;  /* 0x0002580001127983 */ /* 0x001f620000300800 */
[----:B------:R-:W5:Y:S01]  /*4cbf0*/  LDL.LU R19, [R1+0x25c] ;  /* 0x00025c0001137983 */ /* 0x000f620000300800 */
[----:B----4-:R-:W-:Y:S02]  /*4cc00*/  HMMA.16816.F32 R24, R20, R14, R24 ;  /* 0x0000000e1418723c */ /* 0x010fe40000001818 */
[----:B-----5:R0:W-:Y:S01]  /*4cc10*/  STL.64 [R1+0x1a40], R18 ;  /* 0x001a401201007387 */ /* 0x0201e20000100a00 */
[----:B---3--:R1:W-:Y:S03]  /*4cc20*/  STL.64 [R1+0x1a38], R16 ;  /* 0x001a381001007387 */ /* 0x0083e60000100a00 */
[----:B0-----:R-:W3:Y:S01]  /*4cc30*/  LDL.LU.64 R18, [R1+0x68] ;  /* 0x0000680001127983 */ /* 0x001ee20000300a00 */
[----:B------:R-:W-:-:S02]  /*4cc40*/  MOV R2, R14 ;  /* 0x0000000e00027202 */ /* 0x000fc40000000f00 */
[----:B------:R-:W-:Y:S01]  /*4cc50*/  MOV R3, R15 ;  /* 0x0000000f00037202 */ /* 0x000fe20000000f00 */
[----:B---3--:R0:W-:Y:S01]  /*4cc60*/  STL.64 [R1+0x1a60], R18 ;  /* 0x001a601201007387 */ /* 0x0081e20000100a00 */
[----:B-1----:R-:W3:Y:S02]  /*4cc70*/  LDL.LU R16, [R1+0x270] ;  /* 0x0002700001107983 */ /* 0x002ee40000300800 */
[----:B------:R-:W3:Y:S01]  /*4cc80*/  LDL.LU R17, [R1+0x274] ;  /* 0x0002740001117983 */ /* 0x000ee20000300800 */
[----:B0-----:R-:W3:Y:S01]  /*4cc90*/  LDL.LU R18, [R1+0x278] ;  /* 0x0002780001127983 */ /* 0x001ee20000300800 */
[----:B------:R-:W3:Y:S02]  /*4cca0*/  LDL.LU R19, [R1+0x27c] ;  /* 0x00027c0001137983 */ /* 0x000ee40000300800 */
[----:B------:R-:W-:Y:S02]  /*4ccb0*/  STL [R1+0x1978], R8 ;  /* 0x0019780801007387 */ /* 0x000fe40000100800 */
[----:B------:R-:W-:Y:S04]  /*4ccc0*/  STL [R1+0x1974], R9 ;  /* 0x0019740901007387 */ /* 0x000fe80000100800 */
[----:B------:R-:W-:Y:S01]  /*4ccd0*/  STL.64 [R1+0xc60], R24 ;  /* 0x000c601801007387 */ /* 0x000fe20000100a00 */
[----:B------:R0:W-:Y:S03]  /*4cce0*/  STL.64 [R1+0xc68], R26 ;  /* 0x000c681a01007387 */ /* 0x0001e60000100a00 */
[----:B0-----:R-:W4:Y:S01]  /*4ccf0*/  LDL.LU.64 R26, [R1+0x1a98] ;  /* 0x001a9800011a7983 */ /* 0x001f220000300a00 */
[----:B------:R-:W4:Y:S02]  /*4cd00*/  LDL.LU.64 R24, [R1+0x1a90] ;  /* 0x001a900001187983 */ /* 0x000f240000300a00 */
[----:B------:R-:W4:Y:S02]  /*4cd10*/  LDL.LU.64 R14, [R1+0x1a88] ;  /* 0x001a8800010e7983 */ /* 0x000f240000300a00 */
[----:B------:R-:W-:Y:S01]  /*4cd20*/  STL [R1+0x1980], R3 ;  /* 0x0019800301007387 */ /* 0x000fe20000100800 */
[----:B------:R-:W-:Y:S01]  /*4cd30*/  STL [R1+0x197c], R2 ;  /* 0x00197c0201007387 */ /* 0x000fe20000100800 */
[C---:B----4-:R-:W-:Y:S11]  /*4cd40*/  HMMA.16816.F32 R24, R20.reuse, R14, R24 ;  /* 0x0000000e1418723c */ /* 0x050ff60000001818 */
[----:B------:R-:W-:Y:S11]  /*4cd50*/  @!UPT UIADD3 URZ, URZ, URZ, URZ ;  /* 0x0000003f3f3ff290 */ /* 0x000ff6000fffe03f */
[----:B------:R-:W-:Y:S01]  /*4cd60*/  @!UPT UIADD3 URZ, URZ, URZ, URZ ;  /* 0x0000003f3f3ff290 */ /* 0x000fe2000fffe03f */
[----:B------:R-:W-:Y:S01]  /*4cd70*/  STL.64 [R1+0xc70], R24 ;  /* 0x000c701801007387 */ /* 0x000fe20000100a00 */
[----:B------:R0:W-:Y:S03]  /*4cd80*/  STL.64 [R1+0xc78], R26 ;  /* 0x000c781a01007387 */ /* 0x0001e60000100a00 */
[----:B0-----:R-:W2:Y:S01]  /*4cd90*/  LDL.LU.64 R26, [R1+0x1a80] ;  /* 0x001a8000011a7983 */ /* 0x001ea20000300a00 */
[----:B------:R-:W2:Y:S02]  /*4cda0*/  LDL.LU.64 R24, [R1+0x1a78] ;  /* 0x001a780001187983 */ /* 0x000ea40000300a00 */
[----:B------:R-:W-:Y:S01]  /*4cdb0*/  IMAD.MOV.U32 R12, RZ, RZ, R15 ;  /* 0x000000ffff0c7224 */ /* 0x000fe200078e000f */
[----:B------:R-:W-:Y:S01]  /*4cdc0*/  MOV R0, R14 ;  /* 0x0000000e00007202 */ /* 0x000fe20000000f00 */
[----:B------:R-:W4:Y:S03]  /*4cdd0*/  LDL.LU R13, [R1+0x1a70] ;  /* 0x001a7000010d7983 */ /* 0x000f260000300800 */
[----:B------:R-:W-:Y:S01]  /*4cde0*/  STL [R1+0x19bc], R12 ;  /* 0x0019bc0c01007387 */ /* 0x000fe20000100800 */
[----:B------:R-:W-:Y:S01]  /*4cdf0*/  STL [R1+0x19b8], R0 ;  /* 0x0019b80001007387 */ /* 0x000fe20000100800 */
        /* <DEDUP_REMOVED lines=8> */
[----:B---3--:R-:W-:Y:S01]  /*4ce80*/  HMMA.16816.F32 R16, R20, R6, R16 ;  /* 0x000000061410723c */ /* 0x008fe20000001810 */
        /* <DEDUP_REMOVED lines=8> */
[----:B------:R-:W-:Y:S01]  /*4cf10*/  STL.64 [R1+0x1990], R26 ;  /* 0x0019901a01007387 */ /* 0x000fe20000100a00 */
[----:B------:R0:W-:Y:S04]  /*4cf20*/  STL.64 [R1+0x1988], R24 ;  /* 0x0019881801007387 */ /* 0x0001e80000100a00 */
[----:B0-----:R-:W3:Y:S01]  /*4cf30*/  LDL.LU R24, [R1+0x240] ;  /* 0x0002400001187983 */ /* 0x001ee20000300800 */
[----:B------:R-:W3:Y:S02]  /*4cf40*/  LDL.LU R25, [R1+0x244] ;  /* 0x0002440001197983 */ /* 0x000ee40000300800 */
[----:B------:R-:W3:Y:S02]  /*4cf50*/  LDL.LU R26, [R1+0x248] ;  /* 0x00024800011a7983 */ /* 0x000ee40000300800 */
[----:B------:R-:W3:Y:S01]  /*4cf60*/  LDL.LU R27, [R1+0x24c] ;  /* 0x00024c00011b7983 */ /* 0x000ee20000300800 */
[C---:B--2---:R-:W-:Y:S11]  /*4cf70*/  HMMA.16816.F32 R4, R20.reuse, R18, R4 ;  /* 0x000000121404723c */ /* 0x044ff60000001804 */
[----:B------:R-:W-:Y:S11]  /*4cf80*/  @!UPT UIADD3 URZ, URZ, URZ, URZ ;  /* 0x0000003f3f3ff290 */ /* 0x000ff6000fffe03f */
[----:B------:R-:W-:Y:S01]  /*4cf90*/  @!UPT UIADD3 URZ, URZ, URZ, URZ ;  /* 0x0000003f3f3ff290 */ /* 0x000fe2000fffe03f */
[----:B------:R-:W-:Y:S01]  /*4cfa0*/  STL.64 [R1+0xca0], R4 ;  /* 0x000ca00401007387 */ /* 0x000fe20000100a00 */
[----:B------:R0:W-:Y:S03]  /*4cfb0*/  STL.64 [R1+0xca8], R6 ;  /* 0x000ca80601007387 */ /* 0x0001e60000100a00 */
[----:B0-----:R-:W2:Y:S01]  /*4cfc0*/  LDL.LU.64 R6, [R1+0x1a48] ;  /* 0x001a480001067983 */ /* 0x001ea20000300a00 */
[----:B------:R-:W-:Y:S01]  /*4cfd0*/  IMAD.MOV.U32 R4, RZ, RZ, R18 ;  /* 0x000000ffff047224 */ /* 0x000fe200078e0012 */
[----:B------:R-:W-:Y:S02]  /*4cfe0*/  MOV R5, R19 ;  /* 0x0000001300057202 */ /* 0x000fe40000000f00 */
[----:B------:R-:W5:Y:S01]  /*4cff0*/  LDL.LU.64 R18, [R1+0x1a40] ;  /* 0x001a400001127983 */ /* 0x000f620000300a00 */
[----:B------:R-:W5:Y:S03]  /*4d000*/  LDL.LU.64 R16, [R1+0x1a38] ;  /* 0x001a380001107983 */ /* 0x000f660000300a00 */
[----:B--2---:R0:W-:Y:S01]  /*4d010*/  STL.64 [R1+0x19d0], R6 ;  /* 0x0019d00601007387 */ /* 0x0041e20000100a00 */
[----:B------:R-:W-:Y:S03]  /*4d020*/  STL.64 [R1+0x19c8], R4 ;  /* 0x0019c80401007387 */ /* 0x000fe60000100a00 */
[----:B0-----:R-:W5:Y:S02]  /*4d030*/  LDL.LU.64 R6, [R1+0x58] ;  /* 0x0000580001067983 */ /* 0x001f640000300a00 */
[C---:B-----5:R-:W-:Y:S11]  /*4d040*/  HMMA.16816.F32 R16, R20.reuse, R6, R16 ;  /* 0x000000061410723c */ /* 0x060ff60000001810 */
[----:B------:R-:W-:Y:S11]  /*4d050*/  @!UPT UIADD3 URZ, URZ, URZ, URZ ;  /* 0x0000003f3f3ff290 */ /* 0x000ff6000fffe03f */
[----:B------:R-:W-:Y:S01]  /*4d060*/  @!UPT UIADD3 URZ, URZ, URZ, URZ ;  /* 0x0000003f3f3ff290 */ /* 0x000fe2000fffe03f */
[----:B------:R-:W-:Y:S01]  /*4d070*/  STL.64 [R1+0xcb0], R16 ;  /* 0x000cb01001007387 */ /* 0x000fe20000100a00 */
[----:B------:R0:W-:Y:S03]  /*4d080*/  STL.64 [R1+0xcb8], R18 ;  /* 0x000cb81201007387 */ /* 0x0001e60000100a00 */
[----:B0-----:R-:W3:Y:S01]  /*4d090*/  LDL.LU.64 R18, [R1+0x1a30] ;  /* 0x001a300001127983 */ /* 0x001ee20000300a00 */
[----:B------:R-:W-:Y:S02]  /*4d0a0*/  MOV R8, R6 ;  /* 0x0000000600087202 */ /* 0x000fe40000000f00 */
[----:B------:R-:W-:Y:S01]  /*4d0b0*/  MOV R9, R7 ;  /* 0x0000000700097202 */ /* 0x000fe20000000f00 */
[----:B------:R-:W-:Y:S04]  /*4d0c0*/  STL.64 [R1+0x19a0], R10 ;  /* 0x0019a00a01007387 */ /* 0x000fe80000100a00 */
[----:B------:R-:W-:Y:S01]  /*4d0d0*/  STL.64 [R1+0x1998], R8 ;  /* 0x0019980801007387 */ /* 0x000fe20000100a00 */
[----:B---3--:R-:W-:Y:S01]  /*4d0e0*/  HMMA.16816.F32 R4, R20, R18, R24 ;  /* 0x000000121404723c */ /* 0x008fe20000001818 */
[----:B------:R-:W-:Y:S01]  /*4d0f0*/  MOV R3, R18 ;  /* 0x0000001200037202 */ /* 0x000fe20000000f00 */
[----:B------:R-:W-:-:S05]  /*4d100*/  IMAD.MOV.U32 R2, RZ, RZ, R19 ;  /* 0x000000ffff027224 */ /* 0x000fca00078e0013 */
[----:B------:R-:W-:Y:S11]  /*4d110*/  MOV R18, R29 ;  /* 0x0000001d00127202 */ /* 0x000ff60000000f00 */
[----:B------:R-:W-:Y:S05]  /*4d120*/  @!UPT UIADD3 URZ, URZ, URZ, URZ ;  /* 0x0000003f3f3ff290 */ /* 0x000fea000fffe03f */
[----:B------:R-:W-:Y:S01]  /*4d130*/  STL.64 [R1+0xcc0], R4 ;  /* 0x000cc00401007387 */ /* 0x000fe20000100a00 */
[----:B------:R-:W-:Y:S02]  /*4d140*/  STL.64 [R1+0xcc8], R6 ;  /* 0x000cc80601007387 */ /* 0x000fe40000100a00 */
[----:B------:R-:W2:Y:S02]  /*4d150*/  LDL.LU R16, [R1+0xd0] ;  /* 0x0000d00001107983 */ /* 0x000ea40000300800 */
[----:B------:R-:W2:Y:S01]  /*4d160*/  LDL.LU R17, [R1+0xd4] ;  /* 0x0000d40001117983 */ /* 0x000ea20000300800 */
[----:B------:R-:W3:Y:S01]  /*4d170*/  LDL.LU R29, [R1+0x1a2c] ;  /* 0x001a2c00011d7983 */ /* 0x000ee20000300800 */
[----:B------:R-:W5:Y:S03]  /*4d180*/  LDL.LU R19, [R1+0xdc] ;  /* 0x0000dc0001137983 */ /* 0x000f660000300800 */
[----:B-----5:R-:W-:Y:S01]  /*4d190*/  STL.64 [R1+0x1800], R18 ;  /* 0x0018001201007387 */ /* 0x020fe20000100a00 */
[----:B--2---:R0:W-:Y:S03]  /*4d1a0*/  STL.64 [R1+0x17f8], R16 ;  /* 0x0017f81001007387 */ /* 0x0041e60000100a00 */
[----:B0-----:R-:W2:Y:S01]  /*4d1b0*/  LDL.LU R16, [R1+0xe0] ;  /* 0x0000e00001107983 */ /* 0x001ea20000300800 */
[----:B------:R-:W2:Y:S02]  /*4d1c0*/  LDL.LU R17, [R1+0xe4] ;  /* 0x0000e40001117983 */ /* 0x000ea40000300800 */
[----:B------:R-:W5:Y:S01]  /*4d1d0*/  LDL.LU R18, [R1+0xe8] ;  /* 0x0000e80001127983 */ /* 0x000f620000300800 */
[----:B---3--:R-:W-:-:S02]  /*4d1e0*/  MOV R19, R29 ;  /* 0x0000001d00137202 */ /* 0x008fc40000000f00 */
[----:B------:R-:W3:Y:S01]  /*4d1f0*/  LDL.LU R29, [R1+0x1a28] ;  /* 0x001a2800011d7983 */ /* 0x000ee20000300800 */
        /* <DEDUP_REMOVED lines=8> */
[----:B--2---:R0:W-:Y:S01]  /*4d280*/  STL.64 [R1+0x19e0], R6 ;  /* 0x0019e00601007387 */ /* 0x0041e20000100a00 */
[----:B------:R-:W-:Y:S03]  /*4d290*/  STL.64 [R1+0x19d8], R4 ;  /* 0x0019d80401007387 */ /* 0x000fe60000100a00 */
[----:B0-----:R-:W2:Y:S04]  /*4d2a0*/  LDL.LU.64 R6, [R1+0x18] ;  /* 0x0000180001067983 */ /* 0x001ea80000300a00 */
[----:B--2---:R0:W-:Y:S04]  /*4d2b0*/  STL.64 [R1+0x19f8], R6 ;  /* 0x0019f80601007387 */ /* 0x0041e80000100a00 */
[----:B0-----:R-:W2:Y:S04]  /*4d2c0*/  LDL.LU.64 R6, [R1+0x28] ;  /* 0x0000280001067983 */ /* 0x001ea80000300a00 */
[----:B--2---:R0:W-:Y:S04]  /*4d2d0*/  STL.64 [R1+0x1a10], R6 ;  /* 0x001a100601007387 */ /* 0x0041e80000100a00 */
[----:B0-----:R-:W2:Y:S01]  /*4d2e0*/  LDL.LU.64 R6, [R1+0x38] ;  /* 0x0000380001067983 */ /* 0x001ea20000300a00 */
        /* <DEDUP_REMOVED lines=28> */
[----:B-----5:R-:W-:Y:S01]  /*4d4b0*/  STL.64 [R1+0x1810], R18 ;  /* 0x0018101201007387 */ /* 0x020fe20000100a00 */
[----:B------:R0:W-:Y:S03]  /*4d4c0*/  STL.64 [R1+0x1808], R16 ;  /* 0x0018081001007387 */ /* 0x0001e60000100a00 */
[----:B0-----:R-:W5:Y:S01]  /*4d4d0*/  LDL.LU R16, [R1+0xf0] ;  /* 0x0000f00001107983 */ /* 0x001f620000300800 */
[----:B------:R-:W5:Y:S02]  /*4d4e0*/  LDL.LU R17, [R1+0xf4] ;  /* 0x0000f40001117983 */ /* 0x000f640000300800 */
[----:B------:R-:W4:Y:S01]  /*4d4f0*/  LDL.LU R18, [R1+0xf8] ;  /* 0x0000f80001127983 */ /* 0x000f220000300800 */
[----:B---3--:R-:W-:Y:S01]  /*4d500*/  MOV R19, R29 ;  /* 0x0000001d00137202 */ /* 0x008fe20000000f00 */
[----:B--2---:R-:W-:Y:S04]  /*4d510*/  HMMA.16816.F32 R8, R20, R6, R8 ;  /* 0x000000061408723c */ /* 0x004fe80000001808 */
[----:B----4-:R0:W-:Y:S01]  /*4d520*/  STL.64 [R1+0x1820], R18 ;  /* 0x0018201201007387 */ /* 0x0101e20000100a00 */
[----:B-----5:R1:W-:Y:S02]  /*4d530*/  STL.64 [R1+0x1818], R16 ;  /* 0x0018181001007387 */ /* 0x0203e40000100a00 */
[----:B0-----:R-:W-:Y:S01]  /*4d540*/  IMAD.MOV.U32 R19, RZ, RZ, R13 ;  /* 0x000000ffff137224 */ /* 0x001fe200078e000d */
[----:B------:R-:W-:Y:S01]  /*4d550*/  MOV R18, R28 ;  /* 0x0000001c00127202 */ /* 0x000fe20000000f00 */
[----:B------:R-:W2:Y:S01]  /*4d560*/  LDL.LU R13, [R1+0xf44] ;  /* 0x000f4400010d7983 */ /* 0x000ea20000300800 */
[----:B------:R-:W3:Y:S02]  /*4d570*/  LDL.LU R28, [R1+0xf40] ;  /* 0x000f4000011c7983 */ /* 0x000ee40000300800 */
[----:B------:R-:W4:Y:S11]  /*4d580*/  LDL.LU R29, [R1+0xf3c] ;  /* 0x000f3c00011d7983 */ /* 0x000f360000300800 */
[----:B------:R-:W-:Y:S01]  /*4d590*/  STL.64 [R1+0xcd0], R8 ;  /* 0x000cd00801007387 */ /* 0x000fe20000100a00 */
[----:B------:R0:W-:Y:S01]  /*4d5a0*/  STL.64 [R1+0xcd8], R10 ;  /* 0x000cd80a01007387 */ /* 0x0001e20000100a00 */
[----:B-1----:R-:W-:-:S02]  /*4d5b0*/  MOV R17, R6 ;  /* 0x0000000600117202 */ /* 0x002fc40000000f00 */
[----:B------:R-:W-:Y:S01]  /*4d5c0*/  MOV R16, R7 ;  /* 0x0000000700107202 */ /* 0x000fe20000000f00 */
[----:B0-----:R-:W5:Y:S01]  /*4d5d0*/  LDL.LU.64 R10, [R1+0x1a20] ;  /* 0x001a2000010a7983 */ /* 0x001f620000300a00 */
[----:B------:R-:W5:Y:S02]  /*4d5e0*/  LDL.LU.64 R8, [R1+0x1a18] ;  /* 0x001a180001087983 */ /* 0x000f640000300a00 */
[----:B------:R-:W5:Y:S02]  /*4d5f0*/  LDL.LU.64 R6, [R1+0x1a10] ;  /* 0x001a100001067983 */ /* 0x000f640000300a00 */
[C---:B-----5:R-:W-:Y:S01]  /*4d600*/  HMMA.16816.F32 R8, R20.reuse, R6, R8 ;  /* 0x000000061408723c */ /* 0x060fe20000001808 */
[----:B------:R-:W-:Y:S02]  /*4d610*/  MOV R12, R6 ;  /* 0x00000006000c7202 */ /* 0x000fe40000000f00 */
[----:B------:R-:W-:Y:S11]  /*4d620*/  MOV R0, R7 ;  /* 0x0000000700007202 */ /* 0x000ff60000000f00 */
[----:B------:R-:W-:Y:S09]  /*4d630*/  @!UPT UIADD3 URZ, URZ, URZ, URZ ;  /* 0x0000003f3f3ff290 */ /* 0x000ff2000fffe03f */
[----:B------:R-:W-:Y:S01]  /*4d640*/  STL.64 [R1+0xce0], R8 ;  /* 0x000ce00801007387 */ /* 0x000fe20000100a00 */
[----:B------:R0:W-:Y:S03]  /*4d650*/  STL.64 [R1+0xce8], R10 ;  /* 0x000ce80a01007387 */ /* 0x0001e60000100a00 */
[----:B0-----:R-:W5:Y:S01]  /*4d660*/  LDL.LU.64 R10, [R1+0x1a08] ;  /* 0x001a0800010a7983 */ /* 0x001f620000300a00 */
[----:B------:R-:W5:Y:S02]  /*4d670*/  LDL.LU.64 R8, [R1+0x1a00] ;  /* 0x001a000001087983 */ /* 0x000f640000300a00 */
[----:B------:R-:W5:Y:S02]  /*4d680*/  LDL.LU.64 R6, [R1+0x19f8] ;  /* 0x0019f80001067983 */ /* 0x000f640000300a00 */
[C---:B-----5:R-:W-:Y:S01]  /*4d690*/  HMMA.16816.F32 R8, R20.reuse, R6, R8 ;  /* 0x000000061408723c */ /* 0x060fe20000001808 */
[----:B------:R-:W-:Y:S01]  /*4d6a0*/  IMAD.MOV.U32 R14, RZ, RZ, R6 ;  /* 0x000000ffff0e7224 */ /* 0x000fe200078e0006 */
[----:B------:R-:W-:Y:S11]  /*4d6b0*/  MOV R15, R7 ;  /* 0x00000007000f7202 */ /* 0x000ff60000000f00 */
[----:B------:R-:W-:Y:S10]  /*4d6c0*/  @!UPT UIADD3 URZ, URZ, URZ, URZ ;  /* 0x0000003f3f3ff290 */ /* 0x000ff4000fffe03f */
[----:B------:R-:W-:Y:S01]  /*4d6d0*/  STL.64 [R1+0xcf0], R8 ;  /* 0x000cf00801007387 */ /* 0x000fe20000100a00 */
[----:B------:R0:W-:Y:S03]  /*4d6e0*/  STL.64 [R1+0xcf8], R10 ;  /* 0x000cf80a01007387 */ /* 0x0001e60000100a00 */
[----:B0-----:R-:W5:Y:S01]  /*4d6f0*/  LDL.LU.64 R10, [R1+0x19f0] ;  /* 0x0019f000010a7983 */ /* 0x001f620000300a00 */
[----:B------:R-:W5:Y:S02]  /*4d700*/  LDL.LU.64 R8, [R1+0x19e8] ;  /* 0x0019e80001087983 */ /* 0x000f640000300a00 */
[----:B------:R-:W2:Y:S02]  /*4d710*/  LDL.LU.64 R6, [R1+0x19e0] ;  /* 0x0019e00001067983 */ /* 0x000ea40000300a00 */
[----:B------:R-:W2:Y:S02]  /*4d720*/  LDL.LU.64 R4, [R1+0x19d8] ;  /* 0x0019d80001047983 */ /* 0x000ea40000300a00 */
[C---:B--2---:R-:W-:Y:S11]  /*4d730*/  HMMA.16816.F32 R4, R20.reuse, R18, R4 ;  /* 0x000000121404723c */ /* 0x044ff60000001804 */
[----:B------:R-:W-:Y:S11]  /*4d740*/  @!UPT UIADD3 URZ, URZ, URZ, URZ ;  /* 0x0000003f3f3ff290 */ /* 0x000ff6000fffe03f */
[----:B------:R-:W-:Y:S01]  /*4d750*/  @!UPT UIADD3 URZ, URZ, URZ, URZ ;  /* 0x0000003f3f3ff290 */ /* 0x000fe2000fffe03f */
[----:B------:R-:W-:Y:S01]  /*4d760*/  STL.64 [R1+0xd00], R4 ;  /* 0x000d000401007387 */ /* 0x000fe20000100a00 */
[----:B------:R0:W-:Y:S03]  /*4d770*/  STL.64 [R1+0xd08], R6 ;  /* 0x000d080601007387 */ /* 0x0001e60000100a00 */
[----:B0-----:R-:W5:Y:S01]  /*4d780*/  LDL.LU.64 R6, [R1+0x19d0] ;  /* 0x0019d00001067983 */ /* 0x001f620000300a00 */
[----:B------:R-:W2:Y:S02]  /*4d790*/  LDL.LU.64 R4, [R1+0x19c8] ;  /* 0x0019c80001047983 */ /* 0x000ea40000300a00 */
[----:B------:R0:W-:Y:S02]  /*4d7a0*/  STL.64 [R1+0x1830], R18 ;  /* 0x0018301201007387 */ /* 0x0001e40000100a00 */
[----:B0-----:R-:W-:Y:S02]  /*4d7b0*/  MOV R18, R14 ;  /* 0x0000000e00127202 */ /* 0x001fe40000000f00 */
[----:B------:R-:W-:Y:S01]  /*4d7c0*/  MOV R19, R15 ;  /* 0x0000000f00137202 */ /* 0x000fe20000000f00 */
[----:B------:R-:W2:Y:S01]  /*4d7d0*/  LDL.LU R14, [R1+0x19c4] ;  /* 0x0019c400010e7983 */ /* 0x000ea20000300800 */
[----:B------:R-:W2:Y:S03]  /*4d7e0*/  LDL.LU R15, [R1+0x19c0] ;  /* 0x0019c000010f7983 */ /* 0x000ea60000300800 */
[----:B------:R0:W-:Y:S02]  /*4d7f0*/  STL.64 [R1+0x1848], R18 ;  /* 0x0018481201007387 */ /* 0x0001e40000100a00 */
[----:B0-----:R-:W-:Y:S01]  /*4d800*/  MOV R18, R12 ;  /* 0x0000000c00127202 */ /* 0x001fe20000000f00 */
[----:B------:R-:W-:Y:S01]  /*4d810*/  IMAD.MOV.U32 R19, RZ, RZ, R0 ;  /* 0x000000ffff137224 */ /* 0x000fe200078e0000 */
[----:B------:R-:W2:Y:S01]  /*4d820*/  LDL.LU R12, [R1+0x19bc] ;  /* 0x0019bc00010c7983 */ /* 0x000ea20000300800 */
[----:B------:R-:W2:Y:S03]  /*4d830*/  LDL.LU R0, [R1+0x19b8] ;  /* 0x0019b80001007983 */ /* 0x000ea60000300800 */
[----:B------:R-:W-:Y:S01]  /*4d840*/  STL.64 [R1+0x1860], R18 ;  /* 0x0018601201007387 */ /* 0x000fe20000100a00 */
[C---:B-----5:R-:W-:Y:S11]  /*4d850*/  HMMA.16816.F32 R8, R20.reuse, R6, R8 ;  /* 0x000000061408723c */ /* 0x060ff60000001808 */
[----:B------:R-:W-:Y:S11]  /*4d860*/  @!UPT UIADD3 URZ, URZ, URZ, URZ ;  /* 0x0000003f3f3ff290 */ /* 0x000ff6000fffe03f */
[----:B------:R-:W-:Y:S01]  /*4d870*/  @!UPT UIADD3 URZ, URZ, URZ, URZ ;  /* 0x0000003f3f3ff290 */ /* 0x000fe2000fffe03f */
[----:B------:R-:W-:Y:S01]  /*4d880*/  STL.64 [R1+0xd10], R8 ;  /* 0x000d100801007387 */ /* 0x000fe20000100a00 */
[----:B------:R0:W-:Y:S03]  /*4d890*/  STL.64 [R1+0xd18], R10 ;  /* 0x000d180a01007387 */ /* 0x0001e60000100a00 */
[----:B0-----:R-:W2:Y:S01]  /*4d8a0*/  LDL.LU.64 R10, [R1+0x19b0] ;  /* 0x0019b000010a7983 */ /* 0x001ea20000300a00 */
[----:B------:R-:W2:Y:S02]  /*4d8b0*/  LDL.LU.64 R8, [R1+0x19a8] ;  /* 0x0019a80001087983 */ /* 0x000ea40000300a00 */
[----:B------:R-:W-:Y:S01]  /*4d8c0*/  STL.64 [R1+0x18e8], R6 ;  /* 0x0018e80601007387 */ /* 0x000fe20000100a00 */
[----:B--2---:R-:W-:Y:S11]  /*4d8d0*/  HMMA.16816.F32 R8, R20, R14, R8 ;  /* 0x0000000e1408723c */ /* 0x004ff60000001808 */
[----:B------:R-:W-:Y:S11]  /*4d8e0*/  @!UPT UIADD3 URZ, URZ, URZ, URZ ;  /* 0x0000003f3f3ff290 */ /* 0x000ff6000fffe03f */
[----:B------:R-:W-:Y:S01]  /*4d8f0*/  @!UPT UIADD3 URZ, URZ, URZ, URZ ;  /* 0x0000003f3f3ff290 */ /* 0x000fe2000fffe03f */
[----:B------:R-:W-:Y:S01]  /*4d900*/  STL.64 [R1+0xd30], R8 ;  /* 0x000d300801007387 */ /* 0x000fe20000100a00 */
[----:B------:R0:W-:Y:S03]  /*4d910*/  STL.64 [R1+0xd38], R10 ;  /* 0x000d380a01007387 */ /* 0x0001e60000100a00 */
[----:B0-----:R-:W2:Y:S01]  /*4d920*/  LDL.LU.64 R10, [R1+0x19a0] ;  /* 0x0019a000010a7983 */ /* 0x001ea20000300a00 */
[----:B------:R-:W5:Y:S02]  /*4d930*/  LDL.LU.64 R8, [R1+0x1998] ;  /* 0x0019980001087983 */ /* 0x000f640000300a00 */
[----:B------:R-:W-:Y:S02]  /*4d940*/  STL.64 [R1+0x18f8], R14 ;  /* 0x0018f80e01007387 */ /* 0x000fe40000100a00 */
[----:B------:R-:W-:Y:S01]  /*4d950*/  STL [R1+0x18f0], R13 ;  /* 0x0018f00d01007387 */ /* 0x000fe20000100800 */
[----:B------:R-:W-:-:S02]  /*4d960*/  MOV R18, R17 ;  /* 0x0000001100127202 */ /* 0x000fc40000000f00 */
[----:B------:R-:W-:Y:S01]  /*4d970*/  MOV R19, R16 ;  /* 0x0000001000137202 */ /* 0x000fe20000000f00 */
[----:B--2---:R-:W-:Y:S01]  /*4d980*/  HMMA.16816.F32 R20, R20, R10, R24 ;  /* 0x0000000a1414723c */ /* 0x004fe20000001818 */
[----:B------:R-:W2:Y:S01]  /*4d990*/  LDL.LU.64 R26, [R1+0x1990] ;  /* 0x00199000011a7983 */ /* 0x000ea20000300a00 */
[----:B------:R-:W2:Y:S02]  /*4d9a0*/  LDL.LU.64 R24, [R1+0x1988] ;  /* 0x0019880001187983 */ /* 0x000ea40000300a00 */
[----:B------:R-:W-:Y:S11]  /*4d9b0*/  STL.64 [R1+0x18d8], R10 ;  /* 0x0018d80a01007387 */ /* 0x000ff60000100a00 */
[----:B------:R-:W-:Y:S08]  /*4d9c0*/  @!UPT UIADD3 URZ, URZ, URZ, URZ ;  /* 0x0000003f3f3ff290 */ /* 0x000ff0000fffe03f */
[----:B------:R-:W-:Y:S01]  /*4d9d0*/  STL.64 [R1+0xd20], R20 ;  /* 0x000d201401007387 */ /* 0x000fe20000100a00 */
[----:B------:R0:W-:Y:S02]  /*4d9e0*/  STL.64 [R1+0xd28], R22 ;  /* 0x000d281601007387 */ /* 0x0001e40000100a00 */
[----:B------:R1:W-:Y:S01]  /*4d9f0*/  STL.64 [R1+0x1878], R18 ;  /* 0x0018781201007387 */ /* 0x0003e20000100a00 */
[----:B0-----:R-:W2:Y:S01]  /*4da00*/  LDL.LU R22, [R1+0x498] ;  /* 0x0004980001167983 */ /* 0x001ea20000300800 */
[----:B------:R-:W2:Y:S01]  /*4da10*/  LDL.LU R23, [R1+0x494] ;  /* 0x0004940001177983 */ /* 0x000ea20000300800 */
[----:B-1----:R-:W-:Y:S02]  /*4da20*/  MOV R18, R3 ;  /* 0x0000000300127202 */ /* 0x002fe40000000f00 */
[----:B------:R-:W-:Y:S01]  /*4da30*/  MOV R19, R2 ;  /* 0x0000000200137202 */ /* 0x000fe20000000f00 */
[----:B--2---:R0:W-:Y:S01]  /*4da40*/  STL.64 [R1+0x1828], R22 ;  /* 0x0018281601007387 */ /* 0x0041e20000100a00 */
[----:B------:R-:W2:Y:S02]  /*4da50*/  LDL.LU R20, [R1+0x100] ;  /* 0x0001000001147983 */ /* 0x000ea40000300800 */
[----:B------:R-:W2:Y:S01]  /*4da60*/  LDL.LU R21, [R1+0x104] ;  /* 0x0001040001157983 */ /* 0x000ea20000300800 */
[----:B0-----:R-:W2:Y:S01]  /*4da70*/  LDL.LU R22, [R1+0x108] ;  /* 0x0001080001167983 */ /* 0x001ea20000300800 */
[----:B------:R-:W2:Y:S02]  /*4da80*/  LDL.LU R23, [R1+0x10c] ;  /* 0x00010c0001177983 */ /* 0x000ea40000300800 */
[----:B------:R-:W3:Y:S02]  /*4da90*/  LDL.LU R3, [R1+0x1980] ;  /* 0x0019800001037983 */ /* 0x000ee40000300800 */
[----:B------:R-:W3:Y:S01]  /*4daa0*/  LDL.LU R2, [R1+0x197c] ;  /* 0x00197c0001027983 */ /* 0x000ee20000300800 */
[----:B------:R5:W-:Y:S02]  /*4dab0*/  STL.64 [R1+0x1890], R18 ;  /* 0x0018901201007387 */ /* 0x000be40000100a00 */
[----:B-----5:R-:W-:Y:S01]  /*4dac0*/  IMAD.MOV.U32 R18, RZ, RZ, R8 ;  /* 0x000000ffff127224 */ /* 0x020fe200078e0008 */
[----:B------:R-:W-:Y:S01]  /*4dad0*/  MOV R19, R9 ;  /* 0x0000000900137202 */ /* 0x000fe20000000f00 */
[----:B------:R-:W5:Y:S01]  /*4dae0*/  LDL.LU R8, [R1+0x1978] ;  /* 0x0019780001087983 */ /* 0x000f620000300800 */
[----:B------:R-:W3:Y:S03]  /*4daf0*/  LDL.LU R9, [R1+0x1974] ;  /* 0x0019740001097983 */ /* 0x000ee60000300800 */
        /* <DEDUP_REMOVED lines=8> */
[----:B------:R-:W-:Y:S01]  /*4db80*/  MOV R19, R5 ;  /* 0x0000000500137202 */ /* 0x000fe20000000f00 */
[----:B------:R-:W3:Y:S01]  /*4db90*/  LDL.LU R4, [R1+0x1970] ;  /* 0x0019700001047983 */ /* 0x000ee20000300800 */
        /* <DEDUP_REMOVED lines=8> */
[----:B------:R-:W-:Y:S01]  /*4dc20*/  MOV R18, R24 ;  /* 0x0000001800127202 */ /* 0x000fe20000000f00 */
[----:B------:R-:W-:Y:S01]  /*4dc30*/  IMAD.MOV.U32 R19, RZ, RZ, R25 ;  /* 0x000000ffff137224 */ /* 0x000fe200078e0019 */
[----:B------:R-:W3:Y:S01]  /*4dc40*/  LDL.LU R24, [R1+0x1968] ;  /* 0x0019680001187983 */ /* 0x000ee20000300800 */
[----:B------:R-:W3:Y:S03]  /*4dc50*/  LDL.LU R25, [R1+0x1964] ;  /* 0x0019640001197983 */ /* 0x000ee60000300800 */
[----:B------:R-:W-:Y:S01]  /*4dc60*/  STL.64 [R1+0x18e0], R18 ;  /* 0x0018e01201007387 */ /* 0x000fe20000100a00 */
[----:B------:R-:W-:-:S02]  /*4dc70*/  MOV R10, R26 ;  /* 0x0000001a000a7202 */ /* 0x000fc40000000f00 */
[----:B------:R-:W-:Y:S02]  /*4dc80*/  MOV R11, R27 ;  /* 0x0000001b000b7202 */ /* 0x000fe40000000f00 */
[----:B------:R-:W-:Y:S02]  /*4dc90*/  MOV R6, R0 ;  /* 0x0000000000067202 */ /* 0x000fe40000000f00 */
[----:B------:R-:W-:Y:S01]  /*4dca0*/  MOV R7, R12 ;  /* 0x0000000c00077202 */ /* 0x000fe20000000f00 */
[----:B--2---:R-:W-:Y:S01]  /*4dcb0*/  STL.64 [R1+0x1870], R22 ;  /* 0x0018701601007387 */ /* 0x004fe20000100a00 */
[----:B------:R0:W-:Y:S03]  /*4dcc0*/  STL.64 [R1+0x1868], R20 ;  /* 0x0018681401007387 */ /* 0x0001e60000100a00 */
[----:B0-----:R-:W2:Y:S01]  /*4dcd0*/  LDL.LU R20, [R1+0x130] ;  /* 0x0001300001147983 */ /* 0x001ea20000300800 */
[----:B------:R-:W2:Y:S02]  /*4dce0*/  LDL.LU R21, [R1+0x134] ;  /* 0x0001340001157983 */ /* 0x000ea40000300800 */
[----:B------:R-:W2:Y:S02]  /*4dcf0*/  LDL.LU R22, [R1+0x138] ;  /* 0x0001380001167983 */ /* 0x000ea40000300800 */
[----:B------:R-:W2:Y:S01]  /*4dd00*/  LDL.LU R23, [R1+0x13c] ;  /* 0x00013c0001177983 */ /* 0x000ea20000300800 */
[----:B------:R-:W2:Y:S01]  /*4dd10*/  LDL.LU R26, [R1+0x1960] ;  /* 0x00196000011a7983 */ /* 0x000ea20000300800 */
[----:B------:R-:W2:Y:S02]  /*4dd20*/  LDL.LU R27, [R1+0x195c] ;  /* 0x00195c00011b7983 */ /* 0x000ea40000300800 */
[----:B------:R3:W-:Y:S02]  /*4dd30*/  STL.64 [R1+0x1900], R10 ;  /* 0x0019000a01007387 */ /* 0x0007e40000100a00 */
[----:B------:R-:W4:Y:S01]  /*4dd40*/  LDL.LU R0, [R1+0x1958] ;  /* 0x0019580001007983 */ /* 0x000f220000300800 */
[----:B------:R-:W-:Y:S01]  /*4dd50*/  STL.64 [R1+0x1908], R6 ;  /* 0x0019080601007387 */ /* 0x000fe20000100a00 */
[----:B------:R-:W2:Y:S02]  /*4dd60*/  LDL.LU R12, [R1+0x190] ;  /* 0x00019000010c7983 */ /* 0x000ea40000300800 */
[----:B------:R-:W2:Y:S02]  /*4dd70*/  LDL.LU R13, [R1+0x194] ;  /* 0x00019400010d7983 */ /* 0x000ea40000300800 */
[----:B------:R-:W2:Y:S01]  /*4dd80*/  LDL.LU R14, [R1+0x198] ;  /* 0x00019800010e7983 */ /* 0x000ea20000300800 */
[----:B------:R-:W2:Y:S01]  /*4dd90*/  LDL.LU R15, [R1+0x19c] ;  /* 0x00019c00010f7983 */ /* 0x000ea20000300800 */
[----:B---3--:R-:W-:Y:S01]  /*4dda0*/  IMAD.MOV.U32 R10, RZ, RZ, R2 ;  /* 0x000000ffff0a7224 */ /* 0x008fe200078e0002 */
[----:B------:R-:W-:-:S02]  /*4ddb0*/  MOV R11, R3 ;  /* 0x00000003000b7202 */ /* 0x000fc40000000f00 */
[----:B--2---:R0:W-:Y:S01]  /*4ddc0*/  STL.64 [R1+0x1918], R14 ;  /* 0x0019180e01007387 */ /* 0x0041e20000100a00 */
[----:B------:R-:W-:Y:S02]  /*4ddd0*/  STL.64 [R1+0x1910], R12 ;  /* 0x0019100c01007387 */ /* 0x000fe40000100a00 */
[----:B------:R-:W2:Y:S02]  /*4dde0*/  LDL.LU R2, [R1+0x1954] ;  /* 0x0019540001027983 */ /* 0x000ea40000300800 */
[----:B------:R-:W3:Y:S01]  /*4ddf0*/  LDL.LU R3, [R1+0x1950] ;  /* 0x0019500001037983 */ /* 0x000ee20000300800 */
[----:B------:R1:W-:Y:S01]  /*4de00*/  STL.64 [R1+0x1920], R10 ;  /* 0x0019200a01007387 */ /* 0x0003e20000100a00 */
[----:B0-----:R-:W-:Y:S02]  /*4de10*/  MOV R14, R9 ;  /* 0x00000009000e7202 */ /* 0x001fe40000000f00 */
[----:B-----5:R-:W-:-:S05]  /*4de20*/  MOV R15, R8 ;  /* 0x00000008000f7202 */ /* 0x020fca0000000f00 */
[----:B------:R0:W-:Y:S01]  /*4de30*/  STL.64 [R1+0x1928], R14 ;  /* 0x0019280e01007387 */ /* 0x0001e20000100a00 */
[----:B------:R-:W5:Y:S02]  /*4de40*/  LDL.LU R8, [R1+0x1b0] ;  /* 0x0001b00001087983 */ /* 0x000f640000300800 */
[----:B------:R-:W5:Y:S02]  /*4de50*/  LDL.LU R9, [R1+0x1b4] ;  /* 0x0001b40001097983 */ /* 0x000f640000300800 */
[----:B-1----:R-:W2:Y:S01]  /*4de60*/  LDL.LU R10, [R1+0x1b8] ;  /* 0x0001b800010a7983 */ /* 0x002ea20000300800 */
[----:B------:R-:W2:Y:S01]  /*4de70*/  LDL.LU R11, [R1+0x1bc] ;  /* 0x0001bc00010b7983 */ /* 0x000ea20000300800 */
[----:B0-----:R-:W-:Y:S01]  /*4de80*/  IMAD.MOV.U32 R15, RZ, RZ, R4 ;  /* 0x000000ffff0f7224 */ /* 0x001fe200078e0004 */
[----:B------:R-:W-:Y:S02]  /*4de90*/  MOV R14, R5 ;  /* 0x00000005000e7202 */ /* 0x000fe40000000f00 */
[----:B--2---:R-:W-:Y:S01]  /*4dea0*/  STL.64 [R1+0x1938], R10 ;  /* 0x0019380a01007387 */ /* 0x004fe20000100a00 */
[----:B-----5:R0:W-:Y:S03]  /*4deb0*/  STL.64 [R1+0x1930], R8 ;  /* 0x0019300801007387 */ /* 0x0201e60000100a00 */
[----:B0-----:R-:W2:Y:S01]  /*4dec0*/  LDL.LU R8, [R1+0x1c0] ;  /* 0x0001c00001087983 */ /* 0x001ea20000300800 */
[----:B------:R-:W2:Y:S02]  /*4ded0*/  LDL.LU R9, [R1+0x1c4] ;  /* 0x0001c40001097983 */ /* 0x000ea40000300800 */
[----:B------:R-:W2:Y:S02]  /*4dee0*/  LDL.LU R10, [R1+0x1c8] ;  /* 0x0001c800010a7983 */ /* 0x000ea40000300800 */
[----:B------:R-:W2:Y:S01]  /*4def0*/  LDL.LU R11, [R1+0x1cc] ;  /* 0x0001cc00010b7983 */ /* 0x000ea20000300800 */
[----:B------:R-:W5:Y:S01]  /*4df00*/  LDL.LU R4, [R1+0x1a0] ;  /* 0x0001a00001047983 */ /* 0x000f620000300800 */
[----:B------:R-:W5:Y:S02]  /*4df10*/  LDL.LU R5, [R1+0x1a4] ;  /* 0x0001a40001057983 */ /* 0x000f640000300800 */
[----:B------:R-:W5:Y:S02]  /*4df20*/  LDL.LU R6, [R1+0x1a8] ;  /* 0x0001a80001067983 */ /* 0x000f640000300800 */
[----:B------:R-:W5:Y:S01]  /*4df30*/  LDL.LU R7, [R1+0x1ac] ;  /* 0x0001ac0001077983 */ /* 0x000f620000300800 */
[----:B------:R-:W2:Y:S01]  /*4df40*/  LDL.LU R16, [R1+0x180] ;  /* 0x0001800001107983 */ /* 0x000ea20000300800 */
[----:B------:R-:W2:Y:S02]  /*4df50*/  LDL.LU R17, [R1+0x184] ;  /* 0x0001840001117983 */ /* 0x000ea40000300800 */
[----:B------:R-:W2:Y:S02]  /*4df60*/  LDL.LU R18, [R1+0x188] ;  /* 0x0001880001127983 */ /* 0x000ea40000300800 */
[----:B------:R-:W2:Y:S01]  /*4df70*/  LDL.LU R19, [R1+0x18c] ;  /* 0x00018c0001137983 */ /* 0x000ea20000300800 */
[----:B------:R-:W-:Y:S01]  /*4df80*/  STL.64 [R1+0x1888], R22 ;  /* 0x0018881601007387 */ /* 0x000fe20000100a00 */
[----:B------:R3:W-:Y:S02]  /*4df90*/  STL.64 [R1+0x1880], R20 ;  /* 0x0018801401007387 */ /* 0x0007e40000100a00 */
[----:B---3--:R-:W-:-:S02]  /*4dfa0*/  MOV R20, R3 ;  /* 0x0000000300147202 */ /* 0x008fc40000000f00 */
[----:B------:R-:W3:Y:S01]  /*4dfb0*/  LDL.LU R3, [R1+0x194c] ;  /* 0x00194c0001037983 */ /* 0x000ee20000300800 */
[----:B------:R-:W2:Y:S02]  /*4dfc0*/  LDL.LU R21, [R1+0x144] ;  /* 0x0001440001157983 */ /* 0x000ea40000300800 */
[----:B------:R-:W2:Y:S02]  /*4dfd0*/  LDL.LU R22, [R1+0x148] ;  /* 0x0001480001167983 */ /* 0x000ea40000300800 */
[----:B------:R-:W2:Y:S02]  /*4dfe0*/  LDL.LU R23, [R1+0x14c] ;  /* 0x00014c0001177983 */ /* 0x000ea40000300800 */
[----:B--2---:R-:W-:Y:S01]  /*4dff0*/  STL.64 [R1+0x18a0], R22 ;  /* 0x0018a01601007387 */ /* 0x004fe20000100a00 */
[----:B------:R0:W-:Y:S03]  /*4e000*/  STL.64 [R1+0x1898], R20 ;  /* 0x0018981401007387 */ /* 0x0001e60000100a00 */
[----:B0-----:R-:W2:Y:S01]  /*4e010*/  LDL.LU R20, [R1+0x150] ;  /* 0x0001500001147983 */ /* 0x001ea20000300800 */
[----:B---3--:R-:W-:-:S02]  /*4e020*/  MOV R21, R3 ;  /* 0x0000000300157202 */ /* 0x008fc40000000f00 */
[----:B------:R-:W3:Y:S02]  /*4e030*/  LDL.LU R3, [R1+0x1948] ;  /* 0x0019480001037983 */ /* 0x000ee40000300800 */
[----:B------:R-:W2:Y:S01]  /*4e040*/  LDL.LU R22, [R1+0x158] ;  /* 0x0001580001167983 */ /* 0x000ea20000300800 */
[----:B------:R-:W2:Y:S01]  /*4e050*/  LDL.LU R23, [R1+0x15c] ;  /* 0x00015c0001177983 */ /* 0x000ea20000300800 */
[----:B------:R-:W-:Y:S03]  /*4e060*/  HMMA.16816.F32 R12, R24, R14, R8 ;  /* 0x0000000e180c723c */ /* 0x000fe60000001808 */
[----:B--2---:R3:W-:Y:S01]  /*4e070*/  STL.64 [R1+0x18b8], R22 ;  /* 0x0018b81601007387 */ /* 0x0047e20000100a00 */
[----:B------:R0:W-:Y:S01]  /*4e080*/  STL.64 [R1+0x18b0], R20 ;  /* 0x0018b01401007387 */ /* 0x0001e20000100a00 */
[----:B---3--:R-:W-:Y:S02]  /*4e090*/  MOV R22, R3 ;  /* 0x0000000300167202 */ /* 0x008fe40000000f00 */
[----:B0-----:R-:W2:Y:S01]  /*4e0a0*/  LDL.LU R20, [R1+0x160] ;  /* 0x0001600001147983 */ /* 0x001ea20000300800 */
[----:B------:R-:W2:Y:S02]  /*4e0b0*/  LDL.LU R21, [R1+0x164] ;  /* 0x0001640001157983 */ /* 0x000ea40000300800 */
[----:B------:R-:W3:Y:S02]  /*4e0c0*/  LDL.LU R3, [R1+0x1944] ;  /* 0x0019440001037983 */ /* 0x000ee40000300800 */
[----:B------:R-:W2:Y:S02]  /*4e0d0*/  LDL.LU R23, [R1+0x16c] ;  /* 0x00016c0001177983 */ /* 0x000ea40000300800 */
[----:B--2---:R-:W-:Y:S01]  /*4e0e0*/  STL.64 [R1+0x18d0], R22 ;  /* 0x0018d01601007387 */ /* 0x004fe20000100a00 */
[----:B------:R0:W-:Y:S03]  /*4e0f0*/  STL.64 [R1+0x18c8], R20 ;  /* 0x0018c81401007387 */ /* 0x0001e60000100a00 */
[----:B0-----:R-:W2:Y:S01]  /*4e100*/  LDL.LU R20, [R1+0x170] ;  /* 0x0001700001147983 */ /* 0x001ea20000300800 */
[----:B------:R-:W2:Y:S02]  /*4e110*/  LDL.LU R21, [R1+0x174] ;  /* 0x0001740001157983 */ /* 0x000ea40000300800 */
[----:B------:R-:W2:Y:S01]  /*4e120*/  LDL.LU R22, [R1+0x178] ;  /* 0x0001780001167983 */ /* 0x000ea20000300800 */
[----:B---3--:R-:W-:-:S02]  /*4e130*/  MOV R23, R3 ;  /* 0x0000000300177202 */ /* 0x008fc40000000f00 */
[----:B------:R-:W3:Y:S01]  /*4e140*/  LDL.LU R3, [R1+0x1940] ;  /* 0x0019400001037983 */ /* 0x000ee20000300800 */
[----:B------:R-:W2:Y:S02]  /*4e150*/  LDL.LU.64 R10, [R1+0x1938] ;  /* 0x00193800010a7983 */ /* 0x000ea40000300a00 */
[----:B------:R-:W2:Y:S02]  /*4e160*/  LDL.LU.64 R8, [R1+0x1930] ;  /* 0x0019300001087983 */ /* 0x000ea40000300a00 */
[----:B------:R-:W-:Y:S01]  /*4e170*/  STL.64 [R1+0xd40], R12 ;  /* 0x000d400c01007387 */ /* 0x000fe20000100a00 */
[----:B------:R0:W-:Y:S04]  /*4e180*/  STL.64 [R1+0xd48], R14 ;  /* 0x000d480e01007387 */ /* 0x0001e80000100a00 */
[----:B0-----:R-:W2:Y:S02]  /*4e190*/  LDL.LU.64 R14, [R1+0x1928] ;  /* 0x00192800010e7983 */ /* 0x001ea40000300a00 */
[C---:B--2---:R-:W-:Y:S02]  /*4e1a0*/  HMMA.16816.F32 R12, R24.reuse, R14, R8 ;  /* 0x0000000e180c723c */ /* 0x044fe40000001808 */
[----:B------:R-:W5:Y:S11]  /*4e1b0*/  LDL.LU.64 R10, [R1+0x1920] ;  /* 0x00192000010a7983 */ /* 0x000f760000300a00 */
[----:B------:R-:W-:Y:S10]  /*4e1c0*/  @!UPT UIADD3 URZ, URZ, URZ, URZ ;  /* 0x0000003f3f3ff290 */ /* 0x000ff4000fffe03f */
[----:B------:R-:W-:Y:S01]  /*4e1d0*/  STL.64 [R1+0xd50], R12 ;  /* 0x000d500c01007387 */ /* 0x000fe20000100a00 */
[----:B------:R0:W-:Y:S03]  /*4e1e0*/  STL.64 [R1+0xd58], R14 ;  /* 0x000d580e01007387 */ /* 0x0001e60000100a00 */
[----:B0-----:R-:W2:Y:S01]  /*4e1f0*/  LDL.LU.64 R14, [R1+0x1918] ;  /* 0x00191800010e7983 */ /* 0x001ea20000300a00 */
[----:B------:R-:W2:Y:S01]  /*4e200*/  LDL.LU.64 R12, [R1+0x1910] ;  /* 0x00191000010c7983 */ /* 0x000ea20000300a00 */
[C---:B-----5:R-:W-:Y:S02]  /*4e210*/  HMMA.16816.F32 R8, R24.reuse, R10, R4 ;  /* 0x0000000a1808723c */ /* 0x060fe40000001804 */
[----:B------:R-:W2:Y:S11]  /*4e220*/  LDL.LU.64 R6, [R1+0x1908] ;  /* 0x0019080001067983 */ /* 0x000eb60000300a00 */
[----:B------:R-:W-:Y:S10]  /*4e230*/  @!UPT UIADD3 URZ, URZ, URZ, URZ ;  /* 0x0000003f3f3ff290 */ /* 0x000ff4000fffe03f */
[----:B------:R-:W-:Y:S01]  /*4e240*/  STL.64 [R1+0xd60], R8 ;  /* 0x000d600801007387 */ /* 0x000fe20000100a00 */
[----:B------:R0:W-:Y:S03]  /*4e250*/  STL.64 [R1+0xd68], R10 ;  /* 0x000d680a01007387 */ /* 0x0001e60000100a00 */
[----:B0-----:R-:W5:Y:S01]  /*4e260*/  LDL.LU.64 R10, [R1+0x1900] ;  /* 0x00190000010a7983 */ /* 0x001f620000300a00 */
[C---:B--2---:R-:W-:Y:S03]  /*4e270*/  HMMA.16816.F32 R4, R24.reuse, R6, R12 ;  /* 0x000000061804723c */ /* 0x044fe6000000180c */
[----:B------:R-:W2:Y:S01]  /*4e280*/  LDL.LU.64 R14, [R1+0x18f8] ;  /* 0x0018f800010e7983 */ /* 0x000ea20000300a00 */
[----:B------:R-:W3:Y:S11]  /*4e290*/  LDL.LU R13, [R1+0x18f0] ;  /* 0x0018f000010d7983 */ /* 0x000ef60000300800 */
[----:B------:R-:W-:Y:S08]  /*4e2a0*/  @!UPT UIADD3 URZ, URZ, URZ, URZ ;  /* 0x0000003f3f3ff290 */ /* 0x000ff0000fffe03f */
[----:B------:R-:W-:Y:S01]  /*4e2b0*/  STL.64 [R1+0xd70], R4 ;  /* 0x000d700401007387 */ /* 0x000fe20000100a00 */
[----:B------:R0:W-:Y:S03]  /*4e2c0*/  STL.64 [R1+0xd78], R6 ;  /* 0x000d780601007387 */ /* 0x0001e60000100a00 */
[----:B0-----:R-:W2:Y:S01]  /*4e2d0*/  LDL.LU.64 R6, [R1+0x18e8] ;  /* 0x0018e80001067983 */ /* 0x001ea20000300a00 */
[----:B------:R-:W3:Y:S02]  /*4e2e0*/  LDL.LU R12, [R1+0xfd8] ;  /* 0x000fd800010c7983 */ /* 0x000ee40000300800 */
[----:B------:R-:W2:Y:S01]  /*4e2f0*/  LDL.LU R5, [R1+0xf88] ;  /* 0x000f880001057983 */ /* 0x000ea20000300800 */
[C---:B-----5:R-:W-:Y:S01]  /*4e300*/  HMMA.16816.F32 R8, R24.reuse, R10, R16 ;  /* 0x0000000a1808723c */ /* 0x060fe20000001810 */
[----:B------:R-:W5:Y:S11]  /*4e310*/  LDL.LU.64 R18, [R1+0x18e0] ;  /* 0x0018e00001127983 */ /* 0x000f760000300a00 */
[----:B------:R-:W-:Y:S11]  /*4e320*/  @!UPT UIADD3 URZ, URZ, URZ, URZ ;  /* 0x0000003f3f3ff290 */ /* 0x000ff6000fffe03f */
[----:B------:R-:W-:Y:S01]  /*4e330*/  STL.64 [R1+0xd80], R8 ;  /* 0x000d800801007387 */ /* 0x000fe20000100a00 */
[----:B------:R0:W-:Y:S03]  /*4e340*/  STL.64 [R1+0xd88], R10 ;  /* 0x000d880a01007387 */ /* 0x0001e60000100a00 */
[----:B0-----:R-:W2:Y:S01]  /*4e350*/  LDL.LU.64 R10, [R1+0x18d8] ;  /* 0x0018d800010a7983 */ /* 0x001ea20000300a00 */
[----:B------:R-:W2:Y:S02]  /*4e360*/  LDL.LU R9, [R1+0xfdc] ;  /* 0x000fdc0001097983 */ /* 0x000ea40000300800 */
[----:B------:R-:W4:Y:S01]  /*4e370*/  LDL.LU R8, [R1+0xfe0] ;  /* 0x000fe00001087983 */ /* 0x000f220000300800 */
[C---:B-----5:R-:W-:Y:S01]  /*4e380*/  HMMA.16816.F32 R16, R24.reuse, R18, R20 ;  /* 0x000000121810723c */ /* 0x060fe20000001814 */
[----:B------:R-:W5:Y:S01]  /*4e390*/  LDL.LU.64 R22, [R1+0x18d0] ;  /* 0x0018d00001167983 */ /* 0x000f620000300a00 */
[----:B------:R-:W5:Y:S11]  /*4e3a0*/  LDL.LU.64 R20, [R1+0x18c8] ;  /* 0x0018c80001147983 */ /* 0x000f760000300a00 */
[----:B------:R-:W-:Y:S10]  /*4e3b0*/  @!UPT UIADD3 URZ, URZ, URZ, URZ ;  /* 0x0000003f3f3ff290 */ /* 0x000ff4000fffe03f */
[----:B------:R-:W-:Y:S01]  /*4e3c0*/  STL.64 [R1+0xd90], R16 ;  /* 0x000d901001007387 */ /* 0x000fe20000100a00 */
[----:B------:R0:W-:Y:S03]  /*4e3d0*/  STL.64 [R1+0xd98], R18 ;  /* 0x000d981201007387 */ /* 0x0001e60000100a00 */
[----:B0-----:R-:W5:Y:S02]  /*4e3e0*/  LDL.LU.64 R18, [R1+0x18c0] ;  /* 0x0018c00001127983 */ /* 0x001f640000300a00 */
[C---:B-----5:R-:W-:Y:S02]  /*4e3f0*/  HMMA.16816.F32 R16, R24.reuse, R18, R20 ;  /* 0x000000121810723c */ /* 0x060fe40000001814 */
[----:B------:R-:W5:Y:S01]  /*4e400*/  LDL.LU.64 R22, [R1+0x18b8] ;  /* 0x0018b80001167983 */ /* 0x000f620000300a00 */
[----:B------:R-:W5:Y:S11]  /*4e410*/  LDL.LU.64 R20, [R1+0x18b0] ;  /* 0x0018b00001147983 */ /* 0x000f760000300a00 */
[----:B------:R-:W-:Y:S09]  /*4e420*/  @!UPT UIADD3 URZ, URZ, URZ, URZ ;  /* 0x0000003f3f3ff290 */ /* 0x000ff2000fffe03f */
        /* <DEDUP_REMOVED lines=39> */
[----:B------:R-:W5:Y:S11]  /*4e6a0*/  LDL.LU.64 R22, [R1+0x1828] ;  /* 0x0018280001167983 */ /* 0x000f760000300a00 */
[----:B------:R-:W-:Y:S10]  /*4e6b0*/  @!UPT UIADD3 URZ, URZ, URZ, URZ ;  /* 0x0000003f3f3ff290 */ /* 0x000ff4000fffe03f */
        /* <DEDUP_REMOVED lines=9> */
[----:B0-----:R-:W2:Y:S01]  /*4e750*/  LDL.LU.64 R18, [R1+0x1810] ;  /* 0x0018100001127983 */ /* 0x001ea20000300a00 */
[----:B------:R-:W2:Y:S02]  /*4e760*/  LDL.LU.64 R16, [R1+0x1808] ;  /* 0x0018080001107983 */ /* 0x000ea40000300a00 */
[----:B--2---:R-:W-:Y:S11]  /*4e770*/  HMMA.16816.F32 R16, R24, R14, R16 ;  /* 0x0000000e1810723c */ /* 0x004ff60000001810 */
[----:B------:R-:W-:Y:S11]  /*4e780*/  @!UPT UIADD3 URZ, URZ, URZ, URZ ;  /* 0x0000003f3f3ff290 */ /* 0x000ff6000fffe03f */
[----:B------:R-:W-:Y:S01]  /*4e790*/  @!UPT UIADD3 URZ, URZ, URZ, URZ ;  /* 0x0000003f3f3ff290 */ /* 0x000fe2000fffe03f */
[----:B------:R-:W-:Y:S01]  /*4e7a0*/  STL.64 [R1+0xe40], R16 ;  /* 0x000e401001007387 */ /* 0x000fe20000100a00 */
[----:B------:R0:W-:Y:S03]  /*4e7b0*/  STL.64 [R1+0xe48], R18 ;  /* 0x000e481201007387 */ /* 0x0001e60000100a00 */
[----:B0-----:R-:W2:Y:S01]  /*4e7c0*/  LDL.LU.64 R18, [R1+0x1800] ;  /* 0x0018000001127983 */ /* 0x001ea20000300a00 */
[----:B------:R-:W2:Y:S02]  /*4e7d0*/  LDL.LU.64 R16, [R1+0x17f8] ;  /* 0x0017f80001107983 */ /* 0x000ea40000300a00 */
[----:B------:R-:W-:Y:S02]  /*4e7e0*/  IMAD.MOV.U32 R4, RZ, RZ, 0x20 ;  /* 0x00000020ff047424 */ /* 0x000fe400078e00ff */
[----:B---3--:R-:W-:Y:S02]  /*4e7f0*/  FFMA R12, R3, R12, R13 ;  /* 0x0000000c030c7223 */ /* 0x008fe4000000000d */
[----:B-----5:R-:W-:-:S02]  /*4e800*/  IMAD R22, R4, c[0x0][0x1a4], R22 ;  /* 0x0000690004167a24 */ /* 0x020fc400078e0216 */
[----:B------:R-:W-:Y:S02]  /*4e810*/  IMAD R23, R4, c[0x0][0x1b4], R23 ;  /* 0x00006d0004177a24 */ /* 0x000fe400078e0217 */
[----:B----4-:R-:W-:Y:S02]  /*4e820*/  FFMA R8, R0, R8, R29 ;  /* 0x0000000800087223 */ /* 0x010fe4000000001d */
[----:B------:R-:W-:Y:S01]  /*4e830*/  FFMA R9, R2, R9, R28 ;  /* 0x0000000902097223 */ /* 0x000fe2000000001c */
[----:B------:R-:W-:Y:S01]  /*4e840*/  STL [R1+0x498], R22 ;  /* 0x0004981601007387 */ /* 0x000fe20000100800 */
[----:B------:R-:W-:Y:S02]  /*4e850*/  STL [R1+0x494], R23 ;  /* 0x0004941701007387 */ /* 0x000fe40000100800 */
[----:B------:R-:W-:Y:S02]  /*4e860*/  STL [R1+0xfd8], R12 ;  /* 0x000fd80c01007387 */ /* 0x000fe40000100800 */
[----:B------:R-:W-:Y:S01]  /*4e870*/  STL [R1+0xfe0], R8 ;  /* 0x000fe00801007387 */ /* 0x000fe20000100800 */
[----:B------:R2:W-:Y:S01]  /*4e880*/  STL [R1+0xfdc], R9 ;  /* 0x000fdc0901007387 */ /* 0x0005e20000100800 */
[----:B------:R-:W-:-:S05]  /*4e890*/  IADD3 R5, R5, 0x20, RZ ;  /* 0x0000002005057810 */ /* 0x000fca0007ffe0ff */
[----:B------:R-:W-:Y:S01]  /*4e8a0*/  STL [R1+0xf88], R5 ;  /* 0x000f880501007387 */ /* 0x000fe20000100800 */
[----:B--2---:R-:W-:Y:S11]  /*4e8b0*/  HMMA.16816.F32 R8, R24, R10, R16 ;  /* 0x0000000a1808723c */ /* 0x004ff60000001810 */
[----:B------:R-:W-:Y:S11]  /*4e8c0*/  @!UPT UIADD3 URZ, URZ, URZ, URZ ;  /* 0x0000003f3f3ff290 */ /* 0x000ff6000fffe03f */
[----:B------:R-:W-:Y:S01]  /*4e8d0*/  @!UPT UIADD3 URZ, URZ, URZ, URZ ;  /* 0x0000003f3f3ff290 */ /* 0x000fe2000fffe03f */
[----:B------:R-:W-:Y:S01]  /*4e8e0*/  STL.64 [R1+0xe50], R8 ;  /* 0x000e500801007387 */ /* 0x000fe20000100a00 */
[----:B------:R-:W-:Y:S02]  /*4e8f0*/  STL.64 [R1+0xe58], R10 ;  /* 0x000e580a01007387 */ /* 0x000fe40000100a00 */
[----:B------:R-:W2:Y:S02]  /*4e900*/  LDL R2, [R1+0xe88] ;  /* 0x000e880001027983 */ /* 0x000ea40000100800 */
[----:B------:R-:W3:Y:S01]  /*4e910*/  LDL R0, [R1+0xe84] ;  /* 0x000e840001007983 */ /* 0x000ee20000100800 */
[----:B--2---:R0:W-:Y:S04]  /*4e920*/  STL [R1+0x190], R2 ;  /* 0x0001900201007387 */ /* 0x0041e80000100800 */
[----:B0-----:R-:W2:Y:S01]  /*4e930*/  LDL R2, [R1+0xe7c] ;  /* 0x000e7c0001027983 */ /* 0x001ea20000100800 */
[----:B---3--:R0:W-:Y:S03]  /*4e940*/  STL [R1+0x194], R0 ;  /* 0x0001940001007387 */ /* 0x0081e60000100800 */
[----:B0-----:R-:W3:Y:S04]  /*4e950*/  LDL R0, [R1+0xe78] ;  /* 0x000e780001007983 */ /* 0x001ee80000100800 */
        /* <DEDUP_REMOVED lines=23> */
[----:B0-----:R-:W3:Y:S01]  /*4ead0*/  LDL R0, [R1+0xe74] ;  /* 0x000e740001007983 */ /* 0x001ee20000100800 */
[----:B------:R-:W-:-:S03]  /*4eae0*/  ISETP.GE.AND P1, PT, R5, c[0x0][0x1d0], PT ;  /* 0x0000740005007a0c */ /* 0x000fc60003f26270 */
[----:B--2---:R0:W-:Y:S04]  /*4eaf0*/  STL [R1+0xf80], R2 ;  /* 0x000f800201007387 */ /* 0x0041e80000100800 */
[----:B---3--:R0:W-:Y:S06]  /*4eb00*/  STL [R1+0xf84], R0 ;  /* 0x000f840001007387 */ /* 0x0081ec0000100800 */
[----:B------:R-:W-:Y:S01]  /*4eb10*/  @P1 CALL.REL.NOINC `(.L_x_0) ;  /* 0x0000001000001944 */ /* 0x000fe20003c00000 */
[----:B------:R-:W-:Y:S05]  /*4eb20*/  BRA `(.L_x_1) ;  /* 0xfffd0f6000007947 */ /* 0x000fea000383ffff */
.L_x_0:
[----:B01----:R-:W2:Y:S04]  /*4eb30*/  LDL.LU R0, [R1+0x650] ;  /* 0x0006500001007983 */ /* 0x003ea80000300800 */
[----:B------:R-:W3:Y:S04]  /*4eb40*/  LDL.LU R2, [R1+0x654] ;  /* 0x0006540001027983 */ /* 0x000ee80000300800 */
[----:B--2---:R0:W-:Y:S04]  /*4eb50*/  STL [R1+0xf24], R0 ;  /* 0x000f240001007387 */ /* 0x0041e80000100800 */
[----:B0-----:R-:W2:Y:S04]  /*4eb60*/  LDL.LU R0, [R1+0x658] ;  /* 0x0006580001007983 */ /* 0x001ea80000300800 */
[----:B---3--:R0:W-:Y:S04]  /*4eb70*/  STL [R1+0xf20], R2 ;  /* 0x000f200201007387 */ /* 0x0081e80000100800 */
[----:B0-----:R-:W3:Y:S04]  /*4eb80*/  LDL.LU R2, [R1+0x65c] ;  /* 0x00065c0001027983 */ /* 0x001ee80000300800 */
        /* <DEDUP_REMOVED lines=455> */
[----:B0-----:R-:W3:Y:S04]  /*50800*/  LDL R2, [R1+0x99c] ;  /* 0x00099c0001027983 */ /* 0x001ee80000100800 */
        /* <DEDUP_REMOVED lines=522> */
[----:B---3--:R-:W-:Y:S04]  /*528b0*/  STL [R1+0x80], R2 ;  /* 0x0000800201007387 */ /* 0x008fe80000100800 */
[----:B------:R-:W3:Y:S04]  /*528c0*/  LDL.LU R8, [R1+0xfa4] ;  /* 0x000fa40001087983 */ /* 0x000ee80000300800 */
[----:B--2---:R0:W-:Y:S04]  /*528d0*/  STL [R1+0xac], R0 ;  /* 0x0000ac0001007387 */ /* 0x0041e80000100800 */
[----:B0-----:R-:W2:Y:S04]  /*528e0*/  LDL.LU R0, [R1+0xdf4] ;  /* 0x000df40001007983 */ /* 0x001ea80000300800 */
[----:B------:R-:W4:Y:S04]  /*528f0*/  LDL.LU R2, [R1+0xdf8] ;  /* 0x000df80001027983 */ /* 0x000f280000300800 */
[----:B--2---:R0:W-:Y:S04]  /*52900*/  STL [R1+0xb0], R0 ;  /* 0x0000b00001007387 */ /* 0x0041e80000100800 */
[----:B0-----:R-:W2:Y:S04]  /*52910*/  LDL.LU R0, [R1+0xdfc] ;  /* 0x000dfc0001007983 */ /* 0x001ea80000300800 */
[----:B----4-:R0:W-:Y:S04]  /*52920*/  STL [R1+0x84], R2 ;  /* 0x0000840201007387 */ /* 0x0101e80000100800 */
[----:B0-----:R-:W4:Y:S01]  /*52930*/  LDL.LU R2, [R1+0xe20] ;  /* 0x000e200001027983 */ /* 0x001f220000300800 */
[----:B---3--:R-:W-:-:S03]  /*52940*/  FSETP.GEU.AND P5, PT, R8, 1.175494350822287508e-38, PT ;  /* 0x008000000800780b */ /* 0x008fc60003fae000 */
[----:B--2---:R0:W-:Y:S02]  /*52950*/  STL [R1+0x88], R0 ;  /* 0x0000880001007387 */ /* 0x0041e40000100800 */
[----:B0-----:R-:W-:Y:S02]  /*52960*/  FMUL R0, R8, 8388608 ;  /* 0x4b00000008007820 */ /* 0x001fe40000400000 */
[----:B----4-:R0:W-:Y:S04]  /*52970*/  STL [R1+0xb4], R2 ;  /* 0x0000b40201007387 */ /* 0x0101e80000100800 */
[----:B------:R-:W2:Y:S04]  /*52980*/  LDL.LU R7, [R1+0xfa8] ;  /* 0x000fa80001077983 */ /* 0x000ea80000300800 */
[----:B0-----:R-:W3:Y:S04]  /*52990*/  LDL.LU R2, [R1+0xe24] ;  /* 0x000e240001027983 */ /* 0x001ee80000300800 */
[----:B------:R-:W4:Y:S04]  /*529a0*/  LDL.LU R3, [R1+0xe28] ;  /* 0x000e280001037983 */ /* 0x000f280000300800 */
[----:B---3--:R0:W-:Y:S04]  /*529b0*/  STL [R1+0xb8], R2 ;  /* 0x0000b80201007387 */ /* 0x0081e80000100800 */
[----:B------:R-:W-:Y:S04]  /*529c0*/  STL [R1+0x1a54], R8 ;  /* 0x001a540801007387 */ /* 0x000fe80000100800 */
[----:B----4-:R1:W-:Y:S01]  /*529d0*/  STL [R1+0x8c], R3 ;  /* 0x00008c0301007387 */ /* 0x0103e20000100800 */
[----:B0-----:R-:W-:-:S03]  /*529e0*/  FSEL R2, R0, R8, !P5 ;  /* 0x0000000800027208 */ /* 0x001fc60006800000 */
[----:B-1----:R-:W3:Y:S01]  /*529f0*/  LDL.LU R3, [R1+0xe2c] ;  /* 0x000e2c0001037983 */ /* 0x002ee20000300800 */
[C---:B--2---:R-:W-:Y:S01]  /*52a00*/  FMUL R0, R7.reuse, 8388608 ;  /* 0x4b00000007007820 */ /* 0x044fe20000400000 */
[----:B------:R-:W-:Y:S02]  /*52a10*/  FSETP.GEU.AND P6, PT, R7, 1.175494350822287508e-38, PT ;  /* 0x008000000700780b */ /* 0x000fe40003fce000 */
[----:B------:R0:W-:Y:S02]  /*52a20*/  STL [R1+0x18], R2 ;  /* 0x0000180201007387 */ /* 0x0001e40000100800 */
[----:B------:R-:W-:Y:S02]  /*52a30*/  FSEL R0, R0, R7, !P6 ;  /* 0x0000000700007208 */ /* 0x000fe40007000000 */
[----:B0-----:R-:W-:Y:S01]  /*52a40*/  IADD3 R2, R2, -0x3f3504f3, RZ ;  /* 0xc0cafb0d02027810 */ /* 0x001fe20007ffe0ff */
[----:B---3--:R0:W-:Y:S04]  /*52a50*/  STL [R1+0x90], R3 ;  /* 0x0000900301007387 */ /* 0x0081e80000100800 */
[----:B------:R-:W2:Y:S04]  /*52a60*/  LDL.LU R6, [R1+0xfac] ;  /* 0x000fac0001067983 */ /* 0x000ea80000300800 */
[----:B0-----:R-:W3:Y:S04]  /*52a70*/  LDL.LU R3, [R1+0xe30] ;  /* 0x000e300001037983 */ /* 0x001ee80000300800 */
[----:B------:R0:W-:Y:S04]  /*52a80*/  STL [R1+0x1a7c], R7 ;  /* 0x001a7c0701007387 */ /* 0x0001e80000100800 */
[----:B---3--:R-:W-:Y:S04]  /*52a90*/  STL [R1+0xbc], R3 ;  /* 0x0000bc0301007387 */ /* 0x008fe80000100800 */
[----:B------:R1:W-:Y:S04]  /*52aa0*/  STL [R1+0x14], R0 ;  /* 0x0000140001007387 */ /* 0x0003e80000100800 */
[----:B0-----:R-:W3:Y:S01]  /*52ab0*/  LDL R7, [R1+0x14] ;  /* 0x0000140001077983 */ /* 0x001ee20000100800 */
[----:B--2---:R-:W-:-:S02]  /*52ac0*/  FSETP.GEU.AND P0, PT, R6, 1.175494350822287508e-38, PT ;  /* 0x008000000600780b */ /* 0x004fc40003f0e000 */
[----:B-1----:R-:W-:Y:S01]  /*52ad0*/  LOP3.LUT R0, R2, 0xff800000, RZ, 0xc0, !PT ;  /* 0xff80000002007812 */ /* 0x002fe200078ec0ff */
[----:B------:R-:W-:-:S03]  /*52ae0*/  FMUL R2, R6, 8388608 ;  /* 0x4b00000006027820 */ /* 0x000fc60000400000 */
[----:B------:R0:W1:Y:S01]  /*52af0*/  I2F R13, R0 ;  /* 0x00000000000d7306 */ /* 0x0000620000201400 */
[----:B---3--:R-:W-:Y:S01]  /*52b00*/  STL [R1+0x1d34], R7 ;  /* 0x001d340701007387 */ /* 0x008fe20000100800 */
[----:B------:R-:W-:Y:S02]  /*52b10*/  FSEL R11, RZ, -23, P5 ;  /* 0xc1b80000ff0b7808 */ /* 0x000fe40002800000 */
[----:B------:R-:W-:Y:S01]  /*52b20*/  IADD3 R12, R7, -0x3f3504f3, RZ ;  /* 0xc0cafb0d070c7810 */ /* 0x000fe20007ffe0ff */
[----:B------:R0:W-:Y:S04]  /*52b30*/  STL [R1+0x1d38], R0 ;  /* 0x001d380001007387 */ /* 0x0001e80000100800 */
[----:B------:R-:W2:Y:S04]  /*52b40*/  LDL.LU R5, [R1+0xfb0] ;  /* 0x000fb00001057983 */ /* 0x000ea80000300800 */
[----:B------:R-:W3:Y:S01]  /*52b50*/  LDL.LU R3, [R1+0xe34] ;  /* 0x000e340001037983 */ /* 0x000ee20000300800 */
[----:B------:R-:W-:-:S02]  /*52b60*/  FSEL R16, RZ, -23, P0 ;  /* 0xc1b80000ff107808 */ /* 0x000fc40000000000 */
[----:B0-----:R-:W-:Y:S01]  /*52b70*/  FSEL R0, R2, R6, !P0 ;  /* 0x0000000602007208 */ /* 0x001fe20004000000 */
[----:B------:R-:W-:Y:S01]  /*52b80*/  STL [R1+0x1aa4], R6 ;  /* 0x001aa40601007387 */ /* 0x000fe20000100800 */
[----:B------:R-:W-:-:S04]  /*52b90*/  LOP3.LUT R12, R12, 0xff800000, RZ, 0xc0, !PT ;  /* 0xff8000000c0c7812 */ /* 0x000fc800078ec0ff */
[----:B------:R-:W0:Y:S01]  /*52ba0*/  I2F R14, R12 ;  /* 0x0000000c000e7306 */ /* 0x000e220000201400 */
[C---:B--2---:R-:W-:Y:S01]  /*52bb0*/  FMUL R2, R5.reuse, 8388608 ;  /* 0x4b00000005027820 */ /* 0x044fe20000400000 */
[----:B------:R-:W-:Y:S01]  /*52bc0*/  FSETP.GEU.AND P1, PT, R5, 1.175494350822287508e-38, PT ;  /* 0x008000000500780b */ /* 0x000fe20003f2e000 */
[----:B---3--:R2:W-:Y:S04]  /*52bd0*/  STL [R1+0xc0], R3 ;  /* 0x0000c00301007387 */ /* 0x0085e80000100800 */
[----:B------:R3:W-:Y:S04]  /*52be0*/  STL [R1+0x10], R0 ;  /* 0x0000100001007387 */ /* 0x0007e80000100800 */
[----:B------:R-:W4:Y:S01]  /*52bf0*/  LDL.LU R4, [R1+0xfb4] ;  /* 0x000fb40001047983 */ /* 0x000f220000300800 */
[----:B--2---:R-:W-:-:S03]  /*52c00*/  IADD3 R3, R0, -0x3f3504f3, RZ ;  /* 0xc0cafb0d00037810 */ /* 0x004fc60007ffe0ff */
[----:B---3--:R-:W2:Y:S01]  /*52c10*/  LDL.LU R0, [R1+0xe38] ;  /* 0x000e380001007983 */ /* 0x008ea20000300800 */
[----:B------:R-:W-:-:S03]  /*52c20*/  FSEL R6, R2, R5, !P1 ;  /* 0x0000000502067208 */ /* 0x000fc60004800000 */
[----:B------:R-:W-:Y:S04]  /*52c30*/  STL [R1+0x1acc], R5 ;  /* 0x001acc0501007387 */ /* 0x000fe80000100800 */
[----:B--2---:R2:W-:Y:S04]  /*52c40*/  STL [R1+0x94], R0 ;  /* 0x0000940001007387 */ /* 0x0045e80000100800 */
[----:B------:R-:W-:Y:S01]  /*52c50*/  STL [R1+0xc], R6 ;  /* 0x00000c0601007387 */ /* 0x000fe20000100800 */
[----:B--2---:R-:W-:-:S05]  /*52c60*/  LOP3.LUT R0, R3, 0xff800000, RZ, 0xc0, !PT ;  /* 0xff80000003007812 */ /* 0x004fca00078ec0ff */
[----:B------:R-:W-:Y:S04]  /*52c70*/  STL [R1+0x6f4], R0 ;  /* 0x0006f40001007387 */ /* 0x000fe80000100800 */
[----:B------:R-:W2:Y:S04]  /*52c80*/  LDL.LU R10, [R1+0xfb8] ;  /* 0x000fb800010a7983 */ /* 0x000ea80000300800 */
[----:B------:R-:W3:Y:S01]  /*52c90*/  LDL.LU R8, [R1+0xe3c] ;  /* 0x000e3c0001087983 */ /* 0x000ee20000300800 */
[C---:B----4-:R-:W-:Y:S01]  /*52ca0*/  FMUL R2, R4.reuse, 8388608 ;  /* 0x4b00000004027820 */ /* 0x050fe20000400000 */
[----:B------:R-:W-:-:S02]  /*52cb0*/  FSETP.GEU.AND P2, PT, R4, 1.175494350822287508e-38, PT ;  /* 0x008000000400780b */ /* 0x000fc40003f4e000 */
[----:B------:R-:W-:Y:S02]  /*52cc0*/  IADD3 R3, R6, -0x3f3504f3, RZ ;  /* 0xc0cafb0d06037810 */ /* 0x000fe40007ffe0ff */
[----:B------:R-:W-:Y:S02]  /*52cd0*/  FSEL R5, R2, R4, !P2 ;  /* 0x0000000402057208 */ /* 0x000fe40005000000 */
[----:B------:R-:W-:Y:S01]  /*52ce0*/  LOP3.LUT R3, R3, 0xff800000, RZ, 0xc0, !PT ;  /* 0xff80000003037812 */ /* 0x000fe200078ec0ff */
[----:B---3--:R3:W-:Y:S04]  /*52cf0*/  STL [R1+0x1cec], R8 ;  /* 0x001cec0801007387 */ /* 0x0087e80000100800 */
[----:B------:R-:W-:Y:S04]  /*52d00*/  STL [R1+0x1af4], R4 ;  /* 0x001af40401007387 */ /* 0x000fe80000100800 */
[----:B------:R-:W-:Y:S04]  /*52d10*/  STL [R1+0x8], R5 ;  /* 0x0000080501007387 */ /* 0x000fe80000100800 */
[----:B------:R-:W-:Y:S04]  /*52d20*/  STL [R1+0x6e8], R3 ;  /* 0x0006e80301007387 */ /* 0x000fe80000100800 */
[----:B------:R-:W4:Y:S04]  /*52d30*/  LDL.LU R9, [R1+0xfbc] ;  /* 0x000fbc0001097983 */ /* 0x000f280000300800 */
[----:B------:R-:W4:Y:S01]  /*52d40*/  LDL.LU R20, [R1+0xfc0] ;  /* 0x000fc00001147983 */ /* 0x000f220000300800 */
[C---:B--2---:R-:W-:Y:S01]  /*52d50*/  FMUL R2, R10.reuse, 8388608 ;  /* 0x4b0000000a027820 */ /* 0x044fe20000400000 */
[----:B------:R-:W-:-:S02]  /*52d60*/  FSETP.GEU.AND P3, PT, R10, 1.175494350822287508e-38, PT ;  /* 0x008000000a00780b */ /* 0x000fc40003f6e000 */
[----:B------:R-:W-:Y:S02]  /*52d70*/  IADD3 R27, R5, -0x3f3504f3, RZ ;  /* 0xc0cafb0d051b7810 */ /* 0x000fe40007ffe0ff */
[----:B---3--:R-:W-:Y:S02]  /*52d80*/  FSEL R8, R2, R10, !P3 ;  /* 0x0000000a02087208 */ /* 0x008fe40005800000 */
[----:B------:R-:W-:Y:S01]  /*52d90*/  LOP3.LUT R27, R27, 0xff800000, RZ, 0xc0, !PT ;  /* 0xff8000001b1b7812 */ /* 0x000fe200078ec0ff */
[----:B------:R-:W-:Y:S04]  /*52da0*/  STL [R1+0x1b1c], R10 ;  /* 0x001b1c0a01007387 */ /* 0x000fe80000100800 */
[----:B------:R-:W-:Y:S04]  /*52db0*/  STL [R1+0x4], R8 ;  /* 0x0000040801007387 */ /* 0x000fe80000100800 */
[----:B------:R-:W-:Y:S04]  /*52dc0*/  STL [R1+0x1d30], R27 ;  /* 0x001d301b01007387 */ /* 0x000fe80000100800 */
[----:B------:R-:W2:Y:S01]  /*52dd0*/  LDL.LU R19, [R1+0xfc4] ;  /* 0x000fc40001137983 */ /* 0x000ea20000300800 */
[C---:B----4-:R-:W-:Y:S01]  /*52de0*/  FMUL R2, R9.reuse, 8388608 ;  /* 0x4b00000009027820 */ /* 0x050fe20000400000 */
[----:B------:R-:W-:-:S04]  /*52df0*/  FSETP.GEU.AND P4, PT, R9, 1.175494350822287508e-38, PT ;  /* 0x008000000900780b */ /* 0x000fc80003f8e000 */
[----:B------:R-:W-:Y:S01]  /*52e00*/  FSEL R2, R2, R9, !P4 ;  /* 0x0000000902027208 */ /* 0x000fe20006000000 */
[----:B------:R-:W-:Y:S04]  /*52e10*/  STL [R1+0x1b44], R9 ;  /* 0x001b440901007387 */ /* 0x000fe80000100800 */
[----:B------:R3:W-:Y:S04]  /*52e20*/  STL [R1], R2 ;  /* 0x0000000201007387 */ /* 0x0007e80000100800 */
[----:B------:R-:W4:Y:S01]  /*52e30*/  LDL.LU R18, [R1+0xfc8] ;  /* 0x000fc80001127983 */ /* 0x000f220000300800 */
[----:B---3--:R-:W-:-:S04]  /*52e40*/  IADD3 R2, R2, -0x3f3504f3, RZ ;  /* 0xc0cafb0d02027810 */ /* 0x008fc80007ffe0ff */
[----:B------:R-:W-:Y:S01]  /*52e50*/  LOP3.LUT R5, R2, 0xff800000, RZ, 0xc0, !PT ;  /* 0xff80000002057812 */ /* 0x000fe200078ec0ff */
[----:B------:R-:W-:Y:S03]  /*52e60*/  STL [R1+0x1b6c], R20 ;  /* 0x001b6c1401007387 */ /* 0x000fe60000100800 */
[----:B------:R3:W-:Y:S01]  /*52e70*/  I2F R22, R5 ;  /* 0x0000000500167306 */ /* 0x0007e20000201400 */
[----:B------:R3:W-:Y:S04]  /*52e80*/  STL [R1+0x6e4], R5 ;  /* 0x0006e40501007387 */ /* 0x0007e80000100800 */
[----:B---3--:R-:W3:Y:S01]  /*52e90*/  LDL.LU R5, [R1+0xe40] ;  /* 0x000e400001057983 */ /* 0x008ee20000300800 */
[C---:B------:R-:W-:Y:S01]  /*52ea0*/  FMUL R29, R20.reuse, 8388608 ;  /* 0x4b000000141d7820 */ /* 0x040fe20000400000 */
[----:B------:R-:W-:Y:S01]  /*52eb0*/  FSETP.GEU.AND P5, PT, R20, 1.175494350822287508e-38, PT ;  /* 0x008000001400780b */ /* 0x000fe20003fae000 */
[----:B------:R0:W1:Y:S01]  /*52ec0*/  I2F R7, R3 ;  /* 0x0000000300077306 */ /* 0x0000620000201400 */
[----:B--2---:R-:W-:-:S02]  /*52ed0*/  FMUL R28, R19, 8388608 ;  /* 0x4b000000131c7820 */ /* 0x004fc40000400000 */
[----:B------:R-:W-:Y:S02]  /*52ee0*/  FSEL R29, R29, R20, !P5 ;  /* 0x000000141d1d7208 */ /* 0x000fe40006800000 */
[----:B0-----:R-:W-:Y:S02]  /*52ef0*/  FSEL R3, RZ, -23, P6 ;  /* 0xc1b80000ff037808 */ /* 0x001fe40003000000 */
[----:B------:R-:W-:Y:S02]  /*52f00*/  FSETP.GEU.AND P6, PT, R19, 1.175494350822287508e-38, PT ;  /* 0x008000001300780b */ /* 0x000fe40003fce000 */
[----:B------:R-:W-:Y:S02]  /*52f10*/  IADD3 R2, R29, -0x3f3504f3, RZ ;  /* 0xc0cafb0d1d027810 */ /* 0x000fe40007ffe0ff */
[----:B------:R-:W-:Y:S01]  /*52f20*/  FSEL R28, R28, R19, !P6 ;  /* 0x000000131c1c7208 */ /* 0x000fe20007000000 */
[----:B---3--:R0:W-:Y:S02]  /*52f30*/  STL [R1+0xc4], R5 ;  /* 0x0000c40501007387 */ /* 0x0081e40000100800 */
[----:B0-----:R-:W-:-:S02]  /*52f40*/  LOP3.LUT R5, R2, 0xff800000, RZ, 0xc0, !PT ;  /* 0xff80000002057812 */ /* 0x001fc400078ec0ff */
[----:B------:R-:W-:Y:S02]  /*52f50*/  IADD3 R2, R28, -0x3f3504f3, RZ ;  /* 0xc0cafb0d1c027810 */ /* 0x000fe40007ffe0ff */
[----:B------:R0:W-:Y:S01]  /*52f60*/  I2F R25, R5 ;  /* 0x0000000500197306 */ /* 0x0001e20000201400 */
[----:B------:R-:W-:Y:S04]  /*52f70*/  STL [R1+0x1b94], R19 ;  /* 0x001b941301007387 */ /* 0x000fe80000100800 */
[----:B------:R-:W2:Y:S01]  /*52f80*/  LDL.LU R17, [R1+0xfcc] ;  /* 0x000fcc0001117983 */ /* 0x000ea20000300800 */
[----:B0-----:R-:W-:-:S03]  /*52f90*/  LOP3.LUT R5, R2, 0xff800000, RZ, 0xc0, !PT ;  /* 0xff80000002057812 */ /* 0x001fc600078ec0ff */
[----:B----4-:R0:W-:Y:S01]  /*52fa0*/  STL [R1+0x1bbc], R18 ;  /* 0x001bbc1201007387 */ /* 0x0101e20000100800 */
[----:B------:R3:W-:Y:S03]  /*52fb0*/  I2F R21, R5 ;  /* 0x0000000500157306 */ /* 0x0007e60000201400 */
[----:B------:R-:W4:Y:S04]  /*52fc0*/  LDL.LU R9, [R1+0xe44] ;  /* 0x000e440001097983 */ /* 0x000f280000300800 */
[----:B---3--:R-:W3:Y:S01]  /*52fd0*/  LDL.LU R5, [R1+0xe48] ;  /* 0x000e480001057983 */ /* 0x008ee20000300800 */
[C---:B------:R-:W-:Y:S01]  /*52fe0*/  FMUL R23, R18.reuse, 8388608 ;  /* 0x4b00000012177820 */ /* 0x040fe20000400000 */
[----:B------:R-:W-:-:S04]  /*52ff0*/  FSETP.GEU.AND P0, PT, R18, 1.175494350822287508e-38, PT ;  /* 0x008000001200780b */ /* 0x000fc80003f0e000 */
[----:B------:R-:W-:Y:S01]  /*53000*/  FSEL R23, R23, R18, !P0 ;  /* 0x0000001217177208 */ /* 0x000fe20004000000 */
[----:B----4-:R-:W-:Y:S04]  /*53010*/  STL [R1+0xc8], R9 ;  /* 0x0000c80901007387 */ /* 0x010fe80000100800 */
[----:B---3--:R3:W-:Y:S04]  /*53020*/  STL [R1+0x1c84], R5 ;  /* 0x001c840501007387 */ /* 0x0087e80000100800 */
[----:B--2---:R-:W-:Y:S04]  /*53030*/  STL [R1+0x1be4], R17 ;  /* 0x001be41101007387 */ /* 0x004fe80000100800 */
[----:B0-----:R-:W2:Y:S04]  /*53040*/  LDL.LU R18, [R1+0xe4c] ;  /* 0x000e4c0001127983 */ /* 0x001ea80000300800 */
[----:B---3--:R-:W3:Y:S01]  /*53050*/  LDL.LU R5, [R1+0xe50] ;  /* 0x000e500001057983 */ /* 0x008ee20000300800 */
[----:B------:R-:W-:Y:S01]  /*53060*/  IADD3 R26, R8, -0x3f3504f3, RZ ;  /* 0xc0cafb0d081a7810 */ /* 0x000fe20007ffe0ff */
[----:B------:R-:W0:Y:S01]  /*53070*/  I2F R0, R0 ;  /* 0x0000000000007306 */ /* 0x000e220000201400 */
[----:B-1----:R-:W-:Y:S01]  /*53080*/  MOV R6, R13 ;  /* 0x0000000d00067202 */ /* 0x002fe20000000f00 */
[C---:B------:R-:W-:Y:S01]  /*53090*/  FMUL R24, R17.reuse, 8388608 ;  /* 0x4b00000011187820 */ /* 0x040fe20000400000 */
[----:B------:R-:W-:Y:S01]  /*530a0*/  FSEL R13, RZ, -23, P1 ;  /* 0xc1b80000ff0d7808 */ /* 0x000fe20000800000 */
[----:B---3--:R1:W-:Y:S04]  /*530b0*/  STL [R1+0xcc], R5 ;  /* 0x0000cc0501007387 */ /* 0x0083e80000100800 */
[----:B-1----:R-:W3:Y:S01]  /*530c0*/  LDL.LU R5, [R1+0xe54] ;  /* 0x000e540001057983 */ /* 0x002ee20000300800 */
[----:B------:R-:W-:-:S02]  /*530d0*/  FSETP.GEU.AND P1, PT, R17, 1.175494350822287508e-38, PT ;  /* 0x008000001100780b */ /* 0x000fc40003f2e000 */
[----:B------:R-:W-:Y:S01]  /*530e0*/  LOP3.LUT R26, R26, 0xff800000, RZ, 0xc0, !PT ;  /* 0xff8000001a1a7812 */ /* 0x000fe200078ec0ff */
[----:B------:R-:W-:Y:S01]  /*530f0*/  I2F R10, R27 ;  /* 0x0000001b000a7306 */ /* 0x000fe20000201400 */
[----:B------:R-:W-:Y:S02]  /*53100*/  IADD3 R2, R23, -0x3f3504f3, RZ ;  /* 0xc0cafb0d17027810 */ /* 0x000fe40007ffe0ff */
[----:B------:R-:W-:Y:S02]  /*53110*/  FSEL R24, R24, R17, !P1 ;  /* 0x0000001118187208 */ /* 0x000fe40004800000 */
[----:B------:R-:W4:Y:S01]  /*53120*/  LDL.LU R17, [R1+0xe58] ;  /* 0x000e580001117983 */ /* 0x000f220000300800 */
[----:B------:R-:W-:Y:S02]  /*53130*/  LOP3.LUT R9, R2, 0xff800000, RZ, 0xc0, !PT ;  /* 0xff80000002097812 */ /* 0x000fe400078ec0ff */
[----:B------:R-:W1:Y:S01]  /*53140*/  I2F R4, R26 ;  /* 0x0000001a00047306 */ /* 0x000e620000201400 */
[----:B------:R-:W-:Y:S01]  /*53150*/  IADD3 R2, R24, -0x3f3504f3, RZ ;  /* 0xc0cafb0d18027810 */ /* 0x000fe20007ffe0ff */
[----:B------:R-:W-:-:S03]  /*53160*/  FFMA.FTZ R3, R14, 1.1920928955078125e-07, R3 ;  /* 0x340000000e037823 */ /* 0x000fc60000010003 */
[----:B------:R-:W-:-:S03]  /*53170*/  LOP3.LUT R2, R2, 0xff800000, RZ, 0xc0, !PT ;  /* 0xff80000002027812 */ /* 0x000fc600078ec0ff */
[----:B------:R0:W1:Y:S08]  /*53180*/  I2F R15, R9 ;  /* 0x00000009000f7306 */ /* 0x0000700000201400 */
[----:B------:R1:W2:Y:S01]  /*53190*/  I2F R14, R2 ;  /* 0x00000002000e7306 */ /* 0x0002a20000201400 */
[----:B0-----:R-:W-:Y:S01]  /*531a0*/  FFMA.FTZ R9, R7, 1.1920928955078125e-07, R13 ;  /* 0x3400000007097823 */ /* 0x001fe2000001000d */
[----:B-1----:R-:W-:-:S05]  /*531b0*/  FSEL R2, RZ, -23, P4 ;  /* 0xc1b80000ff027808 */ /* 0x002fca0002000000 */
[----:B------:R-:W-:Y:S01]  /*531c0*/  FFMA.FTZ R2, R22, 1.1920928955078125e-07, R2 ;  /* 0x3400000016027823 */ /* 0x000fe20000010002 */
[----:B---3--:R0:W-:Y:S04]  /*531d0*/  STL [R1+0xd0], R5 ;  /* 0x0000d00501007387 */ /* 0x0081e80000100800 */
[----:B------:R-:W3:Y:S01]  /*531e0*/  LDL.LU R19, [R1+0xe5c] ;  /* 0x000e5c0001137983 */ /* 0x000ee20000300800 */
[----:B0-----:R-:W-:Y:S01]  /*531f0*/  FFMA.FTZ R5, R6, 1.1920928955078125e-07, R11 ;  /* 0x3400000006057823 */ /* 0x001fe2000001000b */
[----:B------:R-:W-:-:S04]  /*53200*/  FSEL R11, RZ, -23, P2 ;  /* 0xc1b80000ff0b7808 */ /* 0x000fc80001000000 */
[----:B------:R0:W-:Y:S04]  /*53210*/  STL [R1+0x758], R5 ;  /* 0x0007580501007387 */ /* 0x0001e80000100800 */
[----:B------:R1:W-:Y:S04]  /*53220*/  STL [R1+0x754], R3 ;  /* 0x0007540301007387 */ /* 0x0003e80000100800 */
[----:B------:R-:W3:Y:S01]  /*53230*/  LDL R6, [R1+0x18] ;  /* 0x0000180001067983 */ /* 0x000ee20000100800 */
[----:B0-----:R-:W-:-:S03]  /*53240*/  FFMA.FTZ R5, R0, 1.1920928955078125e-07, R16 ;  /* 0x3400000000057823 */ /* 0x001fc60000010010 */
[----:B------:R-:W3:Y:S01]  /*53250*/  LDL.LU R0, [R1+0x1d38] ;  /* 0x001d380001007983 */ /* 0x000ee20000300800 */
[----:B-1----:R-:W-:-:S03]  /*53260*/  FSEL R3, RZ, -23, P3 ;  /* 0xc1b80000ff037808 */ /* 0x002fc60001800000 */
[----:B------:R-:W3:Y:S04]  /*53270*/  LDL.LU R7, [R1+0x1d34] ;  /* 0x001d340001077983 */ /* 0x000ee80000300800 */
[----:B------:R0:W-:Y:S01]  /*53280*/  STL [R1+0x750], R5 ;  /* 0x0007500501007387 */ /* 0x0001e20000100800 */
[----:B------:R-:W-:-:S03]  /*53290*/  FFMA.FTZ R3, R4, 1.1920928955078125e-07, R3 ;  /* 0x3400000004037823 */ /* 0x000fc60000010003 */
[----:B------:R-:W-:Y:S01]  /*532a0*/  STL [R1+0x74c], R9 ;  /* 0x00074c0901007387 */ /* 0x000fe20000100800 */
[----:B0-----:R-:W-:-:S05]  /*532b0*/  FFMA.FTZ R5, R10, 1.1920928955078125e-07, R11 ;  /* 0x340000000a057823 */ /* 0x001fca000001000b */
[----:B------:R-:W-:Y:S04]  /*532c0*/  STL [R1+0x748], R5 ;  /* 0x0007480501007387 */ /* 0x000fe80000100800 */
[----:B------:R0:W-:Y:S04]  /*532d0*/  STL [R1+0x744], R3 ;  /* 0x0007440301007387 */ /* 0x0001e80000100800 */
[----:B------:R1:W-:Y:S04]  /*532e0*/  STL [R1+0x740], R2 ;  /* 0x0007400201007387 */ /* 0x0003e80000100800 */
[----:B------:R-:W3:Y:S01]  /*532f0*/  LDL.LU R16, [R1+0xfd0] ;  /* 0x000fd00001107983 */ /* 0x000ee20000300800 */
[----:B------:R-:W-:-:S02]  /*53300*/  FSEL R13, RZ, -23, P5 ;  /* 0xc1b80000ff0d7808 */ /* 0x000fc40002800000 */
[----:B------:R-:W-:Y:S02]  /*53310*/  FSEL R11, RZ, -23, P6 ;  /* 0xc1b80000ff0b7808 */ /* 0x000fe40003000000 */
[----:B0-----:R-:W-:Y:S02]  /*53320*/  FSEL R3, RZ, -23, P0 ;  /* 0xc1b80000ff037808 */ /* 0x001fe40000000000 */
[----:B-1----:R-:W-:Y:S01]  /*53330*/  FSEL R2, RZ, -23, P1 ;  /* 0xc1b80000ff027808 */ /* 0x002fe20000800000 */
[----:B------:R-:W-:Y:S02]  /*53340*/  FFMA.FTZ R9, R25, 1.1920928955078125e-07, R13 ;  /* 0x3400000019097823 */ /* 0x000fe4000001000d */
[----:B------:R-:W-:Y:S02]  /*53350*/  FFMA.FTZ R5, R21, 1.1920928955078125e-07, R11 ;  /* 0x3400000015057823 */ /* 0x000fe4000001000b */
[----:B------:R-:W-:Y:S02]  /*53360*/  FFMA.FTZ R4, R15, 1.1920928955078125e-07, R3 ;  /* 0x340000000f047823 */ /* 0x000fe40000010003 */
[----:B--2---:R-:W-:Y:S01]  /*53370*/  FFMA.FTZ R3, R14, 1.1920928955078125e-07, R2 ;  /* 0x340000000e037823 */ /* 0x004fe20000010002 */
[----:B------:R-:W-:Y:S04]  /*53380*/  STL [R1+0x73c], R9 ;  /* 0x00073c0901007387 */ /* 0x000fe80000100800 */
[----:B------:R-:W-:Y:S04]  /*53390*/  STL [R1+0x738], R5 ;  /* 0x0007380501007387 */ /* 0x000fe80000100800 */
[----:B------:R-:W-:Y:S04]  /*533a0*/  STL [R1+0x734], R4 ;  /* 0x0007340401007387 */ /* 0x000fe80000100800 */
[----:B------:R-:W-:Y:S04]  /*533b0*/  STL [R1+0x72c], R3 ;  /* 0x00072c0301007387 */ /* 0x000fe80000100800 */
[----:B------:R-:W2:Y:S04]  /*533c0*/  LDL.LU R15, [R1+0xfd4] ;  /* 0x000fd400010f7983 */ /* 0x000ea80000300800 */
[----:B------:R-:W4:Y:S04]  /*533d0*/  LDL.LU R14, [R1+0xfd8] ;  /* 0x000fd800010e7983 */ /* 0x000f280000300800 */
[----:B---3--:R-:W-:Y:S04]  /*533e0*/  STL [R1+0x1c0c], R16 ;  /* 0x001c0c1001007387 */ /* 0x008fe80000100800 */
[----:B------:R-:W3:Y:S04]  /*533f0*/  LDL.LU R13, [R1+0xfdc] ;  /* 0x000fdc00010d7983 */ /* 0x000ee80000300800 */
[----:B------:R-:W3:Y:S01]  /*53400*/  LDL.LU R11, [R1+0xfe0] ;  /* 0x000fe000010b7983 */ /* 0x000ee20000300800 */
[----:B------:R-:W-:Y:S01]  /*53410*/  IADD3 R25, R6, -R0, RZ ;  /* 0x8000000006197210 */ /* 0x000fe20007ffe0ff */
[C---:B------:R-:W-:Y:S01]  /*53420*/  FMUL R2, R16.reuse, 8388608 ;  /* 0x4b00000010027820 */ /* 0x040fe20000400000 */
[----:B------:R-:W-:-:S03]  /*53430*/  FSETP.GEU.AND P0, PT, R16, 1.175494350822287508e-38, PT ;  /* 0x008000001000780b */ /* 0x000fc60003f0e000 */
[----:B------:R-:W-:Y:S01]  /*53440*/  FADD R25, R25, -1 ;  /* 0xbf80000019197421 */ /* 0x000fe20000000000 */
[----:B------:R-:W-:Y:S01]  /*53450*/  FSEL R2, R2, R16, !P0 ;  /* 0x0000001002027208 */ /* 0x000fe20004000000 */
[C---:B--2---:R-:W-:Y:S01]  /*53460*/  FMUL R22, R15.reuse, 8388608 ;  /* 0x4b0000000f167820 */ /* 0x044fe20000400000 */
[----:B------:R-:W-:Y:S01]  /*53470*/  FSETP.GEU.AND P1, PT, R15, 1.175494350822287508e-38, PT ;  /* 0x008000000f00780b */ /* 0x000fe20003f2e000 */
[----:B------:R0:W-:Y:S03]  /*53480*/  STL [R1+0x1c34], R15 ;  /* 0x001c340f01007387 */ /* 0x0001e60000100800 */
[----:B------:R-:W-:-:S04]  /*53490*/  FSEL R22, R22, R15, !P1 ;  /* 0x0000000f16167208 */ /* 0x000fc80004800000 */
[----:B------:R-:W-:Y:S02]  /*534a0*/  IADD3 R0, R22, -0x3f3504f3, RZ ;  /* 0xc0cafb0d16007810 */ /* 0x000fe40007ffe0ff */
[----:B0-----:R-:W-:Y:S02]  /*534b0*/  MOV R15, 0x3dc6b27f ;  /* 0x3dc6b27f000f7802 */ /* 0x001fe40000000f00 */
[----:B------:R-:W-:-:S03]  /*534c0*/  LOP3.LUT R16, R0, 0xff800000, RZ, 0xc0, !PT ;  /* 0xff80000000107812 */ /* 0x000fc600078ec0ff */
[----:B------:R-:W-:Y:S01]  /*534d0*/  FFMA.FTZ R0, R25, R15, -0.16845393180847167969 ;  /* 0xbe2c7f3019007423 */ /* 0x000fe2000001000f */
[----:B------:R-:W-:-:S03]  /*534e0*/  IADD3 R3, R2, -0x3f3504f3, RZ ;  /* 0xc0cafb0d02037810 */ /* 0x000fc60007ffe0ff */
[----:B------:R-:W-:Y:S01]  /*534f0*/  FFMA.FTZ R4, R25, R0, 0.1716887056827545166 ;  /* 0x3e2fcf2a19047423 */ /* 0x000fe20000010000 */
[----:B------:R-:W-:Y:S01]  /*53500*/  IADD3 R0, R7, -R12, RZ ;  /* 0x8000000c07007210 */ /* 0x000fe20007ffe0ff */
[C---:B----4-:R-:W-:Y:S01]  /*53510*/  FMUL R21, R14.reuse, 8388608 ;  /* 0x4b0000000e157820 */ /* 0x050fe20000400000 */
[----:B------:R-:W-:Y:S01]  /*53520*/  FSETP.GEU.AND P2, PT, R14, 1.175494350822287508e-38, PT ;  /* 0x008000000e00780b */ /* 0x000fe20003f4e000 */
[----:B------:R-:W-:Y:S01]  /*53530*/  FFMA.FTZ R12, R25, R4, -0.17900948226451873779 ;  /* 0xbe374e43190c7423 */ /* 0x000fe20000010004 */
[----:B------:R-:W-:Y:S02]  /*53540*/  LOP3.LUT R20, R3, 0xff800000, RZ, 0xc0, !PT ;  /* 0xff80000003147812 */ /* 0x000fe400078ec0ff */
[----:B------:R-:W-:Y:S01]  /*53550*/  FSEL R21, R21, R14, !P2 ;  /* 0x0000000e15157208 */ /* 0x000fe20005000000 */
[----:B------:R-:W-:-:S03]  /*53560*/  FFMA.FTZ R4, R25, R12, 0.20512372255325317383 ;  /* 0x3e520bf419047423 */ /* 0x000fc6000001000c */
[----:B------:R-:W-:Y:S01]  /*53570*/  IADD3 R5, R21, -0x3f3504f3, RZ ;  /* 0xc0cafb0d15057810 */ /* 0x000fe20007ffe0ff */
[----:B------:R-:W-:Y:S01]  /*53580*/  FADD R0, R0, -1 ;  /* 0xbf80000000007421 */ /* 0x000fe20000000000 */
[----:B------:R0:W-:Y:S02]  /*53590*/  STL [R1+0x1c5c], R14 ;  /* 0x001c5c0e01007387 */ /* 0x0001e40000100800 */
[----:B0-----:R-:W-:Y:S01]  /*535a0*/  LOP3.LUT R14, R5, 0xff800000, RZ, 0xc0, !PT ;  /* 0xff800000050e7812 */ /* 0x001fe200078ec0ff */
[C---:B---3--:R-:W-:Y:S01]  /*535b0*/  FMUL R3, R13.reuse, 8388608 ;  /* 0x4b0000000d037820 */ /* 0x048fe20000400000 */
[----:B------:R-:W-:Y:S01]  /*535c0*/  FSETP.GEU.AND P3, PT, R13, 1.175494350822287508e-38, PT ;  /* 0x008000000d00780b */ /* 0x000fe20003f6e000 */
[C---:B------:R-:W-:Y:S01]  /*535d0*/  FMUL R6, R11.reuse, 8388608 ;  /* 0x4b0000000b067820 */ /* 0x040fe20000400000 */
[----:B------:R-:W-:Y:S02]  /*535e0*/  FSETP.GEU.AND P4, PT, R11, 1.175494350822287508e-38, PT ;  /* 0x008000000b00780b */ /* 0x000fe40003f8e000 */
[----:B------:R-:W-:-:S02]  /*535f0*/  FSEL R3, R3, R13, !P3 ;  /* 0x0000000d03037208 */ /* 0x000fc40005800000 */
[----:B------:R-:W-:Y:S01]  /*53600*/  FSEL R12, R6, R11, !P4 ;  /* 0x0000000b060c7208 */ /* 0x000fe20006000000 */
[----:B------:R-:W-:Y:S01]  /*53610*/  FFMA.FTZ R6, R25, R4, -0.24046532809734344482 ;  /* 0xbe763c8b19067423 */ /* 0x000fe20000010004 */
[----:B------:R-:W-:Y:S01]  /*53620*/  STL [R1+0x1c70], R13 ;  /* 0x001c700d01007387 */ /* 0x000fe20000100800 */
[----:B------:R-:W-:Y:S02]  /*53630*/  IADD3 R5, R3, -0x3f3504f3, RZ ;  /* 0xc0cafb0d03057810 */ /* 0x000fe40007ffe0ff */
[----:B------:R-:W-:Y:S01]  /*53640*/  FFMA.FTZ R27, R25, R6, 0.28857114911079406738 ;  /* 0x3e93bf99191b7423 */ /* 0x000fe20000010006 */
[----:B------:R0:W-:Y:S01]  /*53650*/  STL [R1+0x1cb4], R3 ;  /* 0x001cb40301007387 */ /* 0x0001e20000100800 */
[----:B------:R-:W-:Y:S02]  /*53660*/  LOP3.LUT R9, R5, 0xff800000, RZ, 0xc0, !PT ;  /* 0xff80000005097812 */ /* 0x000fe400078ec0ff */
[----:B------:R-:W-:Y:S01]  /*53670*/  FFMA.FTZ R27, R25, R27, -0.36067417263984680176 ;  /* 0xbeb8aa49191b7423 */ /* 0x000fe2000001001b */
[----:B------:R-:W-:Y:S01]  /*53680*/  IADD3 R5, R12, -0x3f3504f3, RZ ;  /* 0xc0cafb0d0c057810 */ /* 0x000fe20007ffe0ff */
[----:B------:R1:W-:Y:S01]  /*53690*/  STL [R1+0x1cb8], R12 ;  /* 0x001cb80c01007387 */ /* 0x0003e20000100800 */
[----:B0-----:R-:W-:-:S04]  /*536a0*/  FFMA.FTZ R3, R0, R15, -0.16845393180847167969 ;  /* 0xbe2c7f3000037423 */ /* 0x001fc8000001000f */
[C---:B------:R-:W-:Y:S01]  /*536b0*/  FFMA.FTZ R6, R0.reuse, R3, 0.1716887056827545166 ;  /* 0x3e2fcf2a00067423 */ /* 0x040fe20000010003 */
[----:B-1----:R-:W2:Y:S04]  /*536c0*/  LDL R12, [R1+0xc] ;  /* 0x00000c00010c7983 */ /* 0x002ea80000100800 */
[----:B------:R-:W3:Y:S04]  /*536d0*/  LDL R3, [R1+0x8] ;  /* 0x0000080001037983 */ /* 0x000ee80000100800 */
[----:B------:R0:W-:Y:S04]  /*536e0*/  STL [R1+0x6fc], R27 ;  /* 0x0006fc1b01007387 */ /* 0x0001e80000100800 */
[----:B0-----:R-:W3:Y:S04]  /*536f0*/  LDL.LU R27, [R1+0x1d30] ;  /* 0x001d3000011b7983 */ /* 0x001ee80000300800 */
[----:B------:R0:W-:Y:S04]  /*53700*/  STL [R1+0x1d2c], R26 ;  /* 0x001d2c1a01007387 */ /* 0x0001e80000100800 */
[----:B0-----:R-:W4:Y:S01]  /*53710*/  LDL.LU R26, [R1+0x6fc] ;  /* 0x0006fc00011a7983 */ /* 0x001f220000300800 */
[----:B------:R-:W-:-:S05]  /*53720*/  FFMA.FTZ R6, R0, R6, -0.17900948226451873779 ;  /* 0xbe374e4300067423 */ /* 0x000fca0000010006 */
[----:B------:R0:W-:Y:S02]  /*53730*/  STL [R1+0x6f8], R6 ;  /* 0x0006f80601007387 */ /* 0x0001e40000100800 */
[----:B0-----:R-:W-:-:S05]  /*53740*/  FSEL R6, RZ, -23, P1 ;  /* 0xc1b80000ff067808 */ /* 0x001fca0000800000 */
[----:B------:R-:W-:Y:S01]  /*53750*/  STL [R1+0x700], R6 ;  /* 0x0007000601007387 */ /* 0x000fe20000100800 */
[----:B----4-:R-:W-:-:S05]  /*53760*/  FFMA.FTZ R26, R25, R26, 0.48089820146560668945 ;  /* 0x3ef6384a191a7423 */ /* 0x010fca000001001a */
[----:B------:R0:W-:Y:S04]  /*53770*/  STL [R1+0x6fc], R26 ;  /* 0x0006fc1a01007387 */ /* 0x0001e80000100800 */
[----:B0-----:R-:W4:Y:S04]  /*53780*/  LDL.LU R26, [R1+0x1d2c] ;  /* 0x001d2c00011a7983 */ /* 0x001f280000300800 */
[----:B------:R0:W-:Y:S04]  /*53790*/  STL [R1+0x1d28], R29 ;  /* 0x001d281d01007387 */ /* 0x0001e80000100800 */
[----:B0-----:R-:W2:Y:S01]  /*537a0*/  LDL.LU R29, [R1+0x6f8] ;  /* 0x0006f800011d7983 */ /* 0x001ea20000300800 */
[----:B------:R-:W-:Y:S01]  /*537b0*/  FSEL R13, RZ, -23, P0 ;  /* 0xc1b80000ff0d7808 */ /* 0x000fe20000000000 */
[----:B------:R-:W-:Y:S01]  /*537c0*/  I2F R10, R16 ;  /* 0x00000010000a7306 */ /* 0x000fe20000201400 */
[----:B--2---:R-:W-:-:S05]  /*537d0*/  FFMA.FTZ R29, R0, R29, 0.20512372255325317383 ;  /* 0x3e520bf4001d7423 */ /* 0x004fca000001001d */
[----:B------:R0:W-:Y:S04]  /*537e0*/  STL [R1+0x6f8], R29 ;  /* 0x0006f81d01007387 */ /* 0x0001e80000100800 */
[----:B0-----:R-:W2:Y:S04]  /*537f0*/  LDL.LU R29, [R1+0x1d28] ;  /* 0x001d2800011d7983 */ /* 0x001ea80000300800 */
[----:B------:R-:W-:Y:S04]  /*53800*/  STL [R1+0x1d24], R28 ;  /* 0x001d241c01007387 */ /* 0x000fe80000100800 */
[----:B------:R0:W-:Y:S04]  /*53810*/  STL [R1+0x1d20], R23 ;  /* 0x001d201701007387 */ /* 0x0001e80000100800 */
[----:B0-----:R-:W2:Y:S04]  /*53820*/  LDL.LU R23, [R1+0x700] ;  /* 0x0007000001177983 */ /* 0x001ea80000300800 */
[----:B------:R0:W-:Y:S04]  /*53830*/  STL [R1+0x1d1c], R24 ;  /* 0x001d1c1801007387 */ /* 0x0001e80000100800 */
[----:B0-----:R-:W3:Y:S04]  /*53840*/  LDL.LU R24, [R1+0x6fc] ;  /* 0x0006fc0001187983 */ /* 0x001ee80000300800 */
[----:B------:R0:W-:Y:S04]  /*53850*/  STL [R1+0x1d18], R2 ;  /* 0x001d180201007387 */ /* 0x0001e80000100800 */
[----:B0-----:R-:W4:Y:S01]  /*53860*/  LDL.LU R2, [R1+0x6f8] ;  /* 0x0006f80001027983 */ /* 0x001f220000300800 */
[----:B------:R-:W-:-:S02]  /*53870*/  IMAD.MOV.U32 R28, RZ, RZ, R13 ;  /* 0x000000ffff1c7224 */ /* 0x000fc400078e000d */
[----:B------:R-:W0:Y:S02]  /*53880*/  I2F R13, R20 ;  /* 0x00000014000d7306 */ /* 0x000e240000201400 */
[----:B0-----:R-:W-:Y:S02]  /*53890*/  FFMA.FTZ R13, R13, 1.1920928955078125e-07, R28 ;  /* 0x340000000d0d7823 */ /* 0x001fe4000001001c */
[----:B------:R-:W4:Y:S04]  /*538a0*/  LDL.LU R28, [R1+0x1d24] ;  /* 0x001d2400011c7983 */ /* 0x000f280000300800 */
[----:B------:R0:W-:Y:S04]  /*538b0*/  STL [R1+0x1cc4], R13 ;  /* 0x001cc40d01007387 */ /* 0x0001e80000100800 */
[----:B0-----:R-:W4:Y:S01]  /*538c0*/  LDL.LU R13, [R1+0x6e8] ;  /* 0x0006e800010d7983 */ /* 0x001f220000300800 */
[----:B--2---:R-:W-:-:S03]  /*538d0*/  FFMA.FTZ R10, R10, 1.1920928955078125e-07, R23 ;  /* 0x340000000a0a7823 */ /* 0x004fc60000010017 */
[----:B------:R-:W2:Y:S04]  /*538e0*/  LDL.LU R23, [R1+0x1d20] ;  /* 0x001d200001177983 */ /* 0x000ea80000300800 */
[----:B------:R0:W-:Y:S01]  /*538f0*/  STL [R1+0x1cbc], R10 ;  /* 0x001cbc0a01007387 */ /* 0x0001e20000100800 */
[----:B---3--:R-:W-:-:S03]  /*53900*/  FFMA.FTZ R24, R25, R24, -0.72134751081466674805 ;  /* 0xbf38aa3b19187423 */ /* 0x008fc60000010018 */
[----:B0-----:R-:W3:Y:S04]  /*53910*/  LDL R10, [R1+0x10] ;  /* 0x00001000010a7983 */ /* 0x001ee80000100800 */
[----:B------:R0:W-:Y:S01]  /*53920*/  STL [R1+0x6fc], R24 ;  /* 0x0006fc1801007387 */ /* 0x0001e20000100800 */
[----:B----4-:R-:W-:-:S03]  /*53930*/  FFMA.FTZ R2, R0, R2, -0.24046532809734344482 ;  /* 0xbe763c8b00027423 */ /* 0x010fc60000010002 */
[----:B0-----:R-:W4:Y:S04]  /*53940*/  LDL.LU R24, [R1+0x1d1c] ;  /* 0x001d1c0001187983 */ /* 0x001f280000300800 */
[----:B------:R0:W-:Y:S04]  /*53950*/  STL [R1+0x6f8], R2 ;  /* 0x0006f80201007387 */ /* 0x0001e80000100800 */
[----:B0-----:R-:W2:Y:S04]  /*53960*/  LDL.LU R2, [R1+0x1d18] ;  /* 0x001d180001027983 */ /* 0x001ea80000300800 */
[----:B------:R-:W-:Y:S04]  /*53970*/  STL [R1+0x1d14], R20 ;  /* 0x001d141401007387 */ /* 0x000fe80000100800 */
[----:B------:R0:W-:Y:S04]  /*53980*/  STL [R1+0x1d10], R22 ;  /* 0x001d101601007387 */ /* 0x0001e80000100800 */
[----:B0-----:R-:W2:Y:S04]  /*53990*/  LDL.LU R22, [R1+0x6fc] ;  /* 0x0006fc0001167983 */ /* 0x001ea80000300800 */
[----:B------:R0:W-:Y:S04]  /*539a0*/  STL [R1+0x1d0c], R16 ;  /* 0x001d0c1001007387 */ /* 0x0001e80000100800 */
[----:B0-----:R-:W3:Y:S01]  /*539b0*/  LDL.LU R16, [R1+0x6f8] ;  /* 0x0006f80001107983 */ /* 0x001ee20000300800 */
[----:B------:R-:W-:-:S05]  /*539c0*/  FSEL R20, RZ, -23, P2 ;  /* 0xc1b80000ff147808 */ /* 0x000fca0001000000 */
[----:B------:R0:W-:Y:S02]  /*539d0*/  STL [R1+0x704], R20 ;  /* 0x0007041401007387 */ /* 0x0001e40000100800 */
[----:B0-----:R-:W-:-:S05]  /*539e0*/  FSEL R20, RZ, -23, P3 ;  /* 0xc1b80000ff147808 */ /* 0x001fca0001800000 */
[----:B------:R0:W-:Y:S01]  /*539f0*/  STL [R1+0x708], R20 ;  /* 0x0007081401007387 */ /* 0x0001e20000100800 */
[----:B------:R1:W1:Y:S03]  /*53a00*/  I2F R7, R14 ;  /* 0x0000000e00077306 */ /* 0x0002660000201400 */
[----:B0-----:R-:W4:Y:S01]  /*53a10*/  LDL.LU R20, [R1+0x1d14] ;  /* 0x001d140001147983 */ /* 0x001f220000300800 */
[----:B--2---:R-:W-:-:S05]  /*53a20*/  FMUL R22, R25, R22 ;  /* 0x0000001619167220 */ /* 0x004fca0000400000 */
[----:B------:R0:W-:Y:S01]  /*53a30*/  STL [R1+0x6fc], R22 ;  /* 0x0006fc1601007387 */ /* 0x0001e20000100800 */
[----:B---3--:R-:W-:-:S03]  /*53a40*/  FFMA.FTZ R16, R0, R16, 0.28857114911079406738 ;  /* 0x3e93bf9900107423 */ /* 0x008fc60000010010 */
[----:B0-----:R-:W2:Y:S04]  /*53a50*/  LDL.LU R22, [R1+0x1d10] ;  /* 0x001d100001167983 */ /* 0x001ea80000300800 */
[----:B------:R0:W-:Y:S04]  /*53a60*/  STL [R1+0x6f8], R16 ;  /* 0x0006f81001007387 */ /* 0x0001e80000100800 */
[----:B0-----:R-:W2:Y:S04]  /*53a70*/  LDL.LU R16, [R1+0x1d0c] ;  /* 0x001d0c0001107983 */ /* 0x001ea80000300800 */
[----:B------:R-:W-:Y:S04]  /*53a80*/  STL [R1+0x1d08], R21 ;  /* 0x001d081501007387 */ /* 0x000fe80000100800 */
[----:B------:R1:W-:Y:S04]  /*53a90*/  STL [R1+0x1d04], R14 ;  /* 0x001d040e01007387 */ /* 0x0003e80000100800 */
[----:B-1----:R-:W3:Y:S04]  /*53aa0*/  LDL.LU R14, [R1+0x704] ;  /* 0x00070400010e7983 */ /* 0x002ee80000300800 */
[----:B------:R0:W-:Y:S04]  /*53ab0*/  STL [R1+0x1d00], R19 ;  /* 0x001d001301007387 */ /* 0x0001e80000100800 */
[----:B0-----:R-:W2:Y:S04]  /*53ac0*/  LDL.LU R19, [R1+0x6fc] ;  /* 0x0006fc0001137983 */ /* 0x001ea80000300800 */
[----:B------:R0:W-:Y:S04]  /*53ad0*/  STL [R1+0x1cfc], R17 ;  /* 0x001cfc1101007387 */ /* 0x0001e80000100800 */
[----:B0-----:R-:W4:Y:S01]  /*53ae0*/  LDL.LU R17, [R1+0x6f8] ;  /* 0x0006f80001117983 */ /* 0x001f220000300800 */
[----:B------:R-:W-:-:S05]  /*53af0*/  FSEL R21, RZ, -23, P4 ;  /* 0xc1b80000ff157808 */ /* 0x000fca0002000000 */
[----:B------:R0:W-:Y:S04]  /*53b00*/  STL [R1+0x700], R21 ;  /* 0x0007001501007387 */ /* 0x0001e80000100800 */
[----:B0-----:R-:W4:Y:S01]  /*53b10*/  LDL.LU R21, [R1+0x1d08] ;  /* 0x001d080001157983 */ /* 0x001f220000300800 */
[----:B---3--:R-:W-:-:S03]  /*53b20*/  FFMA.FTZ R7, R7, 1.1920928955078125e-07, R14 ;  /* 0x3400000007077823 */ /* 0x008fc6000001000e */
[----:B------:R-:W3:Y:S01]  /*53b30*/  LDL.LU R14, [R1+0x1d04] ;  /* 0x001d0400010e7983 */ /* 0x000ee20000300800 */
[----:B--2---:R-:W-:-:S05]  /*53b40*/  FMUL R19, R25, R19 ;  /* 0x0000001319137220 */ /* 0x004fca0000400000 */
[----:B------:R0:W-:Y:S01]  /*53b50*/  STL [R1+0x6fc], R19 ;  /* 0x0006fc1301007387 */ /* 0x0001e20000100800 */
[----:B----4-:R-:W-:-:S03]  /*53b60*/  FFMA.FTZ R17, R0, R17, -0.36067417263984680176 ;  /* 0xbeb8aa4900117423 */ /* 0x010fc60000010011 */
[----:B0-----:R-:W2:Y:S04]  /*53b70*/  LDL.LU R19, [R1+0x1d00] ;  /* 0x001d000001137983 */ /* 0x001ea80000300800 */
[----:B------:R0:W-:Y:S04]  /*53b80*/  STL [R1+0x6f8], R17 ;  /* 0x0006f81101007387 */ /* 0x0001e80000100800 */
[----:B0-----:R-:W4:Y:S04]  /*53b90*/  LDL.LU R17, [R1+0x1cfc] ;  /* 0x001cfc0001117983 */ /* 0x001f280000300800 */
[----:B------:R0:W-:Y:S04]  /*53ba0*/  STL [R1+0x1cf8], R18 ;  /* 0x001cf81201007387 */ /* 0x0001e80000100800 */
[----:B0-----:R-:W2:Y:S04]  /*53bb0*/  LDL.LU R18, [R1+0x708] ;  /* 0x0007080001127983 */ /* 0x001ea80000300800 */
[----:B------:R0:W-:Y:S04]  /*53bc0*/  STL [R1+0x1cf4], R11 ;  /* 0x001cf40b01007387 */ /* 0x0001e80000100800 */
[----:B0-----:R-:W3:Y:S01]  /*53bd0*/  LDL.LU R11, [R1+0x700] ;  /* 0x00070000010b7983 */ /* 0x001ee20000300800 */
[----:B------:R-:W-:Y:S01]  /*53be0*/  LOP3.LUT R5, R5, 0xff800000, RZ, 0xc0, !PT ;  /* 0xff80000005057812 */ /* 0x000fe200078ec0ff */
[----:B------:R-:W2:Y:S08]  /*53bf0*/  I2F R4, R9 ;  /* 0x0000000900047306 */ /* 0x000eb00000201400 */
[----:B------:R-:W3:Y:S01]  /*53c00*/  I2F R6, R5 ;  /* 0x0000000500067306 */ /* 0x000ee20000201400 */
[----:B------:R0:W-:Y:S04]  /*53c10*/  STL [R1+0x1cf0], R7 ;  /* 0x001cf00701007387 */ /* 0x0001e80000100800 */
[----:B0-----:R-:W4:Y:S01]  /*53c20*/  LDL.LU R7, [R1+0x6fc] ;  /* 0x0006fc0001077983 */ /* 0x001f220000300800 */
[----:B--2---:R-:W-:-:S03]  /*53c30*/  FFMA.FTZ R4, R4, 1.1920928955078125e-07, R18 ;  /* 0x3400000004047823 */ /* 0x004fc60000010012 */
[----:B------:R-:W2:Y:S04]  /*53c40*/  LDL.LU R18, [R1+0x1cf8] ;  /* 0x001cf80001127983 */ /* 0x000ea80000300800 */
[----:B------:R0:W-:Y:S01]  /*53c50*/  STL [R1+0x1cc0], R9 ;  /* 0x001cc00901007387 */ /* 0x0001e20000100800 */
[----:B---3--:R-:W-:-:S03]  /*53c60*/  FFMA.FTZ R6, R6, 1.1920928955078125e-07, R11 ;  /* 0x3400000006067823 */ /* 0x008fc6000001000b */
[----:B0-----:R-:W3:Y:S04]  /*53c70*/  LDL.LU R9, [R1+0x6f8] ;  /* 0x0006f80001097983 */ /* 0x001ee80000300800 */
[----:B------:R-:W2:Y:S04]  /*53c80*/  LDL.LU R11, [R1+0x1cf4] ;  /* 0x001cf400010b7983 */ /* 0x000ea80000300800 */
[----:B------:R0:W-:Y:S04]  /*53c90*/  STL [R1+0x1cc8], R5 ;  /* 0x001cc80501007387 */ /* 0x0001e80000100800 */
[----:B0-----:R-:W2:Y:S01]  /*53ca0*/  LDL.LU R5, [R1+0x6f4] ;  /* 0x0006f40001057983 */ /* 0x001ea20000300800 */
[----:B----4-:R-:W-:-:S03]  /*53cb0*/  FFMA.FTZ R25, R25, 1.4426950216293334961, R7 ;  /* 0x3fb8aa3b19197823 */ /* 0x010fc60000010007 */
[----:B------:R-:W4:Y:S01]  /*53cc0*/  LDL.LU R7, [R1+0x1cf0] ;  /* 0x001cf00001077983 */ /* 0x000f220000300800 */
[----:B------:R-:W-:-:S03]  /*53cd0*/  IADD3 R3, R3, -R27, RZ ;  /* 0x8000001b03037210 */ /* 0x000fc60007ffe0ff */
[----:B------:R2:W-:Y:S01]  /*53ce0*/  STL [R1+0x718], R25 ;  /* 0x0007181901007387 */ /* 0x0005e20000100800 */
[----:B---3--:R-:W-:-:S04]  /*53cf0*/  FFMA.FTZ R9, R0, R9, 0.48089820146560668945 ;  /* 0x3ef6384a00097423 */ /* 0x008fc80000010009 */
[----:B------:R-:W-:Y:S01]  /*53d00*/  FFMA.FTZ R27, R0, R9, -0.72134751081466674805 ;  /* 0xbf38aa3b001b7423 */ /* 0x000fe20000010009 */
[----:B--2---:R-:W-:Y:S02]  /*53d10*/  IADD3 R25, R10, -R5, RZ ;  /* 0x800000050a197210 */ /* 0x004fe40007ffe0ff */
[----:B------:R-:W-:Y:S02]  /*53d20*/  IADD3 R5, R12, -R13, RZ ;  /* 0x8000000d0c057210 */ /* 0x000fe40007ffe0ff */
[----:B------:R-:W-:Y:S02]  /*53d30*/  IADD3 R10, R8, -R26, RZ ;  /* 0x8000001a080a7210 */ /* 0x000fe40007ffe0ff */
[----:B------:R-:W2:Y:S01]  /*53d40*/  LDL.LU R8, [R1+0x1cec] ;  /* 0x001cec0001087983 */ /* 0x000ea20000300800 */
[----:B------:R-:W-:Y:S02]  /*53d50*/  FADD R26, R5, -1 ;  /* 0xbf800000051a7421 */ /* 0x000fe40000000000 */
[----:B------:R-:W-:-:S04]  /*53d60*/  FMUL R5, R0, R27 ;  /* 0x0000001b00057220 */ /* 0x000fc80000400000 */
[----:B------:R-:W-:-:S04]  /*53d70*/  FMUL R12, R0, R5 ;  /* 0x00000005000c7220 */ /* 0x000fc80000400000 */
[----:B------:R-:W-:-:S05]  /*53d80*/  FFMA.FTZ R0, R0, 1.4426950216293334961, R12 ;  /* 0x3fb8aa3b00007823 */ /* 0x000fca000001000c */
[----:B------:R0:W-:Y:S04]  /*53d90*/  STL [R1+0x714], R0 ;  /* 0x0007140001007387 */ /* 0x0001e80000100800 */
[----:B------:R-:W3:Y:S04]  /*53da0*/  LDL.LU R13, [R1+0x6e4] ;  /* 0x0006e400010d7983 */ /* 0x000ee80000300800 */
[----:B------:R-:W3:Y:S01]  /*53db0*/  LDL R12, [R1] ;  /* 0x00000000010c7983 */ /* 0x000ee20000100800 */
[----:B------:R-:W-:Y:S02]  /*53dc0*/  FADD R25, R25, -1 ;  /* 0xbf80000019197421 */ /* 0x000fe40000000000 */
[----:B------:R-:W-:-:S02]  /*53dd0*/  FADD R27, R3, -1 ;  /* 0xbf800000031b7421 */ /* 0x000fc40000000000 */
[CC--:B------:R-:W-:Y:S02]  /*53de0*/  FFMA.FTZ R9, R25.reuse, R15.reuse, -0.16845393180847167969 ;  /* 0xbe2c7f3019097423 */ /* 0x0c0fe4000001000f */
[C---:B------:R-:W-:Y:S02]  /*53df0*/  FFMA.FTZ R3, R26.reuse, R15, -0.16845393180847167969 ;  /* 0xbe2c7f301a037423 */ /* 0x040fe4000001000f */
[C---:B------:R-:W-:Y:S02]  /*53e00*/  FFMA.FTZ R9, R25.reuse, R9, 0.1716887056827545166 ;  /* 0x3e2fcf2a19097423 */ /* 0x040fe40000010009 */
[----:B------:R-:W-:Y:S02]  /*53e10*/  FFMA.FTZ R3, R26, R3, 0.1716887056827545166 ;  /* 0x3e2fcf2a1a037423 */ /* 0x000fe40000010003 */
[----:B------:R-:W-:Y:S02]  /*53e20*/  FFMA.FTZ R9, R25, R9, -0.17900948226451873779 ;  /* 0xbe374e4319097423 */ /* 0x000fe40000010009 */
[----:B------:R-:W-:-:S02]  /*53e30*/  FFMA.FTZ R5, R27, R15, -0.16845393180847167969 ;  /* 0xbe2c7f301b057423 */ /* 0x000fc4000001000f */
[----:B------:R-:W-:Y:S02]  /*53e40*/  FFMA.FTZ R3, R26, R3, -0.17900948226451873779 ;  /* 0xbe374e431a037423 */ /* 0x000fe40000010003 */
[----:B0-----:R-:W-:Y:S02]  /*53e50*/  FADD R0, R10, -1 ;  /* 0xbf8000000a007421 */ /* 0x001fe40000000000 */
[----:B------:R-:W-:Y:S02]  /*53e60*/  FFMA.FTZ R10, R25, R9, 0.20512372255325317383 ;  /* 0x3e520bf4190a7423 */ /* 0x000fe40000010009 */
[----:B------:R-:W-:Y:S02]  /*53e70*/  FFMA.FTZ R5, R27, R5, 0.1716887056827545166 ;  /* 0x3e2fcf2a1b057423 */ /* 0x000fe40000010005 */
[----:B------:R-:W-:Y:S02]  /*53e80*/  FFMA.FTZ R3, R26, R3, 0.20512372255325317383 ;  /* 0x3e520bf41a037423 */ /* 0x000fe40000010003 */
[----:B------:R-:W-:-:S02]  /*53e90*/  FFMA.FTZ R10, R25, R10, -0.24046532809734344482 ;  /* 0xbe763c8b190a7423 */ /* 0x000fc4000001000a */
[----:B------:R-:W-:Y:S02]  /*53ea0*/  FFMA.FTZ R5, R27, R5, -0.17900948226451873779 ;  /* 0xbe374e431b057423 */ /* 0x000fe40000010005 */
[C---:B------:R-:W-:Y:S02]  /*53eb0*/  FFMA.FTZ R3, R26.reuse, R3, -0.24046532809734344482 ;  /* 0xbe763c8b1a037423 */ /* 0x040fe40000010003 */
[----:B------:R-:W-:Y:S02]  /*53ec0*/  FFMA.FTZ R10, R25, R10, 0.28857114911079406738 ;  /* 0x3e93bf99190a7423 */ /* 0x000fe4000001000a */
[----:B------:R-:W-:Y:S02]  /*53ed0*/  FFMA.FTZ R5, R27, R5, 0.20512372255325317383 ;  /* 0x3e520bf41b057423 */ /* 0x000fe40000010005 */
[----:B------:R-:W-:Y:S02]  /*53ee0*/  FFMA.FTZ R3, R26, R3, 0.28857114911079406738 ;  /* 0x3e93bf991a037423 */ /* 0x000fe40000010003 */
[----:B------:R-:W-:-:S02]  /*53ef0*/  FFMA.FTZ R9, R0, R15, -0.16845393180847167969 ;  /* 0xbe2c7f3000097423 */ /* 0x000fc4000001000f */
[----:B------:R-:W-:Y:S02]  /*53f00*/  FFMA.FTZ R10, R25, R10, -0.36067417263984680176 ;  /* 0xbeb8aa49190a7423 */ /* 0x000fe4000001000a */
[----:B------:R-:W-:Y:S02]  /*53f10*/  FFMA.FTZ R5, R27, R5, -0.24046532809734344482 ;  /* 0xbe763c8b1b057423 */ /* 0x000fe40000010005 */
[----:B------:R-:W-:Y:S02]  /*53f20*/  FFMA.FTZ R3, R26, R3, -0.36067417263984680176 ;  /* 0xbeb8aa491a037423 */ /* 0x000fe40000010003 */
[----:B------:R-:W-:Y:S02]  /*53f30*/  FFMA.FTZ R9, R0, R9, 0.1716887056827545166 ;  /* 0x3e2fcf2a00097423 */ /* 0x000fe40000010009 */
[----:B------:R-:W-:Y:S02]  /*53f40*/  FFMA.FTZ R10, R25, R10, 0.48089820146560668945 ;  /* 0x3ef6384a190a7423 */ /* 0x000fe4000001000a */
[----:B------:R-:W-:-:S02]  /*53f50*/  FFMA.FTZ R5, R27, R5, 0.28857114911079406738 ;  /* 0x3e93bf991b057423 */ /* 0x000fc40000010005 */
[----:B------:R-:W-:Y:S02]  /*53f60*/  FFMA.FTZ R3, R26, R3, 0.48089820146560668945 ;  /* 0x3ef6384a1a037423 */ /* 0x000fe40000010003 */
[----:B------:R-:W-:Y:S02]  /*53f70*/  FFMA.FTZ R9, R0, R9, -0.17900948226451873779 ;  /* 0xbe374e4300097423 */ /* 0x000fe40000010009 */
[----:B------:R-:W-:Y:S02]  /*53f80*/  FFMA.FTZ R10, R25, R10, -0.72134751081466674805 ;  /* 0xbf38aa3b190a7423 */ /* 0x000fe4000001000a */
[----:B------:R-:W-:Y:S02]  /*53f90*/  FFMA.FTZ R5, R27, R5, -0.36067417263984680176 ;  /* 0xbeb8aa491b057423 */ /* 0x000fe40000010005 */
[----:B------:R-:W-:Y:S02]  /*53fa0*/  FFMA.FTZ R3, R26, R3, -0.72134751081466674805 ;  /* 0xbf38aa3b1a037423 */ /* 0x000fe40000010003 */
[----:B------:R-:W-:-:S02]  /*53fb0*/  FFMA.FTZ R9, R0, R9, 0.20512372255325317383 ;  /* 0x3e520bf400097423 */ /* 0x000fc40000010009 */
[----:B------:R-:W-:Y:S02]  /*53fc0*/  FMUL R10, R25, R10 ;  /* 0x0000000a190a7220 */ /* 0x000fe40000400000 */
[----:B------:R-:W-:Y:S02]  /*53fd0*/  FFMA.FTZ R5, R27, R5, 0.48089820146560668945 ;  /* 0x3ef6384a1b057423 */ /* 0x000fe40000010005 */
[----:B------:R-:W-:Y:S02]  /*53fe0*/  FMUL R3, R26, R3 ;  /* 0x000000031a037220 */ /* 0x000fe40000400000 */
[----:B------:R-:W-:Y:S02]  /*53ff0*/  FFMA.FTZ R9, R0, R9, -0.24046532809734344482 ;  /* 0xbe763c8b00097423 */ /* 0x000fe40000010009 */
[----:B------:R-:W-:Y:S02]  /*54000*/  FMUL R10, R25, R10 ;  /* 0x0000000a190a7220 */ /* 0x000fe40000400000 */
[----:B------:R-:W-:-:S02]  /*54010*/  FFMA.FTZ R5, R27, R5, -0.72134751081466674805 ;  /* 0xbf38aa3b1b057423 */ /* 0x000fc40000010005 */
[----:B------:R-:W-:Y:S02]  /*54020*/  FMUL R3, R26, R3 ;  /* 0x000000031a037220 */ /* 0x000fe40000400000 */
[----:B------:R-:W-:Y:S02]  /*54030*/  FFMA.FTZ R9, R0, R9, 0.28857114911079406738 ;  /* 0x3e93bf9900097423 */ /* 0x000fe40000010009 */
[----:B------:R-:W-:Y:S02]  /*54040*/  FFMA.FTZ R25, R25, 1.4426950216293334961, R10 ;  /* 0x3fb8aa3b19197823 */ /* 0x000fe4000001000a */
[----:B------:R-:W-:Y:S02]  /*54050*/  FMUL R5, R27, R5 ;  /* 0x000000051b057220 */ /* 0x000fe40000400000 */
[----:B------:R-:W-:Y:S01]  /*54060*/  FFMA.FTZ R10, R26, 1.4426950216293334961, R3 ;  /* 0x3fb8aa3b1a0a7823 */ /* 0x000fe20000010003 */
[----:B------:R-:W-:Y:S01]  /*54070*/  IADD3 R3, R29, -0x3f3504f3, RZ ;  /* 0xc0cafb0d1d037810 */ /* 0x000fe20007ffe0ff */
[----:B------:R-:W-:-:S02]  /*54080*/  FFMA.FTZ R9, R0, R9, -0.36067417263984680176 ;  /* 0xbeb8aa4900097423 */ /* 0x000fc40000010009 */
[----:B------:R-:W-:Y:S01]  /*54090*/  FMUL R5, R27, R5 ;  /* 0x000000051b057220 */ /* 0x000fe20000400000 */
[----:B------:R-:W-:Y:S01]  /*540a0*/  LOP3.LUT R3, R3, 0xff800000, RZ, 0xc0, !PT ;  /* 0xff80000003037812 */ /* 0x000fe200078ec0ff */
[C---:B------:R-:W-:Y:S01]  /*540b0*/  FFMA.FTZ R9, R0.reuse, R9, 0.48089820146560668945 ;  /* 0x3ef6384a00097423 */ /* 0x040fe20000010009 */
[----:B------:R-:W-:Y:S01]  /*540c0*/  STL [R1+0x710], R25 ;  /* 0x0007101901007387 */ /* 0x000fe20000100800 */
[----:B------:R-:W-:Y:S01]  /*540d0*/  FFMA.FTZ R5, R27, 1.4426950216293334961, R5 ;  /* 0x3fb8aa3b1b057823 */ /* 0x000fe20000010005 */
[----:B------:R-:W-:Y:S01]  /*540e0*/  IADD3 R27, R29, -R3, RZ ;  /* 0x800000031d1b7210 */ /* 0x000fe20007ffe0ff */
[C---:B------:R-:W-:Y:S01]  /*540f0*/  FFMA.FTZ R26, R0.reuse, R9, -0.72134751081466674805 ;  /* 0xbf38aa3b001a7423 */ /* 0x040fe20000010009 */
[----:B------:R-:W-:Y:S01]  /*54100*/  IADD3 R3, R23, -0x3f3504f3, RZ ;  /* 0xc0cafb0d17037810 */ /* 0x000fe20007ffe0ff */
[----:B------:R0:W-:Y:S02]  /*54110*/  STL [R1+0x70c], R10 ;  /* 0x00070c0a01007387 */ /* 0x0001e40000100800 */
[----:B------:R-:W-:Y:S01]  /*54120*/  FMUL R26, R0, R26 ;  /* 0x0000001a001a7220 */ /* 0x000fe20000400000 */
[----:B------:R-:W-:Y:S01]  /*54130*/  LOP3.LUT R3, R3, 0xff800000, RZ, 0xc0, !PT ;  /* 0xff80000003037812 */ /* 0x000fe200078ec0ff */
[----:B------:R-:W-:Y:S01]  /*54140*/  STL [R1+0x708], R5 ;  /* 0x0007080501007387 */ /* 0x000fe20000100800 */
[----:B------:R-:W-:-:S03]  /*54150*/  FADD R27, R27, -1 ;  /* 0xbf8000001b1b7421 */ /* 0x000fc60000000000 */
[----:B------:R-:W-:Y:S01]  /*54160*/  STL [R1+0x1ccc], R29 ;  /* 0x001ccc1d01007387 */ /* 0x000fe20000100800 */
[----:B0-----:R-:W-:Y:S01]  /*54170*/  IADD3 R10, R23, -R3, RZ ;  /* 0x80000003170a7210 */ /* 0x001fe20007ffe0ff */
[C---:B------:R-:W-:Y:S02]  /*54180*/  FMUL R3, R0.reuse, R26 ;  /* 0x0000001a00037220 */ /* 0x040fe40000400000 */
[----:B------:R-:W-:Y:S04]  /*54190*/  STL [R1+0x1cd0], R28 ;  /* 0x001cd01c01007387 */ /* 0x000fe80000100800 */
[----:B------:R0:W-:Y:S02]  /*541a0*/  STL [R1+0x1cd4], R23 ;  /* 0x001cd41701007387 */ /* 0x0001e40000100800 */
[----:B0-----:R-:W-:-:S02]  /*541b0*/  FFMA.FTZ R23, R0, 1.4426950216293334961, R3 ;  /* 0x3fb8aa3b00177823 */ /* 0x001fc40000010003 */
[----:B------:R-:W-:-:S04]  /*541c0*/  FFMA.FTZ R3, R27, R15, -0.16845393180847167969 ;  /* 0xbe2c7f301b037423 */ /* 0x000fc8000001000f */
[C---:B------:R-:W-:Y:S02]  /*541d0*/  FFMA.FTZ R3, R27.reuse, R3, 0.1716887056827545166 ;  /* 0x3e2fcf2a1b037423 */ /* 0x040fe40000010003 */
[----:B------:R-:W-:Y:S02]  /*541e0*/  FADD R0, R10, -1 ;  /* 0xbf8000000a007421 */ /* 0x000fe40000000000 */
[----:B------:R-:W-:-:S04]  /*541f0*/  FFMA.FTZ R3, R27, R3, -0.17900948226451873779 ;  /* 0xbe374e431b037423 */ /* 0x000fc80000010003 */
[----:B------:R-:W-:-:S04]  /*54200*/  FFMA.FTZ R3, R27, R3, 0.20512372255325317383 ;  /* 0x3e520bf41b037423 */ /* 0x000fc80000010003 */
[----:B------:R-:W-:-:S04]  /*54210*/  FFMA.FTZ R3, R27, R3, -0.24046532809734344482 ;  /* 0xbe763c8b1b037423 */ /* 0x000fc80000010003 */
[----:B------:R-:W-:-:S04]  /*54220*/  FFMA.FTZ R3, R27, R3, 0.28857114911079406738 ;  /* 0x3e93bf991b037423 */ /* 0x000fc80000010003 */
[----:B------:R-:W-:-:S04]  /*54230*/  FFMA.FTZ R3, R27, R3, -0.36067417263984680176 ;  /* 0xbeb8aa491b037423 */ /* 0x000fc80000010003 */
[----:B------:R-:W-:-:S04]  /*54240*/  FFMA.FTZ R3, R27, R3, 0.48089820146560668945 ;  /* 0x3ef6384a1b037423 */ /* 0x000fc80000010003 */
[----:B------:R-:W-:-:S04]  /*54250*/  FFMA.FTZ R3, R27, R3, -0.72134751081466674805 ;  /* 0xbf38aa3b1b037423 */ /* 0x000fc80000010003 */
[----:B------:R-:W-:-:S04]  /*54260*/  FMUL R3, R27, R3 ;  /* 0x000000031b037220 */ /* 0x000fc80000400000 */
[----:B------:R-:W-:-:S04]  /*54270*/  FMUL R3, R27, R3 ;  /* 0x000000031b037220 */ /* 0x000fc80000400000 */
[----:B------:R-:W-:Y:S01]  /*54280*/  FFMA.FTZ R29, R27, 1.4426950216293334961, R3 ;  /* 0x3fb8aa3b1b1d7823 */ /* 0x000fe20000010003 */
[----:B------:R-:W-:Y:S01]  /*54290*/  IADD3 R3, R24, -0x3f3504f3, RZ ;  /* 0xc0cafb0d18037810 */ /* 0x000fe20007ffe0ff */
[----:B------:R-:W-:Y:S03]  /*542a0*/  STL [R1+0x1cd8], R23 ;  /* 0x001cd81701007387 */ /* 0x000fe60000100800 */
[----:B------:R-:W-:-:S04]  /*542b0*/  LOP3.LUT R3, R3, 0xff800000, RZ, 0xc0, !PT ;  /* 0xff80000003037812 */ /* 0x000fc800078ec0ff */
[----:B------:R-:W-:Y:S01]  /*542c0*/  IADD3 R3, R24, -R3, RZ ;  /* 0x8000000318037210 */ /* 0x000fe20007ffe0ff */
[----:B---3--:R-:W-:Y:S01]  /*542d0*/  IMAD.IADD R25, R12, 0x1, -R13 ;  /* 0x000000010c197824 */ /* 0x008fe200078e0a0d */
[----:B------:R-:W-:-:S04]  /*542e0*/  IADD3 R12, R28, -0x3f3504f3, RZ ;  /* 0xc0cafb0d1c0c7810 */ /* 0x000fc80007ffe0ff */
[----:B------:R-:W-:Y:S01]  /*542f0*/  LOP3.LUT R12, R12, 0xff800000, RZ, 0xc0, !PT ;  /* 0xff8000000c0c7812 */ /* 0x000fe200078ec0ff */
[----:B------:R-:W-:-:S03]  /*54300*/  FADD R25, R25, -1 ;  /* 0xbf80000019197421 */ /* 0x000fc60000000000 */
[----:B------:R-:W-:Y:S01]  /*54310*/  IADD3 R5, R28, -R12, RZ ;  /* 0x8000000c1c057210 */ /* 0x000fe20007ffe0ff */
[----:B------:R-:W-:-:S04]  /*54320*/  FFMA.FTZ R9, R25, R15, -0.16845393180847167969 ;  /* 0xbe2c7f3019097423 */ /* 0x000fc8000001000f */
[----:B------:R-:W-:Y:S02]  /*54330*/  FADD R26, R5, -1 ;  /* 0xbf800000051a7421 */ /* 0x000fe40000000000 */
[C---:B------:R-:W-:Y:S02]  /*54340*/  FFMA.FTZ R9, R25.reuse, R9, 0.1716887056827545166 ;  /* 0x3e2fcf2a19097423 */ /* 0x040fe40000010009 */
[C---:B------:R-:W-:Y:S02]  /*54350*/  FFMA.FTZ R5, R26.reuse, R15, -0.16845393180847167969 ;  /* 0xbe2c7f301a057423 */ /* 0x040fe4000001000f */
[----:B------:R-:W-:Y:S02]  /*54360*/  FFMA.FTZ R10, R25, R9, -0.17900948226451873779 ;  /* 0xbe374e43190a7423 */ /* 0x000fe40000010009 */
[----:B------:R-:W-:Y:S02]  /*54370*/  FFMA.FTZ R5, R26, R5, 0.1716887056827545166 ;  /* 0x3e2fcf2a1a057423 */ /* 0x000fe40000010005 */
[----:B------:R-:W-:-:S02]  /*54380*/  FFMA.FTZ R9, R0, R15, -0.16845393180847167969 ;  /* 0xbe2c7f3000097423 */ /* 0x000fc4000001000f */
[C---:B------:R-:W-:Y:S02]  /*54390*/  FFMA.FTZ R5, R26.reuse, R5, -0.17900948226451873779 ;  /* 0xbe374e431a057423 */ /* 0x040fe40000010005 */
[C---:B------:R-:W-:Y:S02]  /*543a0*/  FFMA.FTZ R10, R25.reuse, R10, 0.20512372255325317383 ;  /* 0x3e520bf4190a7423 */ /* 0x040fe4000001000a */
[----:B------:R-:W-:Y:S02]  /*543b0*/  FFMA.FTZ R5, R26, R5, 0.20512372255325317383 ;  /* 0x3e520bf41a057423 */ /* 0x000fe40000010005 */
[----:B------:R-:W-:Y:S02]  /*543c0*/  FFMA.FTZ R9, R0, R9, 0.1716887056827545166 ;  /* 0x3e2fcf2a00097423 */ /* 0x000fe40000010009 */
[----:B------:R-:W-:Y:S02]  /*543d0*/  FFMA.FTZ R10, R25, R10, -0.24046532809734344482 ;  /* 0xbe763c8b190a7423 */ /* 0x000fe4000001000a */
[----:B------:R-:W-:-:S02]  /*543e0*/  FFMA.FTZ R5, R26, R5, -0.24046532809734344482 ;  /* 0xbe763c8b1a057423 */ /* 0x000fc40000010005 */
[----:B------:R-:W-:Y:S02]  /*543f0*/  FFMA.FTZ R9, R0, R9, -0.17900948226451873779 ;  /* 0xbe374e4300097423 */ /* 0x000fe40000010009 */
[C---:B------:R-:W-:Y:S02]  /*54400*/  FFMA.FTZ R10, R25.reuse, R10, 0.28857114911079406738 ;  /* 0x3e93bf99190a7423 */ /* 0x040fe4000001000a */
[----:B------:R-:W-:Y:S02]  /*54410*/  FFMA.FTZ R5, R26, R5, 0.28857114911079406738 ;  /* 0x3e93bf991a057423 */ /* 0x000fe40000010005 */
[----:B------:R-:W-:Y:S02]  /*54420*/  FFMA.FTZ R9, R0, R9, 0.20512372255325317383 ;  /* 0x3e520bf400097423 */ /* 0x000fe40000010009 */
[----:B------:R-:W-:Y:S02]  /*54430*/  FFMA.FTZ R10, R25, R10, -0.36067417263984680176 ;  /* 0xbeb8aa49190a7423 */ /* 0x000fe4000001000a */
[----:B------:R-:W-:-:S02]  /*54440*/  FFMA.FTZ R5, R26, R5, -0.36067417263984680176 ;  /* 0xbeb8aa491a057423 */ /* 0x000fc40000010005 */
[----:B------:R-:W-:Y:S02]  /*54450*/  FFMA.FTZ R9, R0, R9, -0.24046532809734344482 ;  /* 0xbe763c8b00097423 */ /* 0x000fe40000010009 */
[C---:B------:R-:W-:Y:S02]  /*54460*/  FFMA.FTZ R10, R25.reuse, R10, 0.48089820146560668945 ;  /* 0x3ef6384a190a7423 */ /* 0x040fe4000001000a */
[----:B------:R-:W-:Y:S02]  /*54470*/  FFMA.FTZ R5, R26, R5, 0.48089820146560668945 ;  /* 0x3ef6384a1a057423 */ /* 0x000fe40000010005 */
[----:B------:R-:W-:Y:S02]  /*54480*/  FFMA.FTZ R9, R0, R9, 0.28857114911079406738 ;  /* 0x3e93bf9900097423 */ /* 0x000fe40000010009 */
[----:B------:R-:W-:Y:S02]  /*54490*/  FFMA.FTZ R10, R25, R10, -0.72134751081466674805 ;  /* 0xbf38aa3b190a7423 */ /* 0x000fe4000001000a */
[----:B------:R-:W-:-:S02]  /*544a0*/  FFMA.FTZ R5, R26, R5, -0.72134751081466674805 ;  /* 0xbf38aa3b1a057423 */ /* 0x000fc40000010005 */
[----:B------:R-:W-:Y:S02]  /*544b0*/  FFMA.FTZ R9, R0, R9, -0.36067417263984680176 ;  /* 0xbeb8aa4900097423 */ /* 0x000fe40000010009 */
[C---:B------:R-:W-:Y:S02]  /*544c0*/  FMUL R10, R25.reuse, R10 ;  /* 0x0000000a190a7220 */ /* 0x040fe40000400000 */
[----:B------:R-:W-:Y:S02]  /*544d0*/  FMUL R5, R26, R5 ;  /* 0x000000051a057220 */ /* 0x000fe40000400000 */
[----:B------:R-:W-:Y:S02]  /*544e0*/  FFMA.FTZ R9, R0, R9, 0.48089820146560668945 ;  /* 0x3ef6384a00097423 */ /* 0x000fe40000010009 */
[----:B------:R-:W-:Y:S02]  /*544f0*/  FMUL R10, R25, R10 ;  /* 0x0000000a190a7220 */ /* 0x000fe40000400000 */
[----:B------:R-:W-:-:S02]  /*54500*/  FMUL R5, R26, R5 ;  /* 0x000000051a057220 */ /* 0x000fc40000400000 */
[----:B------:R-:W-:Y:S02]  /*54510*/  FFMA.FTZ R9, R0, R9, -0.72134751081466674805 ;  /* 0xbf38aa3b00097423 */ /* 0x000fe40000010009 */
[----:B------:R-:W-:Y:S02]  /*54520*/  FFMA.FTZ R28, R25, 1.4426950216293334961, R10 ;  /* 0x3fb8aa3b191c7823 */ /* 0x000fe4000001000a */
[----:B------:R-:W-:Y:S02]  /*54530*/  FFMA.FTZ R5, R26, 1.4426950216293334961, R5 ;  /* 0x3fb8aa3b1a057823 */ /* 0x000fe40000010005 */
[----:B------:R-:W-:Y:S01]  /*54540*/  FMUL R25, R0, R9 ;  /* 0x0000000900197220 */ /* 0x000fe20000400000 */
[----:B------:R-:W-:Y:S01]  /*54550*/  STL [R1+0x1cdc], R28 ;  /* 0x001cdc1c01007387 */ /* 0x000fe20000100800 */
[----:B------:R-:W-:-:S03]  /*54560*/  IADD3 R26, R22, -R16, RZ ;  /* 0x80000010161a7210 */ /* 0x000fc60007ffe0ff */
[----:B------:R-:W-:Y:S04]  /*54570*/  STL [R1+0x1ce0], R29 ;  /* 0x001ce01d01007387 */ /* 0x000fe80000100800 */
[----:B------:R0:W-:Y:S01]  /*54580*/  STL [R1+0x1ce4], R5 ;  /* 0x001ce40501007387 */ /* 0x0001e20000100800 */
[----:B------:R-:W-:Y:S02]  /*54590*/  FADD R26, R26, -1 ;  /* 0xbf8000001a1a7421 */ /* 0x000fe40000000000 */
[----:B0-----:R-:W-:Y:S02]  /*545a0*/  FMUL R5, R0, R25 ;  /* 0x0000001900057220 */ /* 0x001fe40000400000 */
[----:B------:R-:W-:Y:S02]  /*545b0*/  IMAD.IADD R25, R2, 0x1, -R20 ;  /* 0x0000000102197824 */ /* 0x000fe400078e0a14 */
[----:B------:R-:W-:-:S02]  /*545c0*/  FFMA.FTZ R13, R0, 1.4426950216293334961, R5 ;  /* 0x3fb8aa3b000d7823 */ /* 0x000fc40000010005 */
[----:B------:R-:W-:Y:S02]  /*545d0*/  FADD R0, R3, -1 ;  /* 0xbf80000003007421 */ /* 0x000fe40000000000 */
[----:B------:R-:W-:Y:S02]  /*545e0*/  FADD R25, R25, -1 ;  /* 0xbf80000019197421 */ /* 0x000fe40000000000 */
[-C--:B------:R-:W-:Y:S02]  /*545f0*/  FFMA.FTZ R3, R26, R15.reuse, -0.16845393180847167969 ;  /* 0xbe2c7f301a037423 */ /* 0x080fe4000001000f */
[-C--:B------:R-:W-:Y:S02]  /*54600*/  FFMA.FTZ R9, R0, R15.reuse, -0.16845393180847167969 ;  /* 0xbe2c7f3000097423 */ /* 0x080fe4000001000f */
[----:B------:R-:W-:Y:S02]  /*54610*/  FFMA.FTZ R5, R25, R15, -0.16845393180847167969 ;  /* 0xbe2c7f3019057423 */ /* 0x000fe4000001000f */
[----:B------:R-:W-:-:S02]  /*54620*/  FFMA.FTZ R3, R26, R3, 0.1716887056827545166 ;  /* 0x3e2fcf2a1a037423 */ /* 0x000fc40000010003 */
[----:B------:R-:W-:Y:S02]  /*54630*/  FFMA.FTZ R9, R0, R9, 0.1716887056827545166 ;  /* 0x3e2fcf2a00097423 */ /* 0x000fe40000010009 */
[C---:B------:R-:W-:Y:S02]  /*54640*/  FFMA.FTZ R5, R25.reuse, R5, 0.1716887056827545166 ;  /* 0x3e2fcf2a19057423 */ /* 0x040fe40000010005 */
[----:B------:R-:W-:Y:S02]  /*54650*/  FFMA.FTZ R3, R26, R3, -0.17900948226451873779 ;  /* 0xbe374e431a037423 */ /* 0x000fe40000010003 */
[----:B------:R-:W-:Y:S02]  /*54660*/  FFMA.FTZ R9, R0, R9, -0.17900948226451873779 ;  /* 0xbe374e4300097423 */ /* 0x000fe40000010009 */
[----:B------:R-:W-:Y:S02]  /*54670*/  FFMA.FTZ R5, R25, R5, -0.17900948226451873779 ;  /* 0xbe374e4319057423 */ /* 0x000fe40000010005 */
[----:B------:R-:W-:-:S02]  /*54680*/  FFMA.FTZ R3, R26, R3, 0.20512372255325317383 ;  /* 0x3e520bf41a037423 */ /* 0x000fc40000010003 */
[----:B------:R-:W-:Y:S02]  /*54690*/  FFMA.FTZ R9, R0, R9, 0.20512372255325317383 ;  /* 0x3e520bf400097423 */ /* 0x000fe40000010009 */
[C---:B------:R-:W-:Y:S02]  /*546a0*/  FFMA.FTZ R5, R25.reuse, R5, 0.20512372255325317383 ;  /* 0x3e520bf419057423 */ /* 0x040fe40000010005 */
[----:B------:R-:W-:Y:S02]  /*546b0*/  FFMA.FTZ R3, R26, R3, -0.24046532809734344482 ;  /* 0xbe763c8b1a037423 */ /* 0x000fe40000010003 */
[----:B------:R-:W-:Y:S02]  /*546c0*/  FFMA.FTZ R9, R0, R9, -0.24046532809734344482 ;  /* 0xbe763c8b00097423 */ /* 0x000fe40000010009 */
[----:B------:R-:W-:Y:S01]  /*546d0*/  FFMA.FTZ R5, R25, R5, -0.24046532809734344482 ;  /* 0xbe763c8b19057423 */ /* 0x000fe20000010005 */
[----:B------:R-:W-:Y:S01]  /*546e0*/  STL [R1+0x1ce8], R24 ;  /* 0x001ce81801007387 */ /* 0x000fe20000100800 */
[----:B------:R-:W-:-:S02]  /*546f0*/  FFMA.FTZ R3, R26, R3, 0.28857114911079406738 ;  /* 0x3e93bf991a037423 */ /* 0x000fc40000010003 */
[----:B------:R-:W-:Y:S01]  /*54700*/  FFMA.FTZ R9, R0, R9, 0.28857114911079406738 ;  /* 0x3e93bf9900097423 */ /* 0x000fe20000010009 */
[----:B------:R-:W3:Y:S01]  /*54710*/  LDL.LU R12, [R1+0x18] ;  /* 0x00001800010c7983 */ /* 0x000ee20000300800 */
[----:B------:R-:W-:-:S03]  /*54720*/  FFMA.FTZ R5, R25, R5, 0.28857114911079406738 ;  /* 0x3e93bf9919057423 */ /* 0x000fc60000010005 */
[----:B------:R-:W-:Y:S01]  /*54730*/  STL [R1+0x1cb0], R15 ;  /* 0x001cb00f01007387 */ /* 0x000fe20000100800 */
[----:B------:R-:W-:-:S03]  /*54740*/  FFMA.FTZ R3, R26, R3, -0.36067417263984680176 ;  /* 0xbeb8aa491a037423 */ /* 0x000fc60000010003 */
[----:B------:R0:W-:Y:S01]  /*54750*/  STL [R1+0x1cac], R2 ;  /* 0x001cac0201007387 */ /* 0x0001e20000100800 */
[----:B------:R-:W-:Y:S02]  /*54760*/  FFMA.FTZ R9, R0, R9, -0.36067417263984680176 ;  /* 0xbeb8aa4900097423 */ /* 0x000fe40000010009 */
[----:B------:R-:W-:Y:S02]  /*54770*/  FFMA.FTZ R5, R25, R5, -0.36067417263984680176 ;  /* 0xbeb8aa4919057423 */ /* 0x000fe40000010005 */
[----:B------:R-:W-:Y:S01]  /*54780*/  FFMA.FTZ R3, R26, R3, 0.48089820146560668945 ;  /* 0x3ef6384a1a037423 */ /* 0x000fe20000010003 */
[----:B0-----:R-:W3:Y:S04]  /*54790*/  LDL.LU R2, [R1+0x14] ;  /* 0x0000140001027983 */ /* 0x001ee80000300800 */
[----:B------:R-:W-:Y:S04]  /*547a0*/  STL [R1+0x1ca8], R22 ;  /* 0x001ca81601007387 */ /* 0x000fe80000100800 */
[----:B------:R-:W-:Y:S01]  /*547b0*/  STL [R1+0x1ca4], R19 ;  /* 0x001ca41301007387 */ /* 0x000fe20000100800 */
[----:B------:R-:W-:-:S03]  /*547c0*/  FFMA.FTZ R9, R0, R9, 0.48089820146560668945 ;  /* 0x3ef6384a00097423 */ /* 0x000fc60000010009 */
[----:B------:R-:W-:Y:S01]  /*547d0*/  STL [R1+0x1ca0], R17 ;  /* 0x001ca01101007387 */ /* 0x000fe20000100800 */
[----:B------:R-:W-:-:S03]  /*547e0*/  FFMA.FTZ R5, R25, R5, 0.48089820146560668945 ;  /* 0x3ef6384a19057423 */ /* 0x000fc60000010005 */
[----:B------:R-:W-:Y:S04]  /*547f0*/  STL [R1+0x1c9c], R18 ;  /* 0x001c9c1201007387 */ /* 0x000fe80000100800 */
[----:B------:R-:W-:Y:S04]  /*54800*/  STL [R1+0x1c98], R21 ;  /* 0x001c981501007387 */ /* 0x000fe80000100800 */
[----:B------:R-:W-:Y:S01]  /*54810*/  STL [R1+0x1c94], R11 ;  /* 0x001c940b01007387 */ /* 0x000fe20000100800 */
[----:B------:R-:W-:-:S03]  /*54820*/  FFMA.FTZ R10, R0, R9, -0.72134751081466674805 ;  /* 0xbf38aa3b000a7423 */ /* 0x000fc60000010009 */
[----:B----4-:R0:W-:Y:S01]  /*54830*/  STL [R1+0x1c90], R7 ;  /* 0x001c900701007387 */ /* 0x0101e20000100800 */
[----:B------:R-:W-:-:S03]  /*54840*/  FFMA.FTZ R9, R25, R5, -0.72134751081466674805 ;  /* 0xbf38aa3b19097423 */ /* 0x000fc60000010005 */
[----:B------:R1:W-:Y:S04]  /*54850*/  STL [R1+0x1c8c], R4 ;  /* 0x001c8c0401007387 */ /* 0x0003e80000100800 */
[----:B------:R4:W-:Y:S01]  /*54860*/  STL [R1+0x1c88], R6 ;  /* 0x001c880601007387 */ /* 0x0009e20000100800 */
[----:B0-----:R-:W-:-:S03]  /*54870*/  FFMA.FTZ R7, R26, R3, -0.72134751081466674805 ;  /* 0xbf38aa3b1a077423 */ /* 0x001fc60000010003 */
[----:B------:R-:W3:Y:S04]  /*54880*/  LDL.LU R24, [R1+0x718] ;  /* 0x0007180001187983 */ /* 0x000ee80000300800 */
[----:B------:R-:W3:Y:S04]  /*54890*/  LDL.LU R3, [R1+0x758] ;  /* 0x0007580001037983 */ /* 0x000ee80000300800 */
[----:B------:R-:W3:Y:S04]  /*548a0*/  LDL.LU R5, [R1+0x714] ;  /* 0x0007140001057983 */ /* 0x000ee80000300800 */
[----:B------:R-:W3:Y:S04]  /*548b0*/  LDL.LU R11, [R1+0x754] ;  /* 0x00075400010b7983 */ /* 0x000ee80000300800 */
[----:B------:R-:W3:Y:S04]  /*548c0*/  LDL.LU R29, [R1+0x710] ;  /* 0x00071000011d7983 */ /* 0x000ee80000300800 */
[----:B------:R-:W3:Y:S04]  /*548d0*/  LDL.LU R17, [R1+0x750] ;  /* 0x0007500001117983 */ /* 0x000ee80000300800 */
[----:B------:R-:W3:Y:S04]  /*548e0*/  LDL.LU R28, [R1+0x70c] ;  /* 0x00070c00011c7983 */ /* 0x000ee80000300800 */
[----:B-1----:R-:W3:Y:S04]  /*548f0*/  LDL.LU R4, [R1+0x74c] ;  /* 0x00074c0001047983 */ /* 0x002ee80000300800 */
[----:B------:R-:W3:Y:S04]  /*54900*/  LDL.LU R23, [R1+0x708] ;  /* 0x0007080001177983 */ /* 0x000ee80000300800 */
[----:B----4-:R-:W4:Y:S01]  /*54910*/  LDL.LU R6, [R1+0x748] ;  /* 0x0007480001067983 */ /* 0x010f220000300800 */
[----:B------:R-:W-:-:S02]  /*54920*/  IADD3 R27, R21, -R14, RZ ;  /* 0x8000000e151b7210 */ /* 0x000fc40007ffe0ff */
[----:B--2---:R-:W-:Y:S01]  /*54930*/  MOV R20, R8 ;  /* 0x0000000800147202 */ /* 0x004fe20000000f00 */
[----:B------:R-:W-:Y:S01]  /*54940*/  FMUL R10, R0, R10 ;  /* 0x0000000a000a7220 */ /* 0x000fe20000400000 */
[----:B------:R-:W2:Y:S01]  /*54950*/  LDL.LU R16, [R1+0x734] ;  /* 0x0007340001107983 */ /* 0x000ea20000300800 */
[----:B------:R-:W-:Y:S02]  /*54960*/  FADD R27, R27, -1 ;  /* 0xbf8000001b1b7421 */ /* 0x000fe40000000000 */
[----:B------:R-:W-:Y:S01]  /*54970*/  FMUL R9, R25, R9 ;  /* 0x0000000919097220 */ /* 0x000fe20000400000 */
[----:B------:R-:W2:Y:S01]  /*54980*/  LDL.LU R14, [R1+0x72c] ;  /* 0x00072c00010e7983 */ /* 0x000ea20000300800 */
[C---:B------:R-:W-:Y:S02]  /*54990*/  FFMA.FTZ R8, R27.reuse, R15, -0.16845393180847167969 ;  /* 0xbe2c7f301b087423 */ /* 0x040fe4000001000f */
[----:B------:R-:W-:Y:S01]  /*549a0*/  FMUL R7, R26, R7 ;  /* 0x000000071a077220 */ /* 0x000fe20000400000 */
[----:B------:R-:W2:Y:S01]  /*549b0*/  LDL.LU R15, [R1+0x10] ;  /* 0x00001000010f7983 */ /* 0x000ea20000300800 */
[----:B------:R-:W-:-:S02]  /*549c0*/  FFMA.FTZ R8, R27, R8, 0.1716887056827545166 ;  /* 0x3e2fcf2a1b087423 */ /* 0x000fc40000010008 */
[----:B------:R-:W-:Y:S01]  /*549d0*/  FMUL R10, R0, R10 ;  /* 0x0000000a000a7220 */ /* 0x000fe20000400000 */
[----:B------:R-:W2:Y:S01]  /*549e0*/  LDL.LU R22, [R1+0xc] ;  /* 0x00000c0001167983 */ /* 0x000ea20000300800 */
[----:B------:R-:W-:Y:S02]  /*549f0*/  FFMA.FTZ R8, R27, R8, -0.17900948226451873779 ;  /* 0xbe374e431b087423 */ /* 0x000fe40000010008 */
[----:B------:R-:W-:Y:S01]  /*54a00*/  FMUL R9, R25, R9 ;  /* 0x0000000919097220 */ /* 0x000fe20000400000 */
[----:B------:R-:W2:Y:S01]  /*54a10*/  LDL.LU R18, [R1+0x8] ;  /* 0x0000080001127983 */ /* 0x000ea20000300800 */
[C---:B------:R-:W-:Y:S02]  /*54a20*/  FFMA.FTZ R8, R27.reuse, R8, 0.20512372255325317383 ;  /* 0x3e520bf41b087423 */ /* 0x040fe40000010008 */
[----:B------:R-:W-:Y:S01]  /*54a30*/  FMUL R19, R26, R7 ;  /* 0x000000071a137220 */ /* 0x000fe20000400000 */
[----:B------:R-:W2:Y:S01]  /*54a40*/  LDL.LU R21, [R1+0x4] ;  /* 0x0000040001157983 */ /* 0x000ea20000300800 */
[----:B------:R-:W-:-:S02]  /*54a50*/  FFMA.FTZ R8, R27, R8, -0.24046532809734344482 ;  /* 0xbe763c8b1b087423 */ /* 0x000fc40000010008 */
[----:B------:R-:W-:Y:S01]  /*54a60*/  FFMA.FTZ R10, R0, 1.4426950216293334961, R10 ;  /* 0x3fb8aa3b000a7823 */ /* 0x000fe2000001000a */
[----:B------:R-:W2:Y:S01]  /*54a70*/  LDL.LU R7, [R1] ;  /* 0x0000000001077983 */ /* 0x000ea20000300800 */
[----:B------:R-:W-:Y:S02]  /*54a80*/  FFMA.FTZ R8, R27, R8, 0.28857114911079406738 ;  /* 0x3e93bf991b087423 */ /* 0x000fe40000010008 */
[----:B------:R-:W-:Y:S01]  /*54a90*/  FFMA.FTZ R9, R25, 1.4426950216293334961, R9 ;  /* 0x3fb8aa3b19097823 */ /* 0x000fe20000010009 */
[----:B------:R-:W2:Y:S01]  /*54aa0*/  LDL.LU R0, [R1+0x738] ;  /* 0x0007380001007983 */ /* 0x000ea20000300800 */
[C---:B------:R-:W-:Y:S02]  /*54ab0*/  FFMA.FTZ R8, R27.reuse, R8, -0.36067417263984680176 ;  /* 0xbeb8aa491b087423 */ /* 0x040fe40000010008 */
[----:B------:R-:W-:Y:S01]  /*54ac0*/  FFMA.FTZ R19, R26, 1.4426950216293334961, R19 ;  /* 0x3fb8aa3b1a137823 */ /* 0x000fe20000010013 */
[----:B------:R-:W2:Y:S01]  /*54ad0*/  LDL.LU R25, [R1+0x73c] ;  /* 0x00073c0001197983 */ /* 0x000ea20000300800 */
[----:B------:R-:W-:-:S03]  /*54ae0*/  FFMA.FTZ R8, R27, R8, 0.48089820146560668945 ;  /* 0x3ef6384a1b087423 */ /* 0x000fc60000010008 */
[----:B------:R-:W2:Y:S01]  /*54af0*/  LDL.LU R26, [R1+0x740] ;  /* 0x00074000011a7983 */ /* 0x000ea20000300800 */
[----:B------:R-:W-:-:S04]  /*54b00*/  FFMA.FTZ R8, R27, R8, -0.72134751081466674805 ;  /* 0xbf38aa3b1b087423 */ /* 0x000fc80000010008 */
[----:B------:R-:W-:-:S04]  /*54b10*/  FMUL R8, R27, R8 ;  /* 0x000000081b087220 */ /* 0x000fc80000400000 */
[----:B------:R-:W-:-:S04]  /*54b20*/  FMUL R8, R27, R8 ;  /* 0x000000081b087220 */ /* 0x000fc80000400000 */
[----:B------:R-:W-:Y:S02]  /*54b30*/  FFMA.FTZ R8, R27, 1.4426950216293334961, R8 ;  /* 0x3fb8aa3b1b087823 */ /* 0x000fe40000010008 */
[----:B------:R-:W2:Y:S01]  /*54b40*/  LDL.LU R27, [R1+0x744] ;  /* 0x00074400011b7983 */ /* 0x000ea20000300800 */
[----:B---3--:R-:W-:-:S03]  /*54b50*/  FADD R3, R3, R24 ;  /* 0x0000001803037221 */ /* 0x008fc60000000000 */
[----:B------:R-:W3:Y:S01]  /*54b60*/  LDL.LU R24, [R1+0x1ce8] ;  /* 0x001ce80001187983 */ /* 0x000ee20000300800 */
[----:B------:R-:W-:-:S03]  /*54b70*/  FADD R11, R11, R5 ;  /* 0x000000050b0b7221 */ /* 0x000fc60000000000 */
[----:B------:R-:W3:Y:S01]  /*54b80*/  LDL.LU R5, [R1+0x1ce4] ;  /* 0x001ce40001057983 */ /* 0x000ee20000300800 */
[----:B------:R-:W-:-:S03]  /*54b90*/  FADD R17, R17, R29 ;  /* 0x0000001d11117221 */ /* 0x000fc60000000000 */
[----:B------:R-:W3:Y:S01]  /*54ba0*/  LDL.LU R29, [R1+0x1ce0] ;  /* 0x001ce000011d7983 */ /* 0x000ee20000300800 */
[----:B------:R-:W-:-:S03]  /*54bb0*/  FADD R4, R4, R28 ;  /* 0x0000001c04047221 */ /* 0x000fc60000000000 */
[----:B------:R-:W3:Y:S01]  /*54bc0*/  LDL.LU R28, [R1+0x1cdc] ;  /* 0x001cdc00011c7983 */ /* 0x000ee20000300800 */
[----:B----4-:R-:W-:-:S03]  /*54bd0*/  FADD R6, R6, R23 ;  /* 0x0000001706067221 */ /* 0x010fc60000000000 */
[----:B------:R-:W4:Y:S01]  /*54be0*/  LDL.LU R23, [R1+0x1cd8] ;  /* 0x001cd80001177983 */ /* 0x000f220000300800 */
[----:B--2---:R-:W-:Y:S02]  /*54bf0*/  FADD R16, R16, R13 ;  /* 0x0000000d10107221 */ /* 0x004fe40000000000 */
[----:B---3--:R-:W-:Y:S02]  /*54c00*/  FADD R0, R0, R5 ;  /* 0x0000000500007221 */ /* 0x008fe40000000000 */
[----:B------:R-:W-:Y:S02]  /*54c10*/  FADD R25, R25, R29 ;  /* 0x0000001d19197221 */ /* 0x000fe40000000000 */
[----:B------:R-:W-:Y:S02]  /*54c20*/  FADD R26, R26, R28 ;  /* 0x0000001c1a1a7221 */ /* 0x000fe40000000000 */
[----:B----4-:R-:W-:Y:S02]  /*54c30*/  FADD R27, R27, R23 ;  /* 0x000000171b1b7221 */ /* 0x010fe40000000000 */
[----:B------:R-:W2:Y:S04]  /*54c40*/  LDL.LU R23, [R1+0x1cd4] ;  /* 0x001cd40001177983 */ /* 0x000ea80000300800 */
[----:B------:R-:W3:Y:S04]  /*54c50*/  LDL.LU R28, [R1+0x1cd0] ;  /* 0x001cd000011c7983 */ /* 0x000ee80000300800 */
[----:B------:R-:W4:Y:S04]  /*54c60*/  LDL.LU R29, [R1+0x1ccc] ;  /* 0x001ccc00011d7983 */ /* 0x000f280000300800 */
[----:B------:R-:W2:Y:S04]  /*54c70*/  LDL.LU R5, [R1+0x1cc8] ;  /* 0x001cc80001057983 */ /* 0x000ea80000300800 */
[----:B------:R-:W2:Y:S01]  /*54c80*/  LDL.LU R13, [R1+0x1cc4] ;  /* 0x001cc400010d7983 */ /* 0x000ea20000300800 */
[----:B------:R-:W-:Y:S01]  /*54c90*/  ISETP.GE.U32.AND P4, PT, R12, 0x7f800000, PT ;  /* 0x7f8000000c00780c */ /* 0x000fe20003f86070 */
[----:B------:R-:W-:-:S12]  /*54ca0*/  FADD R14, R14, R10 ;  /* 0x0000000a0e0e7221 */ /* 0x000fd80000000000 */
[----:B------:R-:W-:-:S05]  /*54cb0*/  @P4 MOV R10, 0x7f800000 ;  /* 0x7f800000000a4802 */ /* 0x000fca0000000f00 */
[C---:B------:R-:W-:Y:S01]  /*54cc0*/  @P4 FFMA.FTZ R3, R12.reuse, R10, +INF ;  /* 0x7f8000000c034423 */ /* 0x040fe2000001000a */
[----:B------:R-:W-:Y:S01]  /*54cd0*/  FSETP.NEU.AND P1, PT, R12, RZ, PT ;  /* 0x000000ff0c00720b */ /* 0x000fe20003f2d000 */
[----:B--2---:R-:W-:Y:S02]  /*54ce0*/  FADD R13, R13, R9 ;  /* 0x000000090d0d7221 */ /* 0x004fe40000000000 */
[----:B------:R-:W2:Y:S04]  /*54cf0*/  LDL.LU R9, [R1+0x1cc0] ;  /* 0x001cc00001097983 */ /* 0x000ea80000300800 */
[----:B------:R-:W2:Y:S04]  /*54d00*/  LDL.LU R10, [R1+0x1cbc] ;  /* 0x001cbc00010a7983 */ /* 0x000ea80000300800 */
[----:B------:R-:W3:Y:S01]  /*54d10*/  LDL.LU R12, [R1+0x1cb8] ;  /* 0x001cb800010c7983 */ /* 0x000ee20000300800 */
[----:B------:R-:W-:-:S02]  /*54d20*/  ISETP.GE.U32.AND P6, PT, R15, 0x7f800000, PT ;  /* 0x7f8000000f00780c */ /* 0x000fc40003fc6070 */
[----:B------:R-:W-:Y:S02]  /*54d30*/  FSEL R3, R3, -INF , P1 ;  /* 0xff80000003037808 */ /* 0x000fe40000800000 */
[----:B------:R-:W-:-:S03]  /*54d40*/  ISETP.GE.U32.AND P2, PT, R2, 0x7f800000, PT ;  /* 0x7f8000000200780c */ /* 0x000fc60003f46070 */
[----:B------:R0:W-:Y:S06]  /*54d50*/  STL [R1+0x1724], R3 ;  /* 0x0017240301007387 */ /* 0x0001ec0000100800 */
[----:B0-----:R-:W-:-:S05]  /*54d60*/  @P6 MOV R3, 0x7f800000 ;  /* 0x7f80000000036802 */ /* 0x001fca0000000f00 */
[----:B------:R-:W-:Y:S02]  /*54d70*/  @P6 FFMA.FTZ R17, R15, R3, +INF ;  /* 0x7f8000000f116423 */ /* 0x000fe40000010003 */
[----:B------:R-:W3:Y:S01]  /*54d80*/  LDL.LU R3, [R1+0x1cb4] ;  /* 0x001cb40001037983 */ /* 0x000ee20000300800 */
[----:B------:R-:W-:Y:S02]  /*54d90*/  ISETP.GE.U32.AND P0, PT, R22, 0x7f800000, PT ;  /* 0x7f8000001600780c */ /* 0x000fe40003f06070 */
[----:B------:R-:W-:Y:S02]  /*54da0*/  ISETP.GE.U32.AND P3, PT, R18, 0x7f800000, PT ;  /* 0x7f8000001200780c */ /* 0x000fe40003f66070 */
[----:B------:R-:W-:Y:S02]  /*54db0*/  ISETP.GE.U32.AND P4, PT, R21, 0x7f800000, PT ;  /* 0x7f8000001500780c */ /* 0x000fe40003f86070 */
[----:B------:R-:W-:Y:S02]  /*54dc0*/  FSETP.NEU.AND P5, PT, R2, RZ, PT ;  /* 0x000000ff0200720b */ /* 0x000fe40003fad000 */
[----:B------:R-:W-:-:S02]  /*54dd0*/  ISETP.GE.U32.AND P1, PT, R7, 0x7f800000, PT ;  /* 0x7f8000000700780c */ /* 0x000fc40003f26070 */
[----:B------:R-:W-:Y:S01]  /*54de0*/  FSETP.NEU.AND P6, PT, R22, RZ, PT ;  /* 0x000000ff1600720b */ /* 0x000fe20003fcd000 */
[----:B--2---:R-:W-:Y:S02]  /*54df0*/  FADD R10, R10, R19 ;  /* 0x000000130a0a7221 */ /* 0x004fe40000000000 */
[----:B------:R-:W-:-:S04]  /*54e00*/  @P2 IMAD.MOV.U32 R19, RZ, RZ, 0x7f800000 ;  /* 0x7f800000ff132424 */ /* 0x000fc800078e00ff */
[----:B------:R-:W-:Y:S01]  /*54e10*/  @P2 FFMA.FTZ R11, R2, R19, +INF ;  /* 0x7f800000020b2423 */ /* 0x000fe20000010013 */
[----:B------:R-:W-:Y:S02]  /*54e20*/  FSETP.NEU.AND P2, PT, R15, RZ, PT ;  /* 0x000000ff0f00720b */ /* 0x000fe40003f4d000 */
[----:B------:R-:W2:Y:S01]  /*54e30*/  LDL.LU R15, [R1+0x1cb0] ;  /* 0x001cb000010f7983 */ /* 0x000ea20000300800 */
[----:B------:R-:W-:Y:S02]  /*54e40*/  @P0 MOV R2, 0x7f800000 ;  /* 0x7f80000000020802 */ /* 0x000fe40000000f00 */
[----:B------:R-:W-:-:S03]  /*54e50*/  @P3 MOV R19, 0x7f800000 ;  /* 0x7f80000000133802 */ /* 0x000fc60000000f00 */
[----:B------:R-:W-:Y:S01]  /*54e60*/  @P0 FFMA.FTZ R4, R22, R2, +INF ;  /* 0x7f80000016040423 */ /* 0x000fe20000010002 */
[----:B------:R-:W-:Y:S01]  /*54e70*/  FSEL R11, R11, -INF , P5 ;  /* 0xff8000000b0b7808 */ /* 0x000fe20002800000 */
[----:B------:R-:W2:Y:S01]  /*54e80*/  LDL.LU R2, [R1+0x1cac] ;  /* 0x001cac0001027983 */ /* 0x000ea20000300800 */
[C---:B------:R-:W-:Y:S01]  /*54e90*/  FSETP.NEU.AND P0, PT, R18.reuse, RZ, PT ;  /* 0x000000ff1200720b */ /* 0x040fe20003f0d000 */
[----:B------:R-:W-:Y:S01]  /*54ea0*/  @P3 FFMA.FTZ R6, R18, R19, +INF ;  /* 0x7f80000012063423 */ /* 0x000fe20000010013 */
[----:B------:R-:W-:Y:S01]  /*54eb0*/  FSEL R17, R17, -INF , P2 ;  /* 0xff80000011117808 */ /* 0x000fe20001000000 */
[----:B------:R-:W2:Y:S01]  /*54ec0*/  LDL.LU R22, [R1+0x1ca8] ;  /* 0x001ca80001167983 */ /* 0x000ea20000300800 */
[----:B------:R-:W-:-:S03]  /*54ed0*/  @P4 MOV R18, 0x7f800000 ;  /* 0x7f80000000124802 */ /* 0x000fc60000000f00 */
[----:B------:R-:W2:Y:S01]  /*54ee0*/  LDL.LU R19, [R1+0x1ca4] ;  /* 0x001ca40001137983 */ /* 0x000ea20000300800 */
[----:B----4-:R-:W-:Y:S01]  /*54ef0*/  ISETP.GE.U32.AND P3, PT, R29, 0x7f800000, PT ;  /* 0x7f8000001d00780c */ /* 0x010fe20003f66070 */
[C---:B------:R-:W-:Y:S02]  /*54f00*/  @P4 FFMA.FTZ R27, R21.reuse, R18, +INF ;  /* 0x7f800000151b4423 */ /* 0x040fe40000010012 */
[----:B------:R0:W-:Y:S01]  /*54f10*/  STL [R1+0x171c], R11 ;  /* 0x00171c0b01007387 */ /* 0x0001e20000100800 */
[----:B------:R-:W-:-:S03]  /*54f20*/  FSETP.NEU.AND P2, PT, R21, RZ, PT ;  /* 0x000000ff1500720b */ /* 0x000fc60003f4d000 */
[----:B------:R1:W-:Y:S01]  /*54f30*/  STL [R1+0x172c], R17 ;  /* 0x00172c1101007387 */ /* 0x0003e20000100800 */
[----:B------:R-:W-:Y:S01]  /*54f40*/  FSEL R4, R4, -INF , P6 ;  /* 0xff80000004047808 */ /* 0x000fe20003000000 */
[----:B0-----:R-:W-:Y:S02]  /*54f50*/  @P1 IMAD.MOV.U32 R11, RZ, RZ, 0x7f800000 ;  /* 0x7f800000ff0b1424 */ /* 0x001fe400078e00ff */
[----:B-1----:R-:W4:Y:S04]  /*54f60*/  LDL.LU R17, [R1+0x1ca0] ;  /* 0x001ca00001117983 */ /* 0x002f280000300800 */
[----:B------:R-:W4:Y:S04]  /*54f70*/  LDL.LU R18, [R1+0x1c9c] ;  /* 0x001c9c0001127983 */ /* 0x000f280000300800 */
[----:B------:R-:W4:Y:S01]  /*54f80*/  LDL.LU R21, [R1+0x1c98] ;  /* 0x001c980001157983 */ /* 0x000f220000300800 */
[----:B------:R-:W-:Y:S01]  /*54f90*/  @P1 FFMA.FTZ R26, R7, R11, +INF ;  /* 0x7f800000071a1423 */ /* 0x000fe2000001000b */
[----:B------:R-:W-:-:S02]  /*54fa0*/  FSEL R6, R6, -INF , P0 ;  /* 0xff80000006067808 */ /* 0x000fc40000000000 */
[----:B------:R-:W-:Y:S01]  /*54fb0*/  FSETP.NEU.AND P4, PT, R7, RZ, PT ;  /* 0x000000ff0700720b */ /* 0x000fe20003f8d000 */
[----:B------:R-:W4:Y:S04]  /*54fc0*/  LDL.LU R11, [R1+0x1c94] ;  /* 0x001c9400010b7983 */ /* 0x000f280000300800 */
[----:B------:R-:W4:Y:S04]  /*54fd0*/  LDL.LU R7, [R1+0x1c90] ;  /* 0x001c900001077983 */ /* 0x000f280000300800 */
[----:B------:R0:W-:Y:S04]  /*54fe0*/  STL [R1+0x1730], R4 ;  /* 0x0017300401007387 */ /* 0x0001e80000100800 */
[----:B0-----:R-:W4:Y:S04]  /*54ff0*/  LDL.LU R4, [R1+0x1c8c] ;  /* 0x001c8c0001047983 */ /* 0x001f280000300800 */
[----:B------:R0:W-:Y:S04]  /*55000*/  STL [R1+0x1738], R6 ;  /* 0x0017380601007387 */ /* 0x0001e80000100800 */
[----:B---3--:R1:W-:Y:S01]  /*55010*/  STL [R1+0x19f8], R12 ;  /* 0x0019f80c01007387 */ /* 0x0083e20000100800 */
[----:B0-----:R-:W-:-:S05]  /*55020*/  @P3 MOV R6, 0x7f800000 ;  /* 0x7f80000000063802 */ /* 0x001fca0000000f00 */
[----:B------:R-:W-:Y:S02]  /*55030*/  @P3 FFMA.FTZ R25, R29, R6, +INF ;  /* 0x7f8000001d193423 */ /* 0x000fe40000010006 */
[----:B------:R-:W3:Y:S01]  /*55040*/  LDL.LU R6, [R1+0x1c88] ;  /* 0x001c880001067983 */ /* 0x000ee20000300800 */
[----:B------:R-:W-:Y:S02]  /*55050*/  ISETP.GE.U32.AND P5, PT, R28, 0x7f800000, PT ;  /* 0x7f8000001c00780c */ /* 0x000fe40003fa6070 */
[----:B------:R-:W-:Y:S02]  /*55060*/  IADD3 R9, R3, -R9, RZ ;  /* 0x8000000903097210 */ /* 0x000fe40007ffe0ff */
[----:B------:R-:W-:Y:S02]  /*55070*/  IADD3 R5, R12, -R5, RZ ;  /* 0x800000050c057210 */ /* 0x000fe40007ffe0ff */
[----:B------:R-:W-:Y:S01]  /*55080*/  ISETP.GE.U32.AND P0, PT, R23, 0x7f800000, PT ;  /* 0x7f8000001700780c */ /* 0x000fe20003f06070 */
[----:B------:R-:W-:Y:S01]  /*55090*/  FADD R9, R9, -1 ;  /* 0xbf80000009097421 */ /* 0x000fe20000000000 */
[----:B------:R-:W-:-:S02]  /*550a0*/  ISETP.GE.U32.AND P6, PT, R24, 0x7f800000, PT ;  /* 0x7f8000001800780c */ /* 0x000fc40003fc6070 */
[----:B------:R-:W-:Y:S01]  /*550b0*/  FSETP.NEU.AND P1, PT, R29, RZ, PT ;  /* 0x000000ff1d00720b */ /* 0x000fe20003f2d000 */
[----:B------:R-:W-:Y:S02]  /*550c0*/  FADD R29, R5, -1 ;  /* 0xbf800000051d7421 */ /* 0x000fe40000000000 */
[----:B-1----:R-:W-:Y:S02]  /*550d0*/  @P5 MOV R12, 0x7f800000 ;  /* 0x7f800000000c5802 */ /* 0x002fe40000000f00 */
[----:B------:R-:W-:-:S03]  /*550e0*/  FSETP.NEU.AND P3, PT, R28, RZ, PT ;  /* 0x000000ff1c00720b */ /* 0x000fc60003f6d000 */
[----:B------:R-:W-:Y:S01]  /*550f0*/  @P5 FFMA.FTZ R0, R28, R12, +INF ;  /* 0x7f8000001c005423 */ /* 0x000fe2000001000c */
[----:B------:R-:W-:-:S04]  /*55100*/  FSETP.NEU.AND P5, PT, R23, RZ, PT ;  /* 0x000000ff1700720b */ /* 0x000fc80003fad000 */
[----:B------:R-:W-:Y:S01]  /*55110*/  FSEL R0, R0, -INF , P3 ;  /* 0xff80000000007808 */ /* 0x000fe20001800000 */
[-C--:B--2---:R-:W-:Y:S02]  /*55120*/  FFMA.FTZ R5, R9, R15.reuse, -0.16845393180847167969 ;  /* 0xbe2c7f3009057423 */ /* 0x084fe4000001000f */
[----:B------:R-:W-:Y:S02]  /*55130*/  FFMA.FTZ R12, R29, R15, -0.16845393180847167969 ;  /* 0xbe2c7f301d0c7423 */ /* 0x000fe4000001000f */
[----:B------:R-:W-:Y:S02]  /*55140*/  FFMA.FTZ R28, R9, R5, 0.1716887056827545166 ;  /* 0x3e2fcf2a091c7423 */ /* 0x000fe40000010005 */
[----:B------:R-:W-:Y:S02]  /*55150*/  FFMA.FTZ R15, R29, R12, 0.1716887056827545166 ;  /* 0x3e2fcf2a1d0f7423 */ /* 0x000fe4000001000c */
[----:B------:R-:W-:Y:S01]  /*55160*/  FFMA.FTZ R12, R9, R28, -0.17900948226451873779 ;  /* 0xbe374e43090c7423 */ /* 0x000fe2000001001c */
[----:B------:R-:W-:Y:S01]  /*55170*/  @P6 MOV R28, 0x7f800000 ;  /* 0x7f800000001c6802 */ /* 0x000fe20000000f00 */
[----:B------:R-:W-:-:S02]  /*55180*/  @P0 IMAD.MOV.U32 R5, RZ, RZ, 0x7f800000 ;  /* 0x7f800000ff050424 */ /* 0x000fc400078e00ff */
[----:B------:R-:W-:Y:S02]  /*55190*/  FFMA.FTZ R12, R9, R12, 0.20512372255325317383 ;  /* 0x3e520bf4090c7423 */ /* 0x000fe4000001000c */
[----:B------:R-:W-:Y:S01]  /*551a0*/  @P0 FFMA.FTZ R16, R23, R5, +INF ;  /* 0x7f80000017100423 */ /* 0x000fe20000010005 */
[C---:B------:R-:W-:Y:S01]  /*551b0*/  FSETP.NEU.AND P0, PT, R24.reuse, RZ, PT ;  /* 0x000000ff1800720b */ /* 0x040fe20003f0d000 */
[----:B------:R-:W-:Y:S01]  /*551c0*/  @P6 FFMA.FTZ R14, R24, R28, +INF ;  /* 0x7f800000180e6423 */ /* 0x000fe2000001001c */
[----:B------:R-:W2:Y:S01]  /*551d0*/  LDL.LU R5, [R1+0x1c84] ;  /* 0x001c840001057983 */ /* 0x000ea20000300800 */
[----:B------:R-:W-:Y:S02]  /*551e0*/  FFMA.FTZ R23, R29, R15, -0.17900948226451873779 ;  /* 0xbe374e431d177423 */ /* 0x000fe4000001000f */
[----:B------:R-:W-:Y:S01]  /*551f0*/  FFMA.FTZ R24, R9, R12, -0.24046532809734344482 ;  /* 0xbe763c8b09187423 */ /* 0x000fe2000001000c */
[----:B------:R-:W-:Y:S01]  /*55200*/  FSEL R12, R27, -INF , P2 ;  /* 0xff8000001b0c7808 */ /* 0x000fe20001000000 */
[----:B------:R-:W-:Y:S01]  /*55210*/  STL [R1+0x670], R16 ;  /* 0x0006701001007387 */ /* 0x000fe20000100800 */
[----:B------:R-:W-:-:S03]  /*55220*/  FFMA.FTZ R23, R29, R23, 0.20512372255325317383 ;  /* 0x3e520bf41d177423 */ /* 0x000fc60000010017 */
[----:B------:R-:W-:Y:S01]  /*55230*/  STL [R1+0x14b0], R14 ;  /* 0x0014b00e01007387 */ /* 0x000fe20000100800 */
[----:B------:R-:W-:-:S03]  /*55240*/  FFMA.FTZ R23, R29, R23, -0.24046532809734344482 ;  /* 0xbe763c8b1d177423 */ /* 0x000fc60000010017 */
[----:B------:R0:W-:Y:S01]  /*55250*/  STL [R1+0x1720], R12 ;  /* 0x0017200c01007387 */ /* 0x0001e20000100800 */
[----:B------:R-:W-:Y:S01]  /*55260*/  FFMA.FTZ R24, R9, R24, 0.28857114911079406738 ;  /* 0x3e93bf9909187423 */ /* 0x000fe20000010018 */
[----:B------:R-:W-:Y:S01]  /*55270*/  ISETP.GE.U32.AND P2, PT, R2, 0x7f800000, PT ;  /* 0x7f8000000200780c */ /* 0x000fe20003f46070 */
[----:B------:R-:W-:Y:S01]  /*55280*/  FFMA.FTZ R23, R29, R23, 0.28857114911079406738 ;  /* 0x3e93bf991d177423 */ /* 0x000fe20000010017 */
[----:B0-----:R-:W-:Y:S01]  /*55290*/  FSEL R12, R26, -INF , P4 ;  /* 0xff8000001a0c7808 */ /* 0x001fe20002000000 */
[----:B------:R-:W-:-:S04]  /*552a0*/  FFMA.FTZ R24, R9, R24, -0.36067417263984680176 ;  /* 0xbeb8aa4909187423 */ /* 0x000fc80000010018 */
[----:B------:R0:W-:Y:S01]  /*552b0*/  STL [R1+0x1728], R12 ;  /* 0x0017280c01007387 */ /* 0x0001e20000100800 */
[----:B------:R-:W-:Y:S01]  /*552c0*/  ISETP.GE.U32.AND P6, PT, R22, 0x7f800000, PT ;  /* 0x7f8000001600780c */ /* 0x000fe20003fc6070 */
[----:B------:R-:W-:Y:S02]  /*552d0*/  FFMA.FTZ R23, R29, R23, -0.36067417263984680176 ;  /* 0xbeb8aa491d177423 */ /* 0x000fe40000010017 */
[----:B------:R-:W-:Y:S01]  /*552e0*/  FFMA.FTZ R24, R9, R24, 0.48089820146560668945 ;  /* 0x3ef6384a09187423 */ /* 0x000fe20000010018 */
[----:B0-----:R-:W-:-:S05]  /*552f0*/  FSEL R12, R25, -INF , P1 ;  /* 0xff800000190c7808 */ /* 0x001fca0000800000 */
[----:B------:R-:W-:Y:S04]  /*55300*/  STL [R1+0x1734], R12 ;  /* 0x0017340c01007387 */ /* 0x000fe80000100800 */
[----:B------:R0:W-:Y:S01]  /*55310*/  STL [R1+0x173c], R0 ;  /* 0x00173c0001007387 */ /* 0x0001e20000100800 */
[----:B----4-:R-:W-:Y:S01]  /*55320*/  ISETP.GE.U32.AND P3, PT, R21, 0x7f800000, PT ;  /* 0x7f8000001500780c */ /* 0x010fe20003f66070 */
[----:B------:R-:W-:Y:S02]  /*55330*/  @P2 IMAD.MOV.U32 R25, RZ, RZ, 0x7f800000 ;  /* 0x7f800000ff192424 */ /* 0x000fe400078e00ff */
[----:B0-----:R-:W-:Y:S02]  /*55340*/  FFMA.FTZ R0, R29, R23, 0.48089820146560668945 ;  /* 0x3ef6384a1d007423 */ /* 0x001fe40000010017 */
[----:B------:R-:W-:-:S02]  /*55350*/  FFMA.FTZ R23, R9, R24, -0.72134751081466674805 ;  /* 0xbf38aa3b09177423 */ /* 0x000fc40000010018 */
[----:B------:R-:W-:Y:S02]  /*55360*/  FFMA.FTZ R0, R29, R0, -0.72134751081466674805 ;  /* 0xbf38aa3b1d007423 */ /* 0x000fe40000010000 */
[----:B------:R-:W-:Y:S01]  /*55370*/  FMUL R23, R9, R23 ;  /* 0x0000001709177220 */ /* 0x000fe20000400000 */
[----:B------:R-:W-:Y:S01]  /*55380*/  @P6 MOV R24, 0x7f800000 ;  /* 0x7f80000000186802 */ /* 0x000fe20000000f00 */
[----:B------:R-:W-:Y:S01]  /*55390*/  FMUL R0, R29, R0 ;  /* 0x000000001d007220 */ /* 0x000fe20000400000 */
[C---:B------:R-:W-:Y:S01]  /*553a0*/  FSETP.NEU.AND P1, PT, R2.reuse, RZ, PT ;  /* 0x000000ff0200720b */ /* 0x040fe20003f2d000 */
[----:B------:R-:W-:Y:S02]  /*553b0*/  @P2 FFMA.FTZ R13, R2, R25, +INF ;  /* 0x7f800000020d2423 */ /* 0x000fe40000010019 */
[----:B------:R-:W-:Y:S02]  /*553c0*/  FMUL R2, R9, R23 ;  /* 0x0000001709027220 */ /* 0x000fe40000400000 */
[----:B------:R-:W-:Y:S01]  /*553d0*/  FMUL R0, R29, R0 ;  /* 0x000000001d007220 */ /* 0x000fe20000400000 */
[C---:B------:R-:W-:Y:S01]  /*553e0*/  FSETP.NEU.AND P2, PT, R22.reuse, RZ, PT ;  /* 0x000000ff1600720b */ /* 0x040fe20003f4d000 */
[----:B------:R-:W-:-:S02]  /*553f0*/  @P6 FFMA.FTZ R10, R22, R24, +INF ;  /* 0x7f800000160a6423 */ /* 0x000fc40000010018 */
[----:B------:R-:W-:Y:S01]  /*55400*/  FFMA.FTZ R22, R9, 1.4426950216293334961, R2 ;  /* 0x3fb8aa3b09167823 */ /* 0x000fe20000010002 */
[----:B------:R-:W-:Y:S01]  /*55410*/  @P3 MOV R2, 0x7f800000 ;  /* 0x7f80000000023802 */ /* 0x000fe20000000f00 */
[----:B------:R-:W-:Y:S02]  /*55420*/  FFMA.FTZ R29, R29, 1.4426950216293334961, R0 ;  /* 0x3fb8aa3b1d1d7823 */ /* 0x000fe40000010000 */
[----:B------:R-:W-:Y:S02]  /*55430*/  FADD R4, R4, R22 ;  /* 0x0000001604047221 */ /* 0x000fe40000000000 */
[----:B------:R-:W-:Y:S02]  /*55440*/  FADD R7, R7, R8 ;  /* 0x0000000807077221 */ /* 0x000fe40000000000 */
[----:B---3--:R-:W-:Y:S02]  /*55450*/  FADD R22, R6, R29 ;  /* 0x0000001d06167221 */ /* 0x008fe40000000000 */
[----:B------:R-:W-:Y:S01]  /*55460*/  @P3 FFMA.FTZ R7, R21, R2, +INF ;  /* 0x7f80000015073423 */ /* 0x000fe20000010002 */
[----:B------:R0:W-:Y:S04]  /*55470*/  STL [R1+0x14ac], R13 ;  /* 0x0014ac0d01007387 */ /* 0x0001e80000100800 */
[----:B------:R-:W-:Y:S04]  /*55480*/  STL [R1+0x14a8], R10 ;  /* 0x0014a80a01007387 */ /* 0x000fe80000100800 */
[----:B------:R-:W-:Y:S04]  /*55490*/  STL [R1+0x19fc], R22 ;  /* 0x0019fc1601007387 */ /* 0x000fe80000100800 */
[----:B------:R-:W-:Y:S04]  /*554a0*/  STL [R1+0x1454], R7 ;  /* 0x0014540701007387 */ /* 0x000fe80000100800 */
[----:B0-----:R-:W3:Y:S01]  /*554b0*/  LDL R13, [R1+0x84] ;  /* 0x00008400010d7983 */ /* 0x001ee20000100800 */
[----:B------:R-:W-:-:S03]  /*554c0*/  ISETP.GE.U32.AND P4, PT, R3, 0x7f800000, PT ;  /* 0x7f8000000300780c */ /* 0x000fc60003f86070 */
[----:B---3--:R0:W-:Y:S04]  /*554d0*/  STL [R1+0x1c74], R13 ;  /* 0x001c740d01007387 */ /* 0x0081e80000100800 */
[----:B0-----:R-:W3:Y:S06]  /*554e0*/  LDL R13, [R1+0x88] ;  /* 0x00008800010d7983 */ /* 0x001eec0000100800 */
[----:B------:R-:W-:-:S05]  /*554f0*/  @P4 MOV R0, 0x7f800000 ;  /* 0x7f80000000004802 */ /* 0x000fca0000000f00 */
[----:B------:R-:W-:-:S05]  /*55500*/  @P4 FFMA.FTZ R4, R3, R0, +INF ;  /* 0x7f80000003044423 */ /* 0x000fca0000010000 */
[----:B------:R-:W-:Y:S04]  /*55510*/  STL [R1+0x1444], R4 ;  /* 0x0014440401007387 */ /* 0x000fe80000100800 */
[----:B---3--:R0:W-:Y:S04]  /*55520*/  STL [R1+0x1c78], R13 ;  /* 0x001c780d01007387 */ /* 0x0081e80000100800 */
[----:B0-----:R-:W3:Y:S04]  /*55530*/  LDL R13, [R1+0x8c] ;  /* 0x00008c00010d7983 */ /* 0x001ee80000100800 */
[----:B---3--:R0:W-:Y:S04]  /*55540*/  STL [R1+0x1c7c], R13 ;  /* 0x001c7c0d01007387 */ /* 0x0081e80000100800 */
[----:B0-----:R-:W3:Y:S01]  /*55550*/  LDL R13, [R1+0x90] ;  /* 0x00009000010d7983 */ /* 0x001ee20000100800 */
[----:B------:R-:W-:-:S02]  /*55560*/  FSETP.NEU.AND P3, PT, R21, RZ, PT ;  /* 0x000000ff1500720b */ /* 0x000fc40003f6d000 */
[----:B------:R-:W-:Y:S02]  /*55570*/  FSETP.GT.AND P6, PT, |R11|, 8.50705917302346158658e+37, PT ;  /* 0x7e8000000b00780b */ /* 0x000fe40003fc4200 */
[----:B------:R-:W-:Y:S02]  /*55580*/  MOV R27, R17 ;  /* 0x00000011001b7202 */ /* 0x000fe40000000f00 */
[----:B------:R-:W-:Y:S01]  /*55590*/  MOV R28, R18 ;  /* 0x00000012001c7202 */ /* 0x000fe20000000f00 */
[----:B---3--:R0:W-:Y:S04]  /*555a0*/  STL [R1+0x1c80], R13 ;  /* 0x001c800d01007387 */ /* 0x0081e80000100800 */
[----:B0-----:R-:W3:Y:S04]  /*555b0*/  LDL R13, [R1+0x94] ;  /* 0x00009400010d7983 */ /* 0x001ee80000100800 */
[----:B------:R-:W4:Y:S04]  /*555c0*/  LDL.LU R0, [R1+0x7c] ;  /* 0x00007c0001007983 */ /* 0x000f280000300800 */
[----:B------:R-:W4:Y:S04]  /*555d0*/  LDL.LU R22, [R1+0x70] ;  /* 0x0000700001167983 */ /* 0x000f280000300800 */
[----:B------:R-:W4:Y:S04]  /*555e0*/  LDL.LU R21, [R1+0x6c] ;  /* 0x00006c0001157983 */ /* 0x000f280000300800 */
[----:B------:R-:W4:Y:S04]  /*555f0*/  LDL.LU R2, [R1+0x60] ;  /* 0x0000600001027983 */ /* 0x000f280000300800 */
[----:B------:R-:W4:Y:S04]  /*55600*/  LDL.LU R24, [R1+0x5c] ;  /* 0x00005c0001187983 */ /* 0x000f280000300800 */
[----:B------:R-:W4:Y:S04]  /*55610*/  LDL.LU R23, [R1+0x50] ;  /* 0x0000500001177983 */ /* 0x000f280000300800 */
[----:B------:R-:W4:Y:S04]  /*55620*/  LDL.LU R12, [R1+0x4c] ;  /* 0x00004c00010c7983 */ /* 0x000f280000300800 */
[----:B------:R-:W4:Y:S01]  /*55630*/  LDL.LU R14, [R1+0x40] ;  /* 0x00004000010e7983 */ /* 0x000f220000300800 */
[----:B------:R-:W-:-:S03]  /*55640*/  MOV R26, R19 ;  /* 0x00000013001a7202 */ /* 0x000fc60000000f00 */
[----:B------:R-:W4:Y:S01]  /*55650*/  LDL.LU R15, [R1+0x3c] ;  /* 0x00003c00010f7983 */ /* 0x000f220000300800 */
[----:B------:R-:W-:-:S03]  /*55660*/  MOV R25, R20 ;  /* 0x0000001400197202 */ /* 0x000fc60000000f00 */
[----:B------:R-:W4:Y:S04]  /*55670*/  LDL.LU R16, [R1+0x30] ;  /* 0x0000300001107983 */ /* 0x000f280000300800 */
[----:B------:R-:W4:Y:S04]  /*55680*/  LDL.LU R17, [R1+0x2c] ;  /* 0x00002c0001117983 */ /* 0x000f280000300800 */
[----:B------:R-:W4:Y:S04]  /*55690*/  LDL.LU R18, [R1+0x20] ;  /* 0x0000200001127983 */ /* 0x000f280000300800 */
[----:B------:R-:W4:Y:S01]  /*556a0*/  LDL.LU R19, [R1+0x1c] ;  /* 0x00001c0001137983 */ /* 0x000f220000300800 */
[----:B--2---:R-:W-:-:S03]  /*556b0*/  IMAD.MOV.U32 R29, RZ, RZ, R5 ;  /* 0x000000ffff1d7224 */ /* 0x004fc600078e0005 */
        /* <DEDUP_REMOVED lines=8> */
[----:B------:R0:W-:Y:S04]  /*55740*/  STL [R1+0x1a00], R3 ;  /* 0x001a000301007387 */ /* 0x0001e80000100800 */
[----:B0-----:R-:W2:Y:S01]  /*55750*/  LDL.LU R3, [R1+0x80] ;  /* 0x0000800001037983 */ /* 0x001ea20000300800 */
[----:B---3--:R-:W-:-:S05]  /*55760*/  @P6 FMUL R13, R13, 0.25 ;  /* 0x3e8000000d0d6820 */ /* 0x008fca0000400000 */
[----:B------:R0:W-:Y:S04]  /*55770*/  @P6 STL [R1+0x94], R13 ;  /* 0x0000940d01006387 */ /* 0x0001e80000100800 */
[----:B0-----:R-:W3:Y:S02]  /*55780*/  LDL.LU R13, [R1+0x1c80] ;  /* 0x001c8000010d7983 */ /* 0x001ee40000300800 */
[----:B---3--:R-:W-:-:S05]  /*55790*/  @P6 FMUL R13, R13, 0.25 ;  /* 0x3e8000000d0d6820 */ /* 0x008fca0000400000 */
[----:B------:R0:W-:Y:S04]  /*557a0*/  @P6 STL [R1+0x90], R13 ;  /* 0x0000900d01006387 */ /* 0x0001e80000100800 */
[----:B0-----:R-:W3:Y:S02]  /*557b0*/  LDL.LU R13, [R1+0x1c7c] ;  /* 0x001c7c00010d7983 */ /* 0x001ee40000300800 */
[----:B---3--:R-:W-:-:S05]  /*557c0*/  @P6 FMUL R13, R13, 0.25 ;  /* 0x3e8000000d0d6820 */ /* 0x008fca0000400000 */
[----:B------:R0:W-:Y:S04]  /*557d0*/  @P6 STL [R1+0x8c], R13 ;  /* 0x00008c0d01006387 */ /* 0x0001e80000100800 */
[----:B0-----:R-:W3:Y:S01]  /*557e0*/  LDL.LU R13, [R1+0x1c78] ;  /* 0x001c7800010d7983 */ /* 0x001ee20000300800 */
[----:B------:R-:W-:Y:S01]  /*557f0*/  FSETP.GEU.AND P4, PT, |R11|, 1.175494350822287508e-38, PT ;  /* 0x008000000b00780b */ /* 0x000fe20003f8e200 */
[----:B---3--:R-:W-:-:S05]  /*55800*/  @P6 FMUL R13, R13, 0.25 ;  /* 0x3e8000000d0d6820 */ /* 0x008fca0000400000 */
[----:B------:R0:W-:Y:S04]  /*55810*/  @P6 STL [R1+0x88], R13 ;  /* 0x0000880d01006387 */ /* 0x0001e80000100800 */
[----:B0-----:R-:W3:Y:S01]  /*55820*/  LDL.LU R13, [R1+0x1c74] ;  /* 0x001c7400010d7983 */ /* 0x001ee20000300800 */
[----:B------:R-:W-:Y:S02]  /*55830*/  @P6 FMUL R26, R26, 0.25 ;  /* 0x3e8000001a1a6820 */ /* 0x000fe40000400000 */
[----:B------:R-:W-:Y:S02]  /*55840*/  @P6 FMUL R27, R27, 0.25 ;  /* 0x3e8000001b1b6820 */ /* 0x000fe40000400000 */
[----:B------:R-:W-:Y:S02]  /*55850*/  @P6 FMUL R28, R28, 0.25 ;  /* 0x3e8000001c1c6820 */ /* 0x000fe40000400000 */
[----:B------:R-:W-:-:S02]  /*55860*/  @!P4 FMUL R26, R26, 16777216 ;  /* 0x4b8000001a1ac820 */ /* 0x000fc40000400000 */
[----:B------:R-:W-:Y:S02]  /*55870*/  @P6 FMUL R29, R29, 0.25 ;  /* 0x3e8000001d1d6820 */ /* 0x000fe40000400000 */
[----:B------:R-:W-:Y:S02]  /*55880*/  @!P4 FMUL R27, R27, 16777216 ;  /* 0x4b8000001b1bc820 */ /* 0x000fe40000400000 */
[----:B------:R-:W-:Y:S02]  /*55890*/  @P6 FMUL R25, R25, 0.25 ;  /* 0x3e80000019196820 */ /* 0x000fe40000400000 */
[----:B------:R-:W-:Y:S02]  /*558a0*/  @!P4 FMUL R28, R28, 16777216 ;  /* 0x4b8000001c1cc820 */ /* 0x000fe40000400000 */
[----:B------:R-:W-:Y:S02]  /*558b0*/  @!P4 FMUL R29, R29, 16777216 ;  /* 0x4b8000001d1dc820 */ /* 0x000fe40000400000 */
[----:B------:R-:W-:-:S02]  /*558c0*/  @!P4 FMUL R25, R25, 16777216 ;  /* 0x4b8000001919c820 */ /* 0x000fc40000400000 */
[----:B---3--:R-:W-:-:S05]  /*558d0*/  @P6 FMUL R13, R13, 0.25 ;  /* 0x3e8000000d0d6820 */ /* 0x008fca0000400000 */
[----:B------:R0:W-:Y:S04]  /*558e0*/  @P6 STL [R1+0x84], R13 ;  /* 0x0000840d01006387 */ /* 0x0001e80000100800 */
[----:B0-----:R-:W3:Y:S04]  /*558f0*/  LDL.LU R13, [R1+0x1c70] ;  /* 0x001c7000010d7983 */ /* 0x001ee80000300800 */
[----:B------:R0:W-:Y:S04]  /*55900*/  STL [R1+0x1a04], R26 ;  /* 0x001a041a01007387 */ /* 0x0001e80000100800 */
[----:B0-----:R-:W3:Y:S04]  /*55910*/  LDL R26, [R1+0x84] ;  /* 0x00008400011a7983 */ /* 0x001ee80000100800 */
[----:B------:R0:W-:Y:S04]  /*55920*/  STL [R1+0x1a08], R27 ;  /* 0x001a081b01007387 */ /* 0x0001e80000100800 */
[----:B0-----:R-:W3:Y:S04]  /*55930*/  LDL R27, [R1+0x88] ;  /* 0x00008800011b7983 */ /* 0x001ee80000100800 */
[----:B------:R0:W-:Y:S04]  /*55940*/  STL [R1+0x1a0c], R28 ;  /* 0x001a0c1c01007387 */ /* 0x0001e80000100800 */
[----:B0-----:R-:W3:Y:S04]  /*55950*/  LDL R28, [R1+0x8c] ;  /* 0x00008c00011c7983 */ /* 0x001ee80000100800 */
[----:B------:R0:W-:Y:S04]  /*55960*/  STL [R1+0x1a10], R29 ;  /* 0x001a101d01007387 */ /* 0x0001e80000100800 */
[----:B0-----:R-:W3:Y:S04]  /*55970*/  LDL R29, [R1+0x90] ;  /* 0x00009000011d7983 */ /* 0x001ee80000100800 */
[----:B------:R0:W-:Y:S04]  /*55980*/  STL [R1+0x1a14], R25 ;  /* 0x001a141901007387 */ /* 0x0001e80000100800 */
[----:B0-----:R-:W3:Y:S01]  /*55990*/  LDL R25, [R1+0x94] ;  /* 0x0000940001197983 */ /* 0x001ee20000100800 */
[----:B--2---:R-:W-:-:S02]  /*559a0*/  @P6 FMUL R3, R3, 0.25 ;  /* 0x3e80000003036820 */ /* 0x004fc40000400000 */
[----:B----4-:R-:W-:Y:S02]  /*559b0*/  @P6 FMUL R0, R0, 0.25 ;  /* 0x3e80000000006820 */ /* 0x010fe40000400000 */
[----:B------:R-:W-:Y:S02]  /*559c0*/  @P6 FMUL R22, R22, 0.25 ;  /* 0x3e80000016166820 */ /* 0x000fe40000400000 */
[----:B------:R-:W-:Y:S02]  /*559d0*/  @P6 FMUL R21, R21, 0.25 ;  /* 0x3e80000015156820 */ /* 0x000fe40000400000 */
[----:B------:R-:W-:Y:S02]  /*559e0*/  @P6 FMUL R2, R2, 0.25 ;  /* 0x3e80000002026820 */ /* 0x000fe40000400000 */
[----:B------:R-:W-:Y:S02]  /*559f0*/  @!P4 FMUL R3, R3, 16777216 ;  /* 0x4b8000000303c820 */ /* 0x000fe40000400000 */
[----:B------:R-:W-:-:S02]  /*55a00*/  @P6 FMUL R24, R24, 0.25 ;  /* 0x3e80000018186820 */ /* 0x000fc40000400000 */
[----:B------:R-:W-:Y:S02]  /*55a10*/  @!P4 FMUL R0, R0, 16777216 ;  /* 0x4b8000000000c820 */ /* 0x000fe40000400000 */
[----:B------:R-:W-:Y:S02]  /*55a20*/  @P6 FMUL R23, R23, 0.25 ;  /* 0x3e80000017176820 */ /* 0x000fe40000400000 */
[----:B------:R-:W-:Y:S02]  /*55a30*/  @!P4 FMUL R22, R22, 16777216 ;  /* 0x4b8000001616c820 */ /* 0x000fe40000400000 */
        /* <DEDUP_REMOVED lines=30> */
[----:B------:R-:W-:Y:S02]  /*55c20*/  @!P4 FMUL R5, R5, 16777216 ;  /* 0x4b8000000505c820 */ /* 0x000fe40000400000 */
[----:B------:R-:W-:Y:S02]  /*55c30*/  @!P4 FMUL R11, R11, 16777216 ;  /* 0x4b8000000b0bc820 */ /* 0x000fe40000400000 */
[----:B------:R-:W-:-:S02]  /*55c40*/  @!P4 FMUL R6, R6, 16777216 ;  /* 0x4b8000000606c820 */ /* 0x000fc40000400000 */
[----:B------:R-:W-:Y:S02]  /*55c50*/  @!P4 FMUL R7, R7, 16777216 ;  /* 0x4b8000000707c820 */ /* 0x000fe40000400000 */
[----:B---3--:R-:W-:Y:S02]  /*55c60*/  @!P4 FMUL R26, R26, 16777216 ;  /* 0x4b8000001a1ac820 */ /* 0x008fe40000400000 */
[----:B------:R-:W-:Y:S02]  /*55c70*/  @!P4 FMUL R27, R27, 16777216 ;  /* 0x4b8000001b1bc820 */ /* 0x000fe40000400000 */
[----:B------:R-:W-:Y:S02]  /*55c80*/  @!P4 FMUL R28, R28, 16777216 ;  /* 0x4b8000001c1cc820 */ /* 0x000fe40000400000 */
[----:B------:R-:W-:Y:S02]  /*55c90*/  @!P4 FMUL R29, R29, 16777216 ;  /* 0x4b8000001d1dc820 */ /* 0x000fe40000400000 */
[----:B------:R-:W-:-:S05]  /*55ca0*/  @!P4 FMUL R25, R25, 16777216 ;  /* 0x4b8000001919c820 */ /* 0x000fca0000400000 */
[----:B------:R-:W-:Y:S04]  /*55cb0*/  @!P4 STL [R1+0x94], R25 ;  /* 0x000094190100c387 */ /* 0x000fe80000100800 */
[----:B------:R-:W-:Y:S04]  /*55cc0*/  @!P4 STL [R1+0x90], R29 ;  /* 0x0000901d0100c387 */ /* 0x000fe80000100800 */
[----:B------:R-:W-:Y:S04]  /*55cd0*/  @!P4 STL [R1+0x8c], R28 ;  /* 0x00008c1c0100c387 */ /* 0x000fe80000100800 */
[----:B------:R-:W-:Y:S04]  /*55ce0*/  @!P4 STL [R1+0x88], R27 ;  /* 0x0000881b0100c387 */ /* 0x000fe80000100800 */
[----:B------:R-:W-:Y:S04]  /*55cf0*/  @!P4 STL [R1+0x84], R26 ;  /* 0x0000841a0100c387 */ /* 0x000fe80000100800 */
        /* <DEDUP_REMOVED lines=22> */
[----:B0-----:R-:W2:Y:S01]  /*55e60*/  LDL R14, [R1+0xc0] ;  /* 0x0000c000010e7983 */ /* 0x001ea20000100800 */
[----:B------:R-:W-:-:S04]  /*55e70*/  @P6 FMUL R8, R8, 0.25 ;  /* 0x3e80000008086820 */ /* 0x000fc80000400000 */
[----:B------:R-:W-:Y:S01]  /*55e80*/  @!P4 FMUL R8, R8, 16777216 ;  /* 0x4b8000000808c820 */ /* 0x000fe20000400000 */
[----:B--2---:R0:W-:Y:S04]  /*55e90*/  STL [R1+0x1c60], R14 ;  /* 0x001c600e01007387 */ /* 0x0041e80000100800 */
[----:B0-----:R-:W2:Y:S04]  /*55ea0*/  LDL R14, [R1+0xc4] ;  /* 0x0000c400010e7983 */ /* 0x001ea80000100800 */
[----:B------:R-:W-:Y:S04]  /*55eb0*/  STL [R1+0x110], R8 ;  /* 0x0001100801007387 */ /* 0x000fe80000100800 */
[----:B--2---:R0:W-:Y:S04]  /*55ec0*/  STL [R1+0x1c64], R14 ;  /* 0x001c640e01007387 */ /* 0x0041e80000100800 */
[----:B0-----:R-:W2:Y:S04]  /*55ed0*/  LDL R14, [R1+0xc8] ;  /* 0x0000c800010e7983 */ /* 0x001ea80000100800 */
[----:B--2---:R0:W-:Y:S04]  /*55ee0*/  STL [R1+0x1c68], R14 ;  /* 0x001c680e01007387 */ /* 0x0041e80000100800 */
[----:B0-----:R-:W2:Y:S01]  /*55ef0*/  LDL R14, [R1+0xcc] ;  /* 0x0000cc00010e7983 */ /* 0x001ea20000100800 */
[----:B------:R-:W-:-:S03]  /*55f00*/  FSETP.GT.AND P6, PT, |R13|, 8.50705917302346158658e+37, PT ;  /* 0x7e8000000d00780b */ /* 0x000fc60003fc4200 */
[----:B--2---:R0:W-:Y:S04]  /*55f10*/  STL [R1+0x1c6c], R14 ;  /* 0x001c6c0e01007387 */ /* 0x0041e80000100800 */
[----:B0-----:R-:W2:Y:S04]  /*55f20*/  LDL R14, [R1+0xd0] ;  /* 0x0000d000010e7983 */ /* 0x001ea80000100800 */
[----:B------:R-:W3:Y:S04]  /*55f30*/  LDL.LU R11, [R1+0xbc] ;  /* 0x0000bc00010b7983 */ /* 0x000ee80000300800 */
[----:B------:R-:W4:Y:S04]  /*55f40*/  LDL.LU R25, [R1+0xb8] ;  /* 0x0000b80001197983 */ /* 0x000f280000300800 */
        /* <DEDUP_REMOVED lines=24> */
[----:B------:R-:W3:Y:S01]  /*560d0*/  LDL.LU R8, [R1+0x118] ;  /* 0x0001180001087983 */ /* 0x000ee20000300800 */
[----:B--2---:R-:W-:-:S05]  /*560e0*/  @P6 FMUL R14, R14, 0.25 ;  /* 0x3e8000000e0e6820 */ /* 0x004fca0000400000 */
[----:B------:R0:W-:Y:S04]  /*560f0*/  @P6 STL [R1+0xd0], R14 ;  /* 0x0000d00e01006387 */ /* 0x0001e80000100800 */
[----:B0-----:R-:W2:Y:S02]  /*56100*/  LDL.LU R14, [R1+0x1c6c] ;  /* 0x001c6c00010e7983 */ /* 0x001ea40000300800 */
        /* <DEDUP_REMOVED lines=8> */
[----:B0-----:R-:W2:Y:S01]  /*56190*/  LDL.LU R14, [R1+0x1c60] ;  /* 0x001c6000010e7983 */ /* 0x001ea20000300800 */
[----:B---3--:R-:W-:Y:S02]  /*561a0*/  @P6 FMUL R11, R11, 0.25 ;  /* 0x3e8000000b0b6820 */ /* 0x008fe40000400000 */
[----:B--2---:R-:W-:-:S05]  /*561b0*/  @P6 FMUL R14, R14, 0.25 ;  /* 0x3e8000000e0e6820 */ /* 0x004fca0000400000 */
[----:B------:R0:W-:Y:S04]  /*561c0*/  @P6 STL [R1+0xc0], R14 ;  /* 0x0000c00e01006387 */ /* 0x0001e80000100800 */
[----:B0-----:R-:W2:Y:S04]  /*561d0*/  LDL.LU R14, [R1+0x1c5c] ;  /* 0x001c5c00010e7983 */ /* 0x001ea80000300800 */
[----:B------:R0:W-:Y:S04]  /*561e0*/  STL [R1+0x1c48], R11 ;  /* 0x001c480b01007387 */ /* 0x0001e80000100800 */
[----:B0-----:R-:W3:Y:S04]  /*561f0*/  LDL R11, [R1+0xc0] ;  /* 0x0000c000010b7983 */ /* 0x001ee80000100800 */
[----:B---3--:R0:W-:Y:S04]  /*56200*/  STL [R1+0x1c4c], R11 ;  /* 0x001c4c0b01007387 */ /* 0x0081e80000100800 */
[----:B0-----:R-:W3:Y:S04]  /*56210*/  LDL R11, [R1+0xc4] ;  /* 0x0000c400010b7983 */ /* 0x001ee80000100800 */
[----:B---3--:R0:W-:Y:S04]  /*56220*/  STL [R1+0x1c50], R11 ;  /* 0x001c500b01007387 */ /* 0x0081e80000100800 */
[----:B0-----:R-:W3:Y:S04]  /*56230*/  LDL R11, [R1+0xc8] ;  /* 0x0000c800010b7983 */ /* 0x001ee80000100800 */
[----:B---3--:R0:W-:Y:S04]  /*56240*/  STL [R1+0x1c54], R11 ;  /* 0x001c540b01007387 */ /* 0x0081e80000100800 */
[----:B0-----:R-:W3:Y:S01]  /*56250*/  LDL R11, [R1+0xcc] ;  /* 0x0000cc00010b7983 */ /* 0x001ee20000100800 */
[----:B------:R-:W-:-:S03]  /*56260*/  FSETP.GEU.AND P4, PT, |R13|, 1.175494350822287508e-38, PT ;  /* 0x008000000d00780b */ /* 0x000fc60003f8e200 */
[----:B---3--:R0:W-:Y:S04]  /*56270*/  STL [R1+0x1c58], R11 ;  /* 0x001c580b01007387 */ /* 0x0081e80000100800 */
[----:B0-----:R-:W3:Y:S06]  /*56280*/  LDL R11, [R1+0xd0] ;  /* 0x0000d000010b7983 */ /* 0x001eec0000100800 */
[----:B---3--:R-:W-:-:S05]  /*56290*/  @!P4 FMUL R11, R11, 16777216 ;  /* 0x4b8000000b0bc820 */ /* 0x008fca0000400000 */
[----:B------:R0:W-:Y:S04]  /*562a0*/  @!P4 STL [R1+0xd0], R11 ;  /* 0x0000d00b0100c387 */ /* 0x0001e80000100800 */
[----:B0-----:R-:W3:Y:S02]  /*562b0*/  LDL.LU R11, [R1+0x1c58] ;  /* 0x001c5800010b7983 */ /* 0x001ee40000300800 */
        /* <DEDUP_REMOVED lines=11> */
[----:B0-----:R-:W3:Y:S01]  /*56370*/  LDL.LU R11, [R1+0x1c48] ;  /* 0x001c4800010b7983 */ /* 0x001ee20000300800 */
[----:B----4-:R-:W-:Y:S02]  /*56380*/  @P6 FMUL R25, R25, 0.25 ;  /* 0x3e80000019196820 */ /* 0x010fe40000400000 */
[----:B------:R-:W-:Y:S02]  /*56390*/  @P6 FMUL R29, R29, 0.25 ;  /* 0x3e8000001d1d6820 */ /* 0x000fe40000400000 */
[----:B------:R-:W-:Y:S02]  /*563a0*/  @P6 FMUL R28, R28, 0.25 ;  /* 0x3e8000001c1c6820 */ /* 0x000fe40000400000 */
[----:B------:R-:W-:-:S02]  /*563b0*/  @P6 FMUL R27, R27, 0.25 ;  /* 0x3e8000001b1b6820 */ /* 0x000fc40000400000 */
[----:B------:R-:W-:Y:S02]  /*563c0*/  @P6 FMUL R26, R26, 0.25 ;  /* 0x3e8000001a1a6820 */ /* 0x000fe40000400000 */
[----:B------:R-:W-:Y:S02]  /*563d0*/  @!P4 FMUL R25, R25, 16777216 ;  /* 0x4b8000001919c820 */ /* 0x000fe40000400000 */
[----:B------:R-:W-:Y:S02]  /*563e0*/  @P6 FMUL R3, R3, 0.25 ;  /* 0x3e80000003036820 */ /* 0x000fe40000400000 */
[----:B------:R-:W-:Y:S02]  /*563f0*/  @!P4 FMUL R29, R29, 16777216 ;  /* 0x4b8000001d1dc820 */ /* 0x000fe40000400000 */
[----:B------:R-:W-:Y:S02]  /*56400*/  @P6 FMUL R0, R0, 0.25 ;  /* 0x3e80000000006820 */ /* 0x000fe40000400000 */
[----:B------:R-:W-:-:S02]  /*56410*/  @!P4 FMUL R28, R28, 16777216 ;  /* 0x4b8000001c1cc820 */ /* 0x000fc40000400000 */
        /* <DEDUP_REMOVED lines=38> */
[----:B------:R-:W-:Y:S02]  /*56680*/  @!P4 FMUL R5, R5, 16777216 ;  /* 0x4b8000000505c820 */ /* 0x000fe40000400000 */
[----:B------:R-:W-:Y:S02]  /*56690*/  @!P4 FMUL R13, R13, 16777216 ;  /* 0x4b8000000d0dc820 */ /* 0x000fe40000400000 */
[----:B------:R-:W-:Y:S02]  /*566a0*/  @!P4 FMUL R6, R6, 16777216 ;  /* 0x4b8000000606c820 */ /* 0x000fe40000400000 */
[----:B------:R-:W-:-:S02]  /*566b0*/  @!P4 FMUL R7, R7, 16777216 ;  /* 0x4b8000000707c820 */ /* 0x000fc40000400000 */
[----:B---3--:R-:W-:-:S05]  /*566c0*/  @!P4 FMUL R11, R11, 16777216 ;  /* 0x4b8000000b0bc820 */ /* 0x008fca0000400000 */
        /* <DEDUP_REMOVED lines=27> */
[----:B0-----:R-:W3:Y:S01]  /*56880*/  LDL R15, [R1+0x13c] ;  /* 0x00013c00010f7983 */ /* 0x001ee20000100800 */
[----:B------:R-:W-:-:S04]  /*56890*/  @P6 FMUL R8, R8, 0.25 ;  /* 0x3e80000008086820 */ /* 0x000fc80000400000 */
[----:B------:R-:W-:Y:S01]  /*568a0*/  @!P4 FMUL R8, R8, 16777216 ;  /* 0x4b8000000808c820 */ /* 0x000fe20000400000 */
[----:B---3--:R0:W-:Y:S04]  /*568b0*/  STL [R1+0x1c38], R15 ;  /* 0x001c380f01007387 */ /* 0x0081e80000100800 */
[----:B0-----:R-:W3:Y:S04]  /*568c0*/  LDL R15, [R1+0x130] ;  /* 0x00013000010f7983 */ /* 0x001ee80000100800 */
[----:B------:R-:W-:Y:S04]  /*568d0*/  STL [R1+0x118], R8 ;  /* 0x0001180801007387 */ /* 0x000fe80000100800 */
[----:B---3--:R0:W-:Y:S04]  /*568e0*/  STL [R1+0x1c3c], R15 ;  /* 0x001c3c0f01007387 */ /* 0x0081e80000100800 */
[----:B0-----:R-:W3:Y:S04]  /*568f0*/  LDL R15, [R1+0x12c] ;  /* 0x00012c00010f7983 */ /* 0x001ee80000100800 */
[----:B---3--:R0:W-:Y:S04]  /*56900*/  STL [R1+0x1c40], R15 ;  /* 0x001c400f01007387 */ /* 0x0081e80000100800 */
[----:B0-----:R-:W3:Y:S01]  /*56910*/  LDL R15, [R1+0x120] ;  /* 0x00012000010f7983 */ /* 0x001ee20000100800 */
[----:B--2---:R-:W-:-:S03]  /*56920*/  FSETP.GT.AND P6, PT, |R14|, 8.50705917302346158658e+37, PT ;  /* 0x7e8000000e00780b */ /* 0x004fc60003fc4200 */
[----:B---3--:R0:W-:Y:S04]  /*56930*/  STL [R1+0x1c44], R15 ;  /* 0x001c440f01007387 */ /* 0x0081e80000100800 */
        /* <DEDUP_REMOVED lines=138> */
[----:B------:R0:W-:Y:S01]  /*571e0*/  STL [R1+0x1b8], R16 ;  /* 0x0001b81001007387 */ /* 0x0001e20000100800 */
        /* <DEDUP_REMOVED lines=11> */
[----:B0-----:R-:W3:Y:S02]  /*572a0*/  LDL R16, [R1+0x144] ;  /* 0x0001440001107983 */ /* 0x001ee40000100800 */
[----:B------:R-:W-:-:S04]  /*572b0*/  @P6 FMUL R8, R8, 0.25 ;  /* 0x3e80000008086820 */ /* 0x000fc80000400000 */
[----:B------:R-:W-:Y:S01]  /*572c0*/  @!P4 FMUL R8, R8, 16777216 ;  /* 0x4b8000000808c820 */ /* 0x000fe20000400000 */
[----:B---3--:R0:W-:Y:S04]  /*572d0*/  STL [R1+0x1c10], R16 ;  /* 0x001c101001007387 */ /* 0x0081e80000100800 */
[----:B0-----:R-:W3:Y:S01]  /*572e0*/  LDL R16, [R1+0x138] ;  /* 0x0001380001107983 */ /* 0x001ee20000100800 */
[----:B------:R-:W-:Y:S03]  /*572f0*/  STL [R1+0x210], R8 ;  /* 0x0002100801007387 */ /* 0x000fe60000100800 */
[----:B---3--:R0:W-:Y:S04]  /*57300*/  STL [R1+0x1c14], R16 ;  /* 0x001c141001007387 */ /* 0x0081e80000100800 */
[----:B0-----:R-:W3:Y:S04]  /*57310*/  LDL R16, [R1+0x134] ;  /* 0x0001340001107983 */ /* 0x001ee80000100800 */
[----:B---3--:R0:W-:Y:S04]  /*57320*/  STL [R1+0x1c18], R16 ;  /* 0x001c181001007387 */ /* 0x0081e80000100800 */
[----:B0-----:R-:W3:Y:S01]  /*57330*/  LDL R16, [R1+0x128] ;  /* 0x0001280001107983 */ /* 0x001ee20000100800 */
[----:B--2---:R-:W-:-:S03]  /*57340*/  FSETP.GT.AND P6, PT, |R15|, 8.50705917302346158658e+37, PT ;  /* 0x7e8000000f00780b */ /* 0x004fc60003fc4200 */
[----:B---3--:R0:W-:Y:S04]  /*57350*/  STL [R1+0x1c1c], R16 ;  /* 0x001c1c1001007387 */ /* 0x0081e80000100800 */
[----:B0-----:R-:W2:Y:S01]  /*57360*/  LDL R16, [R1+0x124] ;  /* 0x0001240001107983 */ /* 0x001ea20000100800 */
[----:B------:R-:W3:Y:S02]  /*57370*/  LDL.LU R14, [R1+0x14c] ;  /* 0x00014c00010e7983 */ /* 0x000ee40000300800 */
[----:B------:R-:W4:Y:S02]  /*57380*/  LDL.LU R13, [R1+0x154] ;  /* 0x00015400010d7983 */ /* 0x000f240000300800 */
        /* <DEDUP_REMOVED lines=24> */
[----:B------:R-:W3:Y:S02]  /*57510*/  LDL.LU R8, [R1+0x218] ;  /* 0x0002180001087983 */ /* 0x000ee40000300800 */
        /* <DEDUP_REMOVED lines=15> */
[----:B0-----:R-:W2:Y:S01]  /*57610*/  LDL.LU R16, [R1+0x1c0c] ;  /* 0x001c0c0001107983 */ /* 0x001ea20000300800 */
[----:B------:R0:W-:Y:S03]  /*57620*/  STL [R1+0x1bf8], R14 ;  /* 0x001bf80e01007387 */ /* 0x0001e60000100800 */
        /* <DEDUP_REMOVED lines=94> */
[----:B------:R0:W-:Y:S01]  /*57c10*/  STL [R1+0x1cc], R17 ;  /* 0x0001cc1101007387 */ /* 0x0001e20000100800 */
        /* <DEDUP_REMOVED lines=325> */
[----:B------:R0:W-:Y:S02]  /*59070*/  STL [R1+0x2dc], R19 ;  /* 0x0002dc1301007387 */ /* 0x0001e40000100800 */
[----:B------:R-:W-:Y:S01]  /*59080*/  STL [R1+0x2e4], R20 ;  /* 0x0002e41401007387 */ /* 0x000fe20000100800 */
[----:B------:R-:W-:Y:S01]  /*59090*/  STL [R1+0x2ec], R9 ;  /* 0x0002ec0901007387 */ /* 0x000fe20000100800 */
[----:B------:R-:W-:Y:S02]  /*590a0*/  STL [R1+0x2f4], R10 ;  /* 0x0002f40a01007387 */ /* 0x000fe40000100800 */
[----:B------:R-:W-:Y:S02]  /*590b0*/  STL [R1+0x2fc], R4 ;  /* 0x0002fc0401007387 */ /* 0x000fe40000100800 */
[----:B------:R-:W-:Y:S01]  /*590c0*/  STL [R1+0x304], R5 ;  /* 0x0003040501007387 */ /* 0x000fe20000100800 */
[----:B------:R-:W-:Y:S01]  /*590d0*/  STL [R1+0x1928], R17 ;  /* 0x0019281101007387 */ /* 0x000fe20000100800 */
[----:B------:R-:W-:Y:S02]  /*590e0*/  STL [R1+0x30c], R6 ;  /* 0x00030c0601007387 */ /* 0x000fe40000100800 */
[----:B------:R-:W-:Y:S01]  /*590f0*/  STL [R1+0x314], R7 ;  /* 0x0003140701007387 */ /* 0x000fe20000100800 */
[----:B0-----:R-:W3:Y:S01]  /*59100*/  LDL R19, [R1+0x338] ;  /* 0x0003380001137983 */ /* 0x001ee20000100800 */
        /* <DEDUP_REMOVED lines=1267> */
[----:B------:R-:W-:Y:S02]  /*5e040*/  @!P4 FMUL R12, R12, 16777216 ;  /* 0x4b8000000c0cc820 */ /* 0x000fe40000400000 */
[----:B------:R-:W-:Y:S02]  /*5e050*/  @!P4 FMUL R8, R8, 16777216 ;  /* 0x4b8000000808c820 */ /* 0x000fe40000400000 */
        /* <DEDUP_REMOVED lines=28> */
[----:B------:R0:W-:Y:S02]  /*5e220*/  STL [R1+0x934], R8 ;  /* 0x0009340801007387 */ /* 0x0001e40000100800 */
[----:B0-----:R-:W3:Y:S04]  /*5e230*/  LDL R8, [R1+0x948] ;  /* 0x0009480001087983 */ /* 0x001ee80000100800 */
[----:B---3--:R0:W-:Y:S04]  /*5e240*/  STL [R1+0x1a58], R8 ;  /* 0x001a580801007387 */ /* 0x0081e80000100800 */
[----:B0-----:R-:W3:Y:S04]  /*5e250*/  LDL R8, [R1+0x944] ;  /* 0x0009440001087983 */ /* 0x001ee80000100800 */
        /* <DEDUP_REMOVED lines=156> */
[----:B0-----:R-:W3:Y:S02]  /*5ec20*/  LDL.LU R13, [R1+0x9a4] ;  /* 0x0009a400010d7983 */ /* 0x001ee40000300800 */
        /* <DEDUP_REMOVED lines=52> */
[----:B------:R0:W-:Y:S04]  /*5ef70*/  STL [R1+0x1a20], R13 ;  /* 0x001a200d01007387 */ /* 0x0001e80000100800 */
[----:B0-----:R-:W2:Y:S04]  /*5ef80*/  LDL R13, [R1+0x97c] ;  /* 0x00097c00010d7983 */ /* 0x001ea80000100800 */
[----:B--2---:R0:W-:Y:S04]  /*5ef90*/  STL [R1+0x1a24], R13 ;  /* 0x001a240d01007387 */ /* 0x0041e80000100800 */
[----:B0-----:R-:W2:Y:S04]  /*5efa0*/  LDL R13, [R1+0x974] ;  /* 0x00097400010d7983 */ /* 0x001ea80000100800 */
[----:B--2---:R0:W-:Y:S04]  /*5efb0*/  STL [R1+0x1a28], R13 ;  /* 0x001a280d01007387 */ /* 0x0041e80000100800 */
[----:B0-----:R-:W2:Y:S01]  /*5efc0*/  LDL R13, [R1+0x96c] ;  /* 0x00096c00010d7983 */ /* 0x001ea20000100800 */
[----:B------:R-:W-:-:S03]  /*5efd0*/  FSETP.GEU.AND P4, PT, |R8|, 1.175494350822287508e-38, PT ;  /* 0x008000000800780b */ /* 0x000fc60003f8e200 */
[----:B--2---:R0:W-:Y:S04]  /*5efe0*/  STL [R1+0x1a2c], R13 ;  /* 0x001a2c0d01007387 */ /* 0x0041e80000100800 */
[----:B0-----:R-:W2:Y:S06]  /*5eff0*/  LDL R13, [R1+0x964] ;  /* 0x00096400010d7983 */ /* 0x001eac0000100800 */
[----:B--2---:R-:W-:-:S05]  /*5f000*/  @!P4 FMUL R13, R13, 16777216 ;  /* 0x4b8000000d0dc820 */ /* 0x004fca0000400000 */
[----:B------:R0:W-:Y:S04]  /*5f010*/  @!P4 STL [R1+0x964], R13 ;  /* 0x0009640d0100c387 */ /* 0x0001e80000100800 */
[----:B0-----:R-:W2:Y:S02]  /*5f020*/  LDL.LU R13, [R1+0x1a2c] ;  /* 0x001a2c00010d7983 */ /* 0x001ea40000300800 */
        /* <DEDUP_REMOVED lines=8> */
[----:B0-----:R-:W2:Y:S01]  /*5f0b0*/  LDL.LU R13, [R1+0x1a20] ;  /* 0x001a2000010d7983 */ /* 0x001ea20000300800 */
[----:B---3--:R-:W-:Y:S02]  /*5f0c0*/  @P6 FMUL R11, R11, 0.25 ;  /* 0x3e8000000b0b6820 */ /* 0x008fe40000400000 */
[----:B----4-:R-:W-:Y:S02]  /*5f0d0*/  @P6 FMUL R25, R25, 0.25 ;  /* 0x3e80000019196820 */ /* 0x010fe40000400000 */
        /* <DEDUP_REMOVED lines=14> */
[----:B------:R-:W-:Y:S02]  /*5f1c0*/  @!P4 FMUL R22, R22, 16777216 ;  /* 0x4b8000001616c820 */ /* 0x000fe40000400000 */
[----:B------:R-:W-:Y:S02]  /*5f1d0*/  @!P4 FMUL R12, R12, 16777216 ;  /* 0x4b8000000c0cc820 */ /* 0x000fe40000400000 */
[----:B--2---:R-:W-:-:S05]  /*5f1e0*/  @!P4 FMUL R13, R13, 16777216 ;  /* 0x4b8000000d0dc820 */ /* 0x004fca0000400000 */
[----:B------:R0:W-:Y:S04]  /*5f1f0*/  STL [R1+0x9a4], R13 ;  /* 0x0009a40d01007387 */ /* 0x0001e80000100800 */
[----:B0-----:R-:W2:Y:S01]  /*5f200*/  LDL.LU R13, [R1+0x1a1c] ;  /* 0x001a1c00010d7983 */ /* 0x001ea20000300800 */
[----:B------:R0:W-:Y:S03]  /*5f210*/  STL [R1+0x9ac], R11 ;  /* 0x0009ac0b01007387 */ /* 0x0001e60000100800 */
[----:B0-----:R-:W3:Y:S01]  /*5f220*/  LDL.LU R11, [R1+0x1a18] ;  /* 0x001a1800010b7983 */ /* 0x001ee20000300800 */
[----:B------:R0:W-:Y:S03]  /*5f230*/  STL [R1+0xe04], R25 ;  /* 0x000e041901007387 */ /* 0x0001e60000100800 */
[----:B0-----:R-:W4:Y:S01]  /*5f240*/  LDL.LU R25, [R1+0x1a14] ;  /* 0x001a140001197983 */ /* 0x001f220000300800 */
[----:B------:R0:W-:Y:S03]  /*5f250*/  STL [R1+0xe08], R29 ;  /* 0x000e081d01007387 */ /* 0x0001e60000100800 */
[----:B0-----:R-:W2:Y:S01]  /*5f260*/  LDL.LU R29, [R1+0x1a10] ;  /* 0x001a1000011d7983 */ /* 0x001ea20000300800 */
        /* <DEDUP_REMOVED lines=9> */
[----:B0-----:R0:W2:Y:S01]  /*5f300*/  LDL.LU R22, [R1+0x19fc] ;  /* 0x0019fc0001167983 */ /* 0x0010a20000300800 */
[----:B------:R1:W-:Y:S03]  /*5f310*/  STL [R1+0xeb0], R12 ;  /* 0x000eb00c01007387 */ /* 0x0003e60000100800 */
[----:B-1----:R-:W2:Y:S01]  /*5f320*/  LDL.LU R12, [R1+0x19f8] ;  /* 0x0019f800010c7983 */ /* 0x002ea20000300800 */
[----:B------:R-:W-:-:S02]  /*5f330*/  @P6 FMUL R0, R0, 0.25 ;  /* 0x3e80000000006820 */ /* 0x000fc40000400000 */
[----:B------:R-:W-:Y:S02]  /*5f340*/  @P6 FMUL R7, R7, 0.25 ;  /* 0x3e80000007076820 */ /* 0x000fe40000400000 */
        /* <DEDUP_REMOVED lines=13> */
[----:B------:R-:W-:Y:S02]  /*5f420*/  @P6 FMUL R17, R17, 0.25 ;  /* 0x3e80000011116820 */ /* 0x000fe40000400000 */
[----:B------:R-:W-:Y:S02]  /*5f430*/  @P6 FMUL R16, R16, 0.25 ;  /* 0x3e80000010106820 */ /* 0x000fe40000400000 */
[----:B------:R-:W-:Y:S02]  /*5f440*/  @P6 FMUL R15, R15, 0.25 ;  /* 0x3e8000000f0f6820 */ /* 0x000fe40000400000 */
[----:B------:R-:W-:-:S02]  /*5f450*/  @P6 FMUL R14, R14, 0.25 ;  /* 0x3e8000000e0e6820 */ /* 0x000fc40000400000 */
[----:B------:R-:W-:Y:S02]  /*5f460*/  @P6 FMUL R21, R21, 0.25 ;  /* 0x3e80000015156820 */ /* 0x000fe40000400000 */
[----:B------:R-:W-:Y:S02]  /*5f470*/  @P6 FMUL R2, R2, 0.25 ;  /* 0x3e80000002026820 */ /* 0x000fe40000400000 */
[----:B------:R-:W-:Y:S02]  /*5f480*/  @P6 FMUL R24, R24, 0.25 ;  /* 0x3e80000018186820 */ /* 0x000fe40000400000 */
[----:B------:R-:W-:Y:S02]  /*5f490*/  @P6 FMUL R8, R8, 0.25 ;  /* 0x3e80000008086820 */ /* 0x000fe40000400000 */
[----:B------:R-:W-:Y:S01]  /*5f4a0*/  @P6 FMUL R23, R23, 0.25 ;  /* 0x3e80000017176820 */ /* 0x000fe20000400000 */
[----:B------:R1:W-:Y:S01]  /*5f4b0*/  STL [R1+0xeb8], R0 ;  /* 0x000eb80001007387 */ /* 0x0003e20000100800 */
[----:B------:R-:W-:-:S02]  /*5f4c0*/  @!P4 FMUL R10, R10, 16777216 ;  /* 0x4b8000000a0ac820 */ /* 0x000fc40000400000 */
[----:B------:R0:W-:Y:S02]  /*5f4d0*/  STL [R1+0xebc], R7 ;  /* 0x000ebc0701007387 */ /* 0x0001e40000100800 */
[----:B------:R-:W-:Y:S01]  /*5f4e0*/  @!P4 FMUL R9, R9, 16777216 ;  /* 0x4b8000000909c820 */ /* 0x000fe20000400000 */
[----:B------:R0:W-:Y:S01]  /*5f4f0*/  STL [R1+0xec8], R6 ;  /* 0x000ec80601007387 */ /* 0x0001e20000100800 */
[----:B------:R-:W-:Y:S02]  /*5f500*/  @!P4 FMUL R20, R20, 16777216 ;  /* 0x4b8000001414c820 */ /* 0x000fe40000400000 */
[----:B------:R-:W-:Y:S02]  /*5f510*/  STL [R1+0xecc], R5 ;  /* 0x000ecc0501007387 */ /* 0x000fe40000100800 */
[----:B------:R-:W-:Y:S01]  /*5f520*/  @!P4 FMUL R19, R19, 16777216 ;  /* 0x4b8000001313c820 */ /* 0x000fe20000400000 */
[----:B------:R-:W-:Y:S01]  /*5f530*/  STL [R1+0xed8], R4 ;  /* 0x000ed80401007387 */ /* 0x000fe20000100800 */
[----:B------:R-:W-:-:S02]  /*5f540*/  @!P4 FMUL R18, R18, 16777216 ;  /* 0x4b8000001212c820 */ /* 0x000fc40000400000 */
[----:B------:R-:W-:Y:S02]  /*5f550*/  STL [R1+0xedc], R10 ;  /* 0x000edc0a01007387 */ /* 0x000fe40000100800 */
[----:B------:R-:W-:Y:S01]  /*5f560*/  @!P4 FMUL R17, R17, 16777216 ;  /* 0x4b8000001111c820 */ /* 0x000fe20000400000 */
[----:B------:R-:W-:Y:S01]  /*5f570*/  STL [R1+0xee8], R9 ;  /* 0x000ee80901007387 */ /* 0x000fe20000100800 */
[----:B------:R-:W-:Y:S02]  /*5f580*/  @!P4 FMUL R16, R16, 16777216 ;  /* 0x4b8000001010c820 */ /* 0x000fe40000400000 */
[----:B------:R-:W-:Y:S02]  /*5f590*/  STL [R1+0xeec], R20 ;  /* 0x000eec1401007387 */ /* 0x000fe40000100800 */
[----:B------:R-:W-:Y:S01]  /*5f5a0*/  @!P4 FMUL R15, R15, 16777216 ;  /* 0x4b8000000f0fc820 */ /* 0x000fe20000400000 */
[----:B------:R-:W-:Y:S01]  /*5f5b0*/  STL [R1+0xef8], R19 ;  /* 0x000ef81301007387 */ /* 0x000fe20000100800 */
[----:B------:R-:W-:-:S02]  /*5f5c0*/  @!P4 FMUL R2, R2, 16777216 ;  /* 0x4b8000000202c820 */ /* 0x000fc40000400000 */
[----:B------:R-:W-:Y:S02]  /*5f5d0*/  STL [R1+0xefc], R18 ;  /* 0x000efc1201007387 */ /* 0x000fe40000100800 */
[----:B------:R-:W-:Y:S01]  /*5f5e0*/  STL [R1+0xf08], R17 ;  /* 0x000f081101007387 */ /* 0x000fe20000100800 */
[----:B------:R-:W-:Y:S01]  /*5f5f0*/  STL [R1+0xf0c], R16 ;  /* 0x000f0c1001007387 */ /* 0x000fe20000100800 */
[----:B------:R-:W-:Y:S02]  /*5f600*/  @!P4 FMUL R14, R14, 16777216 ;  /* 0x4b8000000e0ec820 */ /* 0x000fe40000400000 */
[----:B------:R-:W-:Y:S02]  /*5f610*/  STL [R1+0xf10], R15 ;  /* 0x000f100f01007387 */ /* 0x000fe40000100800 */
[----:B------:R-:W-:Y:S01]  /*5f620*/  @!P4 FMUL R21, R21, 16777216 ;  /* 0x4b8000001515c820 */ /* 0x000fe20000400000 */
[----:B------:R-:W-:Y:S01]  /*5f630*/  STL [R1+0xf1c], R2 ;  /* 0x000f1c0201007387 */ /* 0x000fe20000100800 */
[----:B------:R-:W-:-:S02]  /*5f640*/  @!P4 FMUL R8, R8, 16777216 ;  /* 0x4b8000000808c820 */ /* 0x000fc40000400000 */
[----:B------:R-:W-:Y:S02]  /*5f650*/  @!P4 FMUL R24, R24, 16777216 ;  /* 0x4b8000001818c820 */ /* 0x000fe40000400000 */
[----:B------:R-:W-:Y:S02]  /*5f660*/  STL [R1+0xf14], R14 ;  /* 0x000f140e01007387 */ /* 0x000fe40000100800 */
[----:B------:R-:W-:Y:S01]  /*5f670*/  @!P4 FMUL R23, R23, 16777216 ;  /* 0x4b8000001717c820 */ /* 0x000fe20000400000 */
[----:B------:R-:W-:Y:S01]  /*5f680*/  STL [R1+0xf18], R21 ;  /* 0x000f181501007387 */ /* 0x000fe20000100800 */
[----:B------:R-:W-:Y:S01]  /*5f690*/  STL [R1+0x186c], R8 ;  /* 0x00186c0801007387 */ /* 0x000fe20000100800 */
[----:B-1----:R-:W-:Y:S01]  /*5f6a0*/  MOV R0, c[0x0][0x1c8] ;  /* 0x0000720000007a02 */ /* 0x002fe20000000f00 */
[----:B------:R1:W-:Y:S04]  /*5f6b0*/  STL [R1+0xf20], R24 ;  /* 0x000f201801007387 */ /* 0x0003e80000100800 */
[----:B0-----:R-:W-:-:S02]  /*5f6c0*/  IMAD R7, R0, 0x146, RZ ;  /* 0x0000014600077824 */ /* 0x001fc400078e02ff */
[C---:B------:R-:W-:Y:S02]  /*5f6d0*/  IMAD R6, R0.reuse, 0x152, RZ ;  /* 0x0000015200067824 */ /* 0x040fe400078e02ff */
[C---:B-1----:R-:W-:Y:S01]  /*5f6e0*/  IMAD R24, R0.reuse, 0x84, RZ ;  /* 0x0000008400187824 */ /* 0x042fe200078e02ff */
[----:B----4-:R-:W-:Y:S01]  /*5f6f0*/  MOV R14, R25 ;  /* 0x00000019000e7202 */ /* 0x010fe20000000f00 */
[----:B------:R-:W-:Y:S01]  /*5f700*/  IMAD R25, R0, 0x108, RZ ;  /* 0x0000010800197824 */ /* 0x000fe200078e02ff */
[----:B--2---:R-:W-:Y:S01]  /*5f710*/  ISETP.GE.U32.AND P6, PT, R12, 0x7f800000, PT ;  /* 0x7f8000000c00780c */ /* 0x004fe20003fc6070 */
[----:B------:R-:W-:Y:S01]  /*5f720*/  STL.64 [R1+0x1978], R12 ;  /* 0x0019780c01007387 */ /* 0x000fe20000100a00 */
[----:B------:R0:W-:Y:S02]  /*5f730*/  STL [R1+0xf24], R23 ;  /* 0x000f241701007387 */ /* 0x0001e40000100800 */
[----:B------:R-:W2:Y:S09]  /*5f740*/  LDL.64 R8, [R1+0x540] ;  /* 0x0005400001087983 */ /* 0x000eb20000100a00 */
[----:B------:R-:W-:-:S05]  /*5f750*/  @P6 MOV R2, 0x7f800000 ;  /* 0x7f80000000026802 */ /* 0x000fca0000000f00 */
[----:B------:R-:W-:Y:S02]  /*5f760*/  @P6 FFMA.FTZ R22, R12, R2, +INF ;  /* 0x7f8000000c166423 */ /* 0x000fe40000010002 */
[----:B0-----:R-:W-:-:S03]  /*5f770*/  IMAD R23, R0, 0x42, RZ ;  /* 0x0000004200177824 */ /* 0x001fc600078e02ff */
[----:B------:R0:W-:Y:S02]  /*5f780*/  STL [R1+0x143c], R22 ;  /* 0x00143c1601007387 */ /* 0x0001e40000100800 */
[----:B0-----:R-:W-:-:S05]  /*5f790*/  IMAD R22, R0, 0x106, RZ ;  /* 0x0000010600167824 */ /* 0x001fca00078e02ff */
[----:B------:R0:W-:Y:S01]  /*5f7a0*/  STL.64 [R1+0x19f0], R22 ;  /* 0x0019f01601007387 */ /* 0x0001e20000100a00 */
[----:B------:R2:W-:Y:S02]  /*5f7b0*/  STL.64 [R1+0x19e8], R24 ;  /* 0x0019e81801007387 */ /* 0x0005e40000100a00 */
[----:B------:R-:W-:Y:S01]  /*5f7c0*/  STL.64 [R1+0x19d8], R6 ;  /* 0x0019d80601007387 */ /* 0x000fe20000100a00 */
[----:B0-----:R-:W4:Y:S01]  /*5f7d0*/  LDL.LU R23, [R1+0x670] ;  /* 0x0006700001177983 */ /* 0x001f220000300800 */
[C---:B------:R-:W-:Y:S02]  /*5f7e0*/  IMAD R20, R0.reuse, 0x202, RZ ;  /* 0x0000020200147824 */ /* 0x040fe400078e02ff */
[C---:B------:R-:W-:Y:S02]  /*5f7f0*/  IMAD R5, R0.reuse, 0x294, RZ ;  /* 0x0000029400057824 */ /* 0x040fe400078e02ff */
[C---:B------:R-:W-:Y:S02]  /*5f800*/  IMAD R4, R0.reuse, 0x158, RZ ;  /* 0x0000015800047824 */ /* 0x040fe400078e02ff */
[----:B------:R-:W-:-:S03]  /*5f810*/  IMAD R22, R0, 0x101, RZ ;  /* 0x0000010100167824 */ /* 0x000fc600078e02ff */
[----:B------:R4:W-:Y:S01]  /*5f820*/  STL.64 [R1+0x19e0], R4 ;  /* 0x0019e00401007387 */ /* 0x0009e20000100a00 */
[C---:B------:R-:W-:Y:S01]  /*5f830*/  IMAD R2, R0.reuse, 0x102, RZ ;  /* 0x0000010200027824 */ /* 0x040fe200078e02ff */
[----:B------:R-:W-:Y:S01]  /*5f840*/  FSETP.NEU.AND P4, PT, R3, RZ, PT ;  /* 0x000000ff0300720b */ /* 0x000fe20003f8d000 */
[----:B------:R-:W-:Y:S01]  /*5f850*/  IMAD R3, R0, 0x82, RZ ;  /* 0x0000008200037824 */ /* 0x000fe200078e02ff */
[----:B--2---:R-:W-:-:S04]  /*5f860*/  IADD3 R24, P6, R20, R8, RZ ;  /* 0x0000000814187210 */ /* 0x004fc80007fde0ff */
[----:B------:R-:W-:Y:S02]  /*5f870*/  LEA.HI.X.SX32 R25, R22, R9, 0x1, P6 ;  /* 0x0000000916197211 */ /* 0x000fe400030f0eff */
[----:B----4-:R-:W-:Y:S01]  /*5f880*/  FSEL R4, R23, -INF , P5 ;  /* 0xff80000017047808 */ /* 0x010fe20002800000 */
[----:B------:R-:W-:-:S04]  /*5f890*/  IMAD R23, R0, 0x204, RZ ;  /* 0x0000020400177824 */ /* 0x000fc800078e02ff */
[----:B------:R0:W-:Y:S01]  /*5f8a0*/  STL [R1+0x1740], R4 ;  /* 0x0017400401007387 */ /* 0x0001e20000100800 */
[----:B------:R1:W-:Y:S01]  /*5f8b0*/  STL.64 [R1+0xf68], R24 ;  /* 0x000f681801007387 */ /* 0x0003e20000100a00 */
[-C--:B------:R-:W-:Y:S02]  /*5f8c0*/  IADD3 R22, P6, R23, R8.reuse, RZ ;  /* 0x0000000817167210 */ /* 0x080fe40007fde0ff */
[----:B0-----:R-:W-:Y:S01]  /*5f8d0*/  IADD3 R4, P5, R2, R8, RZ ;  /* 0x0000000802047210 */ /* 0x001fe20007fbe0ff */
[C---:B-1----:R-:W-:Y:S02]  /*5f8e0*/  IMAD R24, R0.reuse, 0x81, RZ ;  /* 0x0000008100187824 */ /* 0x042fe400078e02ff */
[----:B------:R-:W-:Y:S01]  /*5f8f0*/  IMAD R25, R0, 0x206, RZ ;  /* 0x0000020600197824 */ /* 0x000fe200078e02ff */
[-C--:B------:R-:W-:Y:S02]  /*5f900*/  LEA.HI.X.SX32 R23, R2, R9.reuse, 0x1, P6 ;  /* 0x0000000902177211 */ /* 0x080fe400030f0eff */
[----:B------:R-:W-:Y:S01]  /*5f910*/  LEA.HI.X.SX32 R5, R24, R9, 0x1, P5 ;  /* 0x0000000918057211 */ /* 0x000fe200028f0eff */
[----:B------:R-:W-:-:S04]  /*5f920*/  IMAD R24, R0, 0x41, RZ ;  /* 0x0000004100187824 */ /* 0x000fc800078e02ff */
[----:B------:R0:W-:Y:S01]  /*5f930*/  STL.64 [R1+0xc20], R4 ;  /* 0x000c200401007387 */ /* 0x0001e20000100a00 */
[----:B------:R1:W-:Y:S01]  /*5f940*/  STL.64 [R1+0xf70], R22 ;  /* 0x000f701601007387 */ /* 0x0003e20000100a00 */
[-C--:B0-----:R-:W-:Y:S01]  /*5f950*/  IADD3 R4, P5, R25, R8.reuse, RZ ;  /* 0x0000000819047210 */ /* 0x081fe20007fbe0ff */
[----:B------:R-:W-:Y:S01]  /*5f960*/  IMAD R25, R0, 0x103, RZ ;  /* 0x0000010300197824 */ /* 0x000fe200078e02ff */
[----:B-1----:R-:W-:-:S04]  /*5f970*/  IADD3 R22, P6, R3, R8, RZ ;  /* 0x0000000803167210 */ /* 0x002fc80007fde0ff */
[-C--:B------:R-:W-:Y:S02]  /*5f980*/  LEA.HI.X.SX32 R5, R25, R9.reuse, 0x1, P5 ;  /* 0x0000000919057211 */ /* 0x080fe400028f0eff */
[----:B------:R-:W-:-:S03]  /*5f990*/  LEA.HI.X.SX32 R23, R24, R9, 0x1, P6 ;  /* 0x0000000918177211 */ /* 0x000fc600030f0eff */
[----:B------:R-:W-:Y:S02]  /*5f9a0*/  STL.64 [R1+0xf90], R4 ;  /* 0x000f900401007387 */ /* 0x000fe40000100a00 */
[----:B------:R0:W-:Y:S02]  /*5f9b0*/  STL.64 [R1+0xd30], R22 ;  /* 0x000d301601007387 */ /* 0x0001e40000100a00 */
[----:B0-----:R-:W2:Y:S01]  /*5f9c0*/  LDL.LU.64 R22, [R1+0x19f0] ;  /* 0x0019f00001167983 */ /* 0x001ea20000300a00 */
[C---:B------:R-:W-:Y:S02]  /*5f9d0*/  IMAD R21, R0.reuse, 0x104, RZ ;  /* 0x0000010400157824 */ /* 0x040fe400078e02ff */
[----:B------:R-:W-:-:S03]  /*5f9e0*/  IMAD R25, R0, 0x208, RZ ;  /* 0x0000020800197824 */ /* 0x000fc600078e02ff */
[-C--:B------:R-:W-:Y:S02]  /*5f9f0*/  IADD3 R4, P5, R21, R8.reuse, RZ ;  /* 0x0000000815047210 */ /* 0x080fe40007fbe0ff */
[----:B------:R-:W-:Y:S01]  /*5fa00*/  IADD3 R24, P6, R25, R8, RZ ;  /* 0x0000000819187210 */ /* 0x000fe20007fde0ff */
[C---:B------:R-:W-:Y:S01]  /*5fa10*/  IMAD R6, R0.reuse, 0x20a, RZ ;  /* 0x0000020a00067824 */ /* 0x040fe200078e02ff */
[-C--:B------:R-:W-:Y:S02]  /*5fa20*/  LEA.HI.X.SX32 R5, R3, R9.reuse, 0x1, P5 ;  /* 0x0000000903057211 */ /* 0x080fe400028f0eff */
[----:B------:R-:W-:Y:S01]  /*5fa30*/  LEA.HI.X.SX32 R25, R21, R9, 0x1, P6 ;  /* 0x0000000915197211 */ /* 0x000fe200030f0eff */
[C---:B------:R-:W-:Y:S02]  /*5fa40*/  IMAD R21, R0.reuse, 0x83, RZ ;  /* 0x0000008300157824 */ /* 0x040fe400078e02ff */
[----:B------:R0:W-:Y:S02]  /*5fa50*/  STL.64 [R1+0xc18], R4 ;  /* 0x000c180401007387 */ /* 0x0001e40000100a00 */
[----:B------:R2:W-:Y:S02]  /*5fa60*/  STL.64 [R1+0xf80], R24 ;  /* 0x000f801801007387 */ /* 0x0005e40000100a00 */
[----:B------:R-:W-:-:S02]  /*5fa70*/  IMAD R2, R0, 0x2c, RZ ;  /* 0x0000002c00027824 */ /* 0x000fc400078e02ff */
[----:B------:R-:W-:Y:S01]  /*5fa80*/  IMAD R3, R0, 0xb0, RZ ;  /* 0x000000b000037824 */ /* 0x000fe200078e02ff */
[----:B0-----:R-:W-:Y:S01]  /*5fa90*/  IADD3 R4, P5, R6, R8, RZ ;  /* 0x0000000806047210 */ /* 0x001fe20007fbe0ff */
[----:B------:R-:W-:-:S03]  /*5faa0*/  IMAD R6, R0, 0x105, RZ ;  /* 0x0000010500067824 */ /* 0x000fc600078e02ff */
[----:B------:R-:W-:Y:S02]  /*5fab0*/  STL.64 [R1+0x19c0], R2 ;  /* 0x0019c00201007387 */ /* 0x000fe40000100a00 */
[----:B------:R-:W-:-:S05]  /*5fac0*/  LEA.HI.X.SX32 R5, R6, R9, 0x1, P5 ;  /* 0x0000000906057211 */ /* 0x000fca00028f0eff */
[----:B------:R-:W-:Y:S01]  /*5fad0*/  STL.64 [R1+0xf78], R4 ;  /* 0x000f780401007387 */ /* 0x000fe20000100a00 */
[----:B--2---:R-:W-:-:S04]  /*5fae0*/  IADD3 R24, P6, R22, R8, RZ ;  /* 0x0000000816187210 */ /* 0x004fc80007fde0ff */
[----:B------:R-:W-:-:S05]  /*5faf0*/  LEA.HI.X.SX32 R25, R21, R9, 0x1, P6 ;  /* 0x0000000915197211 */ /* 0x000fca00030f0eff */
[----:B------:R0:W-:Y:S04]  /*5fb00*/  STL.64 [R1+0xc10], R24 ;  /* 0x000c101801007387 */ /* 0x0001e80000100a00 */
[----:B0-----:R-:W2:Y:S01]  /*5fb10*/  LDL.LU.64 R24, [R1+0x19e8] ;  /* 0x0019e80001187983 */ /* 0x001ea20000300a00 */
[C---:B------:R-:W-:Y:S02]  /*5fb20*/  IMAD R6, R0.reuse, 0x20e, RZ ;  /* 0x0000020e00067824 */ /* 0x040fe400078e02ff */
[----:B------:R-:W-:-:S03]  /*5fb30*/  IMAD R5, R0, 0x20c, RZ ;  /* 0x0000020c00057824 */ /* 0x000fc600078e02ff */
[-C--:B------:R-:W-:Y:S02]  /*5fb40*/  IADD3 R2, P6, R6, R8.reuse, RZ ;  /* 0x0000000806027210 */ /* 0x080fe40007fde0ff */
[----:B------:R-:W-:Y:S01]  /*5fb50*/  IADD3 R4, P5, R5, R8, RZ ;  /* 0x0000000805047210 */ /* 0x000fe20007fbe0ff */
[C---:B------:R-:W-:Y:S02]  /*5fb60*/  IMAD R6, R0.reuse, 0x107, RZ ;  /* 0x0000010700067824 */ /* 0x040fe400078e02ff */
[C---:B------:R-:W-:Y:S02]  /*5fb70*/  IMAD R20, R0.reuse, 0xb, RZ ;  /* 0x0000000b00147824 */ /* 0x040fe400078e02ff */
[----:B------:R-:W-:Y:S01]  /*5fb80*/  IMAD R21, R0, 0x160, RZ ;  /* 0x0000016000157824 */ /* 0x000fe200078e02ff */
[-C--:B------:R-:W-:Y:S02]  /*5fb90*/  LEA.HI.X.SX32 R5, R22, R9.reuse, 0x1, P5 ;  /* 0x0000000916057211 */ /* 0x080fe400028f0eff */
[----:B------:R-:W-:-:S02]  /*5fba0*/  LEA.HI.X.SX32 R3, R6, R9, 0x1, P6 ;  /* 0x0000000906037211 */ /* 0x000fc400030f0eff */
[----:B------:R0:W-:Y:S01]  /*5fbb0*/  STL.64 [R1+0x19c8], R20 ;  /* 0x0019c81401007387 */ /* 0x0001e20000100a00 */
[----:B------:R1:W-:Y:S02]  /*5fbc0*/  STL.64 [R1+0xf98], R4 ;  /* 0x000f980401007387 */ /* 0x0003e40000100a00 */
[----:B------:R2:W-:Y:S02]  /*5fbd0*/  STL.64 [R1+0xfb0], R2 ;  /* 0x000fb00201007387 */ /* 0x0005e40000100a00 */
[C---:B------:R-:W-:Y:S02]  /*5fbe0*/  IMAD R6, R0.reuse, 0x210, RZ ;  /* 0x0000021000067824 */ /* 0x040fe400078e02ff */
[----:B0-----:R-:W-:Y:S01]  /*5fbf0*/  IMAD R21, R0, 0x21, RZ ;  /* 0x0000002100157824 */ /* 0x001fe200078e02ff */
[----:B-1----:R-:W-:-:S04]  /*5fc00*/  IADD3 R4, P5, R23, R8, RZ ;  /* 0x0000000817047210 */ /* 0x002fc80007fbe0ff */
[----:B------:R-:W-:-:S05]  /*5fc10*/  LEA.HI.X.SX32 R5, R21, R9, 0x1, P5 ;  /* 0x0000000915057211 */ /* 0x000fca00028f0eff */
[----:B------:R0:W-:Y:S01]  /*5fc20*/  STL.64 [R1+0xdb8], R4 ;  /* 0x000db80401007387 */ /* 0x0001e20000100a00 */
[----:B------:R-:W-:Y:S01]  /*5fc30*/  MOV R15, R26 ;  /* 0x0000001a000f7202 */ /* 0x000fe20000000f00 */
[C---:B------:R-:W-:Y:S02]  /*5fc40*/  IMAD R26, R0.reuse, 0x10a, RZ ;  /* 0x0000010a001a7824 */ /* 0x040fe400078e02ff */
[C---:B------:R-:W-:Y:S02]  /*5fc50*/  IMAD R21, R0.reuse, 0x85, RZ ;  /* 0x0000008500157824 */ /* 0x040fe400078e02ff */
[C---:B------:R-:W-:Y:S01]  /*5fc60*/  IMAD R19, R0.reuse, 0x212, RZ ;  /* 0x0000021200137824 */ /* 0x040fe200078e02ff */
[----:B------:R-:W-:Y:S01]  /*5fc70*/  MOV R17, R28 ;  /* 0x0000001c00117202 */ /* 0x000fe20000000f00 */
[----:B------:R-:W-:Y:S02]  /*5fc80*/  IMAD.MOV.U32 R18, RZ, RZ, R27 ;  /* 0x000000ffff127224 */ /* 0x000fe400078e001b */
[----:B------:R-:W-:-:S02]  /*5fc90*/  IMAD R28, R0, 0x10c, RZ ;  /* 0x0000010c001c7824 */ /* 0x000fc400078e02ff */
[C---:B------:R-:W-:Y:S01]  /*5fca0*/  IMAD R27, R0.reuse, 0x86, RZ ;  /* 0x00000086001b7824 */ /* 0x040fe200078e02ff */
[----:B------:R-:W-:Y:S01]  /*5fcb0*/  MOV R16, R29 ;  /* 0x0000001d00107202 */ /* 0x000fe20000000f00 */
[----:B------:R-:W-:Y:S01]  /*5fcc0*/  IMAD R29, R0, 0x10e, RZ ;  /* 0x0000010e001d7824 */ /* 0x000fe200078e02ff */
[----:B--2---:R-:W-:-:S04]  /*5fcd0*/  IADD3 R2, P6, R24, R8, RZ ;  /* 0x0000000818027210 */ /* 0x004fc80007fde0ff */
[----:B------:R-:W-:Y:S02]  /*5fce0*/  LEA.HI.X.SX32 R3, R23, R9, 0x1, P6 ;  /* 0x0000000917037211 */ /* 0x000fe400030f0eff */
[----:B0-----:R-:W-:-:S03]  /*5fcf0*/  IADD3 R4, P5, R25, R8, RZ ;  /* 0x0000000819047210 */ /* 0x001fc60007fbe0ff */
[----:B------:R0:W-:Y:S01]  /*5fd00*/  STL.64 [R1+0xd28], R2 ;  /* 0x000d280201007387 */ /* 0x0001e20000100a00 */
[----:B------:R-:W-:Y:S02]  /*5fd10*/  LEA.HI.X.SX32 R5, R24, R9, 0x1, P5 ;  /* 0x0000000918057211 */ /* 0x000fe400028f0eff */
[----:B0-----:R-:W-:-:S04]  /*5fd20*/  IADD3 R2, P6, R6, R8, RZ ;  /* 0x0000000806027210 */ /* 0x001fc80007fde0ff */
[----:B------:R-:W-:Y:S01]  /*5fd30*/  LEA.HI.X.SX32 R3, R25, R9, 0x1, P6 ;  /* 0x0000000919037211 */ /* 0x000fe200030f0eff */
[----:B------:R-:W-:Y:S04]  /*5fd40*/  STL.64 [R1+0xc08], R4 ;  /* 0x000c080401007387 */ /* 0x000fe80000100a00 */
[----:B------:R0:W-:Y:S01]  /*5fd50*/  STL.64 [R1+0xfa8], R2 ;  /* 0x000fa80201007387 */ /* 0x0001e20000100a00 */
[----:B------:R-:W-:Y:S01]  /*5fd60*/  IMAD R6, R0, 0x216, RZ ;  /* 0x0000021600067824 */ /* 0x000fe200078e02ff */
[-C--:B------:R-:W-:Y:S02]  /*5fd70*/  IADD3 R22, P5, R19, R8.reuse, RZ ;  /* 0x0000000813167210 */ /* 0x080fe40007fbe0ff */
[----:B0-----:R-:W-:Y:S01]  /*5fd80*/  IADD3 R2, P6, R26, R8, RZ ;  /* 0x000000081a027210 */ /* 0x001fe20007fde0ff */
[----:B------:R-:W-:-:S02]  /*5fd90*/  IMAD R4, R0, 0x109, RZ ;  /* 0x0000010900047824 */ /* 0x000fc400078e02ff */
[----:B------:R-:W-:Y:S01]  /*5fda0*/  IMAD R5, R0, 0x214, RZ ;  /* 0x0000021400057824 */ /* 0x000fe200078e02ff */
[-C--:B------:R-:W-:Y:S02]  /*5fdb0*/  LEA.HI.X.SX32 R3, R21, R9.reuse, 0x1, P6 ;  /* 0x0000000915037211 */ /* 0x080fe400030f0eff */
[-C--:B------:R-:W-:Y:S02]  /*5fdc0*/  LEA.HI.X.SX32 R23, R4, R9.reuse, 0x1, P5 ;  /* 0x0000000904177211 */ /* 0x080fe400028f0eff */
[-C--:B------:R-:W-:Y:S01]  /*5fdd0*/  IADD3 R4, P5, R5, R8.reuse, RZ ;  /* 0x0000000805047210 */ /* 0x080fe20007fbe0ff */
[----:B------:R0:W-:Y:S03]  /*5fde0*/  STL.64 [R1+0xc00], R2 ;  /* 0x000c000201007387 */ /* 0x0001e60000100a00 */
[----:B------:R-:W-:Y:S01]  /*5fdf0*/  LEA.HI.X.SX32 R5, R26, R9, 0x1, P5 ;  /* 0x000000091a057211 */ /* 0x000fe200028f0eff */
[----:B------:R-:W-:Y:S01]  /*5fe00*/  STL.64 [R1+0xfa0], R22 ;  /* 0x000fa01601007387 */ /* 0x000fe20000100a00 */
[----:B0-----:R-:W-:Y:S01]  /*5fe10*/  IADD3 R2, P6, R6, R8, RZ ;  /* 0x0000000806027210 */ /* 0x001fe20007fde0ff */
[----:B------:R-:W-:-:S02]  /*5fe20*/  IMAD R6, R0, 0x10b, RZ ;  /* 0x0000010b00067824 */ /* 0x000fc400078e02ff */
[----:B------:R0:W-:Y:S03]  /*5fe30*/  STL.64 [R1+0xfb8], R4 ;  /* 0x000fb80401007387 */ /* 0x0001e60000100a00 */
[----:B------:R-:W-:Y:S02]  /*5fe40*/  LEA.HI.X.SX32 R3, R6, R9, 0x1, P6 ;  /* 0x0000000906037211 */ /* 0x000fe400030f0eff */
[----:B------:R-:W-:-:S03]  /*5fe50*/  IADD3 R20, P5, R27, R8, RZ ;  /* 0x000000081b147210 */ /* 0x000fc60007fbe0ff */
[----:B------:R1:W-:Y:S01]  /*5fe60*/  STL.64 [R1+0xfd0], R2 ;  /* 0x000fd00201007387 */ /* 0x0003e20000100a00 */
[C---:B0-----:R-:W-:Y:S02]  /*5fe70*/  IMAD R4, R0.reuse, 0x43, RZ ;  /* 0x0000004300047824 */ /* 0x041fe400078e02ff */
[C---:B------:R-:W-:Y:S02]  /*5fe80*/  IMAD R5, R0.reuse, 0x218, RZ ;  /* 0x0000021800057824 */ /* 0x040fe400078e02ff */
[----:B------:R-:W-:Y:S01]  /*5fe90*/  IMAD R6, R0, 0x21a, RZ ;  /* 0x0000021a00067824 */ /* 0x000fe200078e02ff */
[-C--:B-1----:R-:W-:Y:S02]  /*5fea0*/  IADD3 R2, P6, R28, R8.reuse, RZ ;  /* 0x000000081c027210 */ /* 0x082fe40007fde0ff */
[-C--:B------:R-:W-:Y:S02]  /*5feb0*/  LEA.HI.X.SX32 R21, R4, R9.reuse, 0x1, P5 ;  /* 0x0000000904157211 */ /* 0x080fe400028f0eff */
[----:B------:R-:W-:Y:S01]  /*5fec0*/  LEA.HI.X.SX32 R3, R27, R9, 0x1, P6 ;  /* 0x000000091b037211 */ /* 0x000fe200030f0eff */
[----:B------:R-:W-:-:S04]  /*5fed0*/  IADD3 R4, P5, R5, R8, RZ ;  /* 0x0000000805047210 */ /* 0x000fc80007fbe0ff */
[----:B------:R0:W-:Y:S01]  /*5fee0*/  STL.64 [R1+0xbf8], R2 ;  /* 0x000bf80201007387 */ /* 0x0001e20000100a00 */
[----:B------:R1:W-:Y:S01]  /*5fef0*/  STL.64 [R1+0xd20], R20 ;  /* 0x000d201401007387 */ /* 0x0003e20000100a00 */
[----:B------:R-:W-:-:S05]  /*5ff00*/  LEA.HI.X.SX32 R5, R28, R9, 0x1, P5 ;  /* 0x000000091c057211 */ /* 0x000fca00028f0eff */
[----:B------:R2:W-:Y:S01]  /*5ff10*/  STL.64 [R1+0xfc8], R4 ;  /* 0x000fc80401007387 */ /* 0x0005e20000100a00 */
[----:B0-----:R-:W-:Y:S01]  /*5ff20*/  IADD3 R2, P6, R6, R8, RZ ;  /* 0x0000000806027210 */ /* 0x001fe20007fde0ff */
[C---:B-1----:R-:W-:Y:S02]  /*5ff30*/  IMAD R21, R0.reuse, 0x10d, RZ ;  /* 0x0000010d00157824 */ /* 0x042fe400078e02ff */
[----:B------:R-:W-:-:S03]  /*5ff40*/  IMAD R6, R0, 0x21c, RZ ;  /* 0x0000021c00067824 */ /* 0x000fc600078e02ff */
[----:B------:R-:W-:Y:S01]  /*5ff50*/  LEA.HI.X.SX32 R3, R21, R9, 0x1, P6 ;  /* 0x0000000915037211 */ /* 0x000fe200030f0eff */
[----:B------:R-:W-:Y:S01]  /*5ff60*/  IMAD R21, R0, 0x87, RZ ;  /* 0x0000008700157824 */ /* 0x000fe200078e02ff */
[----:B--2---:R-:W-:-:S03]  /*5ff70*/  IADD3 R4, P5, R29, R8, RZ ;  /* 0x000000081d047210 */ /* 0x004fc60007fbe0ff */
[----:B------:R0:W-:Y:S01]  /*5ff80*/  STL.64 [R1+0xfc0], R2 ;  /* 0x000fc00201007387 */ /* 0x0001e20000100a00 */
[----:B------:R-:W-:Y:S01]  /*5ff90*/  LEA.HI.X.SX32 R5, R21, R9, 0x1, P5 ;  /* 0x0000000915057211 */ /* 0x000fe200028f0eff */
[C---:B------:R-:W-:Y:S02]  /*5ffa0*/  IMAD R21, R0.reuse, 0x10f, RZ ;  /* 0x0000010f00157824 */ /* 0x040fe400078e02ff */
[----:B------:R-:W-:Y:S02]  /*5ffb0*/  IMAD R24, R0, 0x22, RZ ;  /* 0x0000002200187824 */ /* 0x000fe400078e02ff */
[----:B------:R1:W-:Y:S01]  /*5ffc0*/  STL.64 [R1+0xbf0], R4 ;  /* 0x000bf00401007387 */ /* 0x0003e20000100a00 */
[----:B0-----:R-:W-:Y:S01]  /*5ffd0*/  IADD3 R2, P6, R6, R8, RZ ;  /* 0x0000000806027210 */ /* 0x001fe20007fde0ff */
[----:B------:R-:W-:-:S03]  /*5ffe0*/  IMAD R6, R0, 0x21e, RZ ;  /* 0x0000021e00067824 */ /* 0x000fc600078e02ff */
[-C--:B------:R-:W-:Y:S02]  /*5fff0*/  LEA.HI.X.SX32 R3, R29, R9.reuse, 0x1, P6 ;  /* 0x000000091d037211 */ /* 0x080fe400030f0eff */
[----:B-1----:R-:W-:Y:S01]  /*60000*/  IADD3 R4, P5, R6, R8, RZ ;  /* 0x0000000806047210 */ /* 0x002fe20007fbe0ff */
[C---:B------:R-:W-:Y:S02]  /*60010*/  IMAD R6, R0.reuse, 0x11, RZ ;  /* 0x0000001100067824 */ /* 0x040fe400078e02ff */
[----:B------:R0:W-:Y:S01]  /*60020*/  STL.64 [R1+0xfd8], R2 ;  /* 0x000fd80201007387 */ /* 0x0001e20000100a00 */
[----:B------:R-:W-:Y:S01]  /*60030*/  LEA.HI.X.SX32 R5, R21, R9, 0x1, P5 ;  /* 0x0000000915057211 */ /* 0x000fe200028f0eff */
[----:B------:R-:W-:-:S04]  /*60040*/  IMAD R23, R0, 0x44, RZ ;  /* 0x0000004400177824 */ /* 0x000fc800078e02ff */
[----:B------:R1:W-:Y:S01]  /*60050*/  STL.64 [R1+0xff8], R4 ;  /* 0x000ff80401007387 */ /* 0x0003e20000100a00 */
[----:B0-----:R-:W-:-:S04]  /*60060*/  IADD3 R2, P6, R24, R8, RZ ;  /* 0x0000000818027210 */ /* 0x001fc80007fde0ff */
[----:B------:R-:W-:Y:S01]  /*60070*/  LEA.HI.X.SX32 R3, R6, R9, 0x1, P6 ;  /* 0x0000000906037211 */ /* 0x000fe200030f0eff */
[----:B-1----:R-:W-:Y:S01]  /*60080*/  IMAD R4, R0, 0x88, RZ ;  /* 0x0000008800047824 */ /* 0x002fe200078e02ff */
[----:B------:R-:W-:-:S03]  /*60090*/  IADD3 R20, P5, R23, R8, RZ ;  /* 0x0000000817147210 */ /* 0x000fc60007fbe0ff */
[----:B------:R0:W-:Y:S01]  /*600a0*/  STL.64 [R1+0xdf8], R2 ;  /* 0x000df80201007387 */ /* 0x0001e20000100a00 */
[----:B------:R-:W-:Y:S01]  /*600b0*/  IMAD R6, R0, 0x110, RZ ;  /* 0x0000011000067824 */ /* 0x000fe200078e02ff */
[----:B------:R-:W-:Y:S01]  /*600c0*/  LEA.HI.X.SX32 R21, R24, R9, 0x1, P5 ;  /* 0x0000000918157211 */ /* 0x000fe200028f0eff */
[----:B------:R-:W-:Y:S01]  /*600d0*/  IMAD R5, R0, 0x220, RZ ;  /* 0x0000022000057824 */ /* 0x000fe200078e02ff */
[----:B0-----:R-:W-:-:S03]  /*600e0*/  IADD3 R2, P6, R4, R8, RZ ;  /* 0x0000000804027210 */ /* 0x001fc60007fde0ff */
[----:B------:R0:W-:Y:S01]  /*600f0*/  STL.64 [R1+0xdb0], R20 ;  /* 0x000db01401007387 */ /* 0x0001e20000100a00 */
[----:B------:R-:W-:-:S05]  /*60100*/  LEA.HI.X.SX32 R3, R23, R9, 0x1, P6 ;  /* 0x0000000917037211 */ /* 0x000fca00030f0eff */
[----:B------:R1:W-:Y:S01]  /*60110*/  STL.64 [R1+0xd18], R2 ;  /* 0x000d180201007387 */ /* 0x0003e20000100a00 */
[----:B0-----:R-:W-:Y:S01]  /*60120*/  IADD3 R20, P5, R6, R8, RZ ;  /* 0x0000000806147210 */ /* 0x001fe20007fbe0ff */
[----:B------:R-:W-:-:S03]  /*60130*/  IMAD R25, R0, 0x112, RZ ;  /* 0x0000011200197824 */ /* 0x000fc600078e02ff */
[----:B------:R-:W-:Y:S02]  /*60140*/  LEA.HI.X.SX32 R21, R4, R9, 0x1, P5 ;  /* 0x0000000904157211 */ /* 0x000fe400028f0eff */
[----:B-1----:R-:W-:Y:S01]  /*60150*/  IADD3 R2, P6, R5, R8, RZ ;  /* 0x0000000805027210 */ /* 0x002fe20007fde0ff */
[----:B------:R-:W-:-:S03]  /*60160*/  IMAD R5, R0, 0x222, RZ ;  /* 0x0000022200057824 */ /* 0x000fc600078e02ff */
[----:B------:R-:W-:Y:S01]  /*60170*/  LEA.HI.X.SX32 R3, R6, R9, 0x1, P6 ;  /* 0x0000000906037211 */ /* 0x000fe200030f0eff */
[----:B------:R0:W-:Y:S01]  /*60180*/  STL.64 [R1+0xbe8], R20 ;  /* 0x000be81401007387 */ /* 0x0001e20000100a00 */
[C---:B------:R-:W-:Y:S02]  /*60190*/  IMAD R6, R0.reuse, 0x111, RZ ;  /* 0x0000011100067824 */ /* 0x040fe400078e02ff */
[C---:B------:R-:W-:Y:S01]  /*601a0*/  IMAD R22, R0.reuse, 0x162, RZ ;  /* 0x0000016200167824 */ /* 0x040fe200078e02ff */
[----:B------:R1:W-:Y:S01]  /*601b0*/  STL.64 [R1+0xff0], R2 ;  /* 0x000ff00201007387 */ /* 0x0003e20000100a00 */
[C---:B------:R-:W-:Y:S02]  /*601c0*/  IMAD R23, R0.reuse, 0x164, RZ ;  /* 0x0000016400177824 */ /* 0x040fe400078e02ff */
[C---:B------:R-:W-:Y:S01]  /*601d0*/  IMAD R4, R0.reuse, 0x224, RZ ;  /* 0x0000022400047824 */ /* 0x040fe200078e02ff */
[-C--:B0-----:R-:W-:Y:S01]  /*601e0*/  IADD3 R20, P5, R5, R8.reuse, RZ ;  /* 0x0000000805147210 */ /* 0x081fe20007fbe0ff */
[----:B------:R-:W-:Y:S01]  /*601f0*/  IMAD R5, R0, 0x89, RZ ;  /* 0x0000008900057824 */ /* 0x000fe200078e02ff */
[----:B-1----:R-:W-:-:S02]  /*60200*/  IADD3 R2, P6, R25, R8, RZ ;  /* 0x0000000819027210 */ /* 0x002fc40007fde0ff */
[-C--:B------:R-:W-:Y:S01]  /*60210*/  LEA.HI.X.SX32 R21, R6, R9.reuse, 0x1, P5 ;  /* 0x0000000906157211 */ /* 0x080fe200028f0eff */
[C---:B------:R-:W-:Y:S01]  /*60220*/  IMAD R6, R0.reuse, 0x226, RZ ;  /* 0x0000022600067824 */ /* 0x040fe200078e02ff */
[----:B------:R-:W-:Y:S01]  /*60230*/  LEA.HI.X.SX32 R3, R5, R9, 0x1, P6 ;  /* 0x0000000905037211 */ /* 0x000fe200030f0eff */
[----:B------:R-:W-:Y:S02]  /*60240*/  STL.64 [R1+0x19d0], R22 ;  /* 0x0019d01601007387 */ /* 0x000fe40000100a00 */
[----:B------:R0:W-:Y:S02]  /*60250*/  STL.64 [R1+0xfe8], R20 ;  /* 0x000fe81401007387 */ /* 0x0001e40000100a00 */
[----:B------:R1:W-:Y:S01]  /*60260*/  STL.64 [R1+0xbe0], R2 ;  /* 0x000be00201007387 */ /* 0x0003e20000100a00 */
[----:B------:R-:W-:Y:S01]  /*60270*/  IMAD R5, R0, 0x114, RZ ;  /* 0x0000011400057824 */ /* 0x000fe200078e02ff */
[-C--:B0-----:R-:W-:Y:S01]  /*60280*/  IADD3 R20, P5, R4, R8.reuse, RZ ;  /* 0x0000000804147210 */ /* 0x081fe20007fbe0ff */
[----:B------:R-:W-:Y:S01]  /*60290*/  IMAD R4, R0, 0x113, RZ ;  /* 0x0000011300047824 */ /* 0x000fe200078e02ff */
[----:B-1----:R-:W-:Y:S01]  /*602a0*/  IADD3 R2, P6, R6, R8, RZ ;  /* 0x0000000806027210 */ /* 0x002fe20007fde0ff */
[----:B------:R-:W-:-:S03]  /*602b0*/  IMAD R6, R0, 0x8a, RZ ;  /* 0x0000008a00067824 */ /* 0x000fc600078e02ff */
[-C--:B------:R-:W-:Y:S02]  /*602c0*/  LEA.HI.X.SX32 R3, R4, R9.reuse, 0x1, P6 ;  /* 0x0000000904037211 */ /* 0x080fe400030f0eff */
[-C--:B------:R-:W-:Y:S01]  /*602d0*/  LEA.HI.X.SX32 R21, R25, R9.reuse, 0x1, P5 ;  /* 0x0000000919157211 */ /* 0x080fe200028f0eff */
[----:B------:R-:W-:Y:S01]  /*602e0*/  IMAD R4, R0, 0x45, RZ ;  /* 0x0000004500047824 */ /* 0x000fe200078e02ff */
[-C--:B------:R-:W-:Y:S01]  /*602f0*/  IADD3 R26, P5, R6, R8.reuse, RZ ;  /* 0x00000008061a7210 */ /* 0x080fe20007fbe0ff */
[----:B------:R0:W-:Y:S03]  /*60300*/  STL.64 [R1+0x1018], R2 ;  /* 0x0010180201007387 */ /* 0x0001e60000100a00 */
[----:B------:R-:W-:Y:S01]  /*60310*/  LEA.HI.X.SX32 R27, R4, R9, 0x1, P5 ;  /* 0x00000009041b7211 */ /* 0x000fe200028f0eff */
[----:B------:R1:W-:Y:S02]  /*60320*/  STL.64 [R1+0x1000], R20 ;  /* 0x0010001401007387 */ /* 0x0003e40000100a00 */
[----:B------:R-:W-:Y:S01]  /*60330*/  IMAD R4, R0, 0x22a, RZ ;  /* 0x0000022a00047824 */ /* 0x000fe200078e02ff */
[----:B0-----:R-:W-:-:S04]  /*60340*/  IADD3 R2, P6, R5, R8, RZ ;  /* 0x0000000805027210 */ /* 0x001fc80007fde0ff */
[----:B------:R-:W-:Y:S01]  /*60350*/  LEA.HI.X.SX32 R3, R6, R9, 0x1, P6 ;  /* 0x0000000906037211 */ /* 0x000fe200030f0eff */
[C---:B-1----:R-:W-:Y:S01]  /*60360*/  IMAD R21, R0.reuse, 0x228, RZ ;  /* 0x0000022800157824 */ /* 0x042fe200078e02ff */
[----:B------:R-:W-:Y:S03]  /*60370*/  STL.64 [R1+0xd10], R26 ;  /* 0x000d101a01007387 */ /* 0x000fe60000100a00 */
[----:B------:R0:W-:Y:S02]  /*60380*/  STL.64 [R1+0xbd8], R2 ;  /* 0x000bd80201007387 */ /* 0x0001e40000100a00 */
[----:B------:R-:W-:Y:S01]  /*60390*/  IMAD R6, R0, 0x116, RZ ;  /* 0x0000011600067824 */ /* 0x000fe200078e02ff */
[----:B------:R-:W-:-:S04]  /*603a0*/  IADD3 R20, P5, R21, R8, RZ ;  /* 0x0000000815147210 */ /* 0x000fc80007fbe0ff */
[-C--:B------:R-:W-:Y:S02]  /*603b0*/  LEA.HI.X.SX32 R21, R5, R9.reuse, 0x1, P5 ;  /* 0x0000000905157211 */ /* 0x080fe400028f0eff */
[-C--:B0-----:R-:W-:Y:S01]  /*603c0*/  IADD3 R2, P6, R4, R8.reuse, RZ ;  /* 0x0000000804027210 */ /* 0x081fe20007fde0ff */
[C---:B------:R-:W-:Y:S02]  /*603d0*/  IMAD R4, R0.reuse, 0x115, RZ ;  /* 0x0000011500047824 */ /* 0x040fe400078e02ff */
[----:B------:R-:W-:Y:S01]  /*603e0*/  IMAD R5, R0, 0x22c, RZ ;  /* 0x0000022c00057824 */ /* 0x000fe200078e02ff */
[----:B------:R-:W-:Y:S02]  /*603f0*/  IADD3 R26, P5, R6, R8, RZ ;  /* 0x00000008061a7210 */ /* 0x000fe40007fbe0ff */
[-C--:B------:R-:W-:Y:S01]  /*60400*/  LEA.HI.X.SX32 R3, R4, R9.reuse, 0x1, P6 ;  /* 0x0000000904037211 */ /* 0x080fe200030f0eff */
[----:B------:R-:W-:Y:S01]  /*60410*/  IMAD R4, R0, 0x8b, RZ ;  /* 0x0000008b00047824 */ /* 0x000fe200078e02ff */
[----:B------:R-:W-:Y:S03]  /*60420*/  STL.64 [R1+0x1010], R20 ;  /* 0x0010101401007387 */ /* 0x000fe60000100a00 */
[----:B------:R0:W-:Y:S01]  /*60430*/  STL.64 [R1+0x1008], R2 ;  /* 0x0010080201007387 */ /* 0x0001e20000100a00 */
[----:B------:R-:W-:-:S02]  /*60440*/  LEA.HI.X.SX32 R27, R4, R9, 0x1, P5 ;  /* 0x00000009041b7211 */ /* 0x000fc400028f0eff */
[-C--:B0-----:R-:W-:Y:S01]  /*60450*/  IADD3 R2, P6, R5, R8.reuse, RZ ;  /* 0x0000000805027210 */ /* 0x081fe20007fde0ff */
[----:B------:R-:W-:Y:S02]  /*60460*/  IMAD R5, R0, 0x22e, RZ ;  /* 0x0000022e00057824 */ /* 0x000fe400078e02ff */
[----:B------:R0:W-:Y:S01]  /*60470*/  STL.64 [R1+0xbd0], R26 ;  /* 0x000bd01a01007387 */ /* 0x0001e20000100a00 */
[----:B------:R-:W-:Y:S01]  /*60480*/  LEA.HI.X.SX32 R3, R6, R9, 0x1, P6 ;  /* 0x0000000906037211 */ /* 0x000fe200030f0eff */
[C---:B------:R-:W-:Y:S02]  /*60490*/  IMAD R6, R0.reuse, 0x117, RZ ;  /* 0x0000011700067824 */ /* 0x040fe400078e02ff */
[----:B------:R-:W-:Y:S01]  /*604a0*/  IMAD R20, R0, 0x46, RZ ;  /* 0x0000004600147824 */ /* 0x000fe200078e02ff */
[----:B0-----:R-:W-:-:S04]  /*604b0*/  IADD3 R26, P5, R5, R8, RZ ;  /* 0x00000008051a7210 */ /* 0x001fc80007fbe0ff */
[----:B------:R-:W-:Y:S02]  /*604c0*/  IADD3 R4, P6, R20, R8, RZ ;  /* 0x0000000814047210 */ /* 0x000fe40007fde0ff */
[-C--:B------:R-:W-:Y:S01]  /*604d0*/  LEA.HI.X.SX32 R27, R6, R9.reuse, 0x1, P5 ;  /* 0x00000009061b7211 */ /* 0x080fe200028f0eff */
[----:B------:R-:W-:Y:S01]  /*604e0*/  IMAD R6, R0, 0x23, RZ ;  /* 0x0000002300067824 */ /* 0x000fe200078e02ff */
[----:B------:R0:W-:Y:S04]  /*604f0*/  STL.64 [R1+0x1020], R2 ;  /* 0x0010200201007387 */ /* 0x0001e80000100a00 */
[----:B------:R-:W-:Y:S01]  /*60500*/  LEA.HI.X.SX32 R5, R6, R9, 0x1, P6 ;  /* 0x0000000906057211 */ /* 0x000fe200030f0eff */
[----:B------:R1:W-:Y:S01]  /*60510*/  STL.64 [R1+0x1038], R26 ;  /* 0x0010381a01007387 */ /* 0x0003e20000100a00 */
[----:B0-----:R-:W-:-:S02]  /*60520*/  IMAD R3, R0, 0x118, RZ ;  /* 0x0000011800037824 */ /* 0x001fc400078e02ff */
[C---:B------:R-:W-:Y:S01]  /*60530*/  IMAD R2, R0.reuse, 0x8c, RZ ;  /* 0x0000008c00027824 */ /* 0x040fe200078e02ff */
[----:B------:R0:W-:Y:S01]  /*60540*/  STL.64 [R1+0xda8], R4 ;  /* 0x000da80401007387 */ /* 0x0001e20000100a00 */
[C---:B------:R-:W-:Y:S02]  /*60550*/  IMAD R21, R0.reuse, 0x230, RZ ;  /* 0x0000023000157824 */ /* 0x040fe400078e02ff */
[----:B------:R-:W-:Y:S01]  /*60560*/  IMAD R6, R0, 0x232, RZ ;  /* 0x0000023200067824 */ /* 0x000fe200078e02ff */
[-C--:B-1----:R-:W-:Y:S02]  /*60570*/  IADD3 R26, P5, R2, R8.reuse, RZ ;  /* 0x00000008021a7210 */ /* 0x082fe40007fbe0ff */
[----:B0-----:R-:W-:-:S04]  /*60580*/  IADD3 R4, P6, R3, R8, RZ ;  /* 0x0000000803047210 */ /* 0x001fc80007fde0ff */
[-C--:B------:R-:W-:Y:S02]  /*60590*/  LEA.HI.X.SX32 R5, R2, R9.reuse, 0x1, P6 ;  /* 0x0000000902057211 */ /* 0x080fe400030f0eff */
[-C--:B------:R-:W-:Y:S01]  /*605a0*/  LEA.HI.X.SX32 R27, R20, R9.reuse, 0x1, P5 ;  /* 0x00000009141b7211 */ /* 0x080fe200028f0eff */
[-C--:B------:R-:W-:Y:S02]  /*605b0*/  IADD3 R20, P5, R21, R8.reuse, RZ ;  /* 0x0000000815147210 */ /* 0x080fe40007fbe0ff */
[C---:B------:R-:W-:Y:S01]  /*605c0*/  IMAD R2, R0.reuse, 0x119, RZ ;  /* 0x0000011900027824 */ /* 0x040fe200078e02ff */
[----:B------:R0:W-:Y:S01]  /*605d0*/  STL.64 [R1+0xbc8], R4 ;  /* 0x000bc80401007387 */ /* 0x0001e20000100a00 */
[----:B------:R-:W-:Y:S01]  /*605e0*/  LEA.HI.X.SX32 R21, R3, R9, 0x1, P5 ;  /* 0x0000000903157211 */ /* 0x000fe200028f0eff */
[----:B------:R-:W-:Y:S02]  /*605f0*/  STL.64 [R1+0xd08], R26 ;  /* 0x000d081a01007387 */ /* 0x000fe40000100a00 */
[----:B------:R-:W-:Y:S01]  /*60600*/  IMAD R3, R0, 0x234, RZ ;  /* 0x0000023400037824 */ /* 0x000fe200078e02ff */
[----:B0-----:R-:W-:Y:S01]  /*60610*/  IADD3 R4, P6, R6, R8, RZ ;  /* 0x0000000806047210 */ /* 0x001fe20007fde0ff */
[----:B------:R-:W-:-:S03]  /*60620*/  IMAD R6, R0, 0x11a, RZ ;  /* 0x0000011a00067824 */ /* 0x000fc600078e02ff */
[----:B------:R-:W-:Y:S01]  /*60630*/  LEA.HI.X.SX32 R5, R2, R9, 0x1, P6 ;  /* 0x0000000902057211 */ /* 0x000fe200030f0eff */
[----:B------:R0:W-:Y:S01]  /*60640*/  STL.64 [R1+0x1030], R20 ;  /* 0x0010301401007387 */ /* 0x0001e20000100a00 */
[----:B------:R-:W-:-:S03]  /*60650*/  IADD3 R2, P6, R3, R8, RZ ;  /* 0x0000000803027210 */ /* 0x000fc60007fde0ff */
[----:B------:R1:W-:Y:S01]  /*60660*/  STL.64 [R1+0x1028], R4 ;  /* 0x0010280401007387 */ /* 0x0003e20000100a00 */
[C---:B------:R-:W-:Y:S02]  /*60670*/  LEA.HI.X.SX32 R3, R6.reuse, R9, 0x1, P6 ;  /* 0x0000000906037211 */ /* 0x040fe400030f0eff */
[----:B0-----:R-:W-:Y:S01]  /*60680*/  IADD3 R20, P5, R6, R8, RZ ;  /* 0x0000000806147210 */ /* 0x001fe20007fbe0ff */
[C---:B-1----:R-:W-:Y:S02]  /*60690*/  IMAD R4, R0.reuse, 0x8d, RZ ;  /* 0x0000008d00047824 */ /* 0x042fe400078e02ff */
[----:B------:R-:W-:-:S03]  /*606a0*/  IMAD R5, R0, 0x236, RZ ;  /* 0x0000023600057824 */ /* 0x000fc600078e02ff */
[----:B------:R-:W-:Y:S01]  /*606b0*/  LEA.HI.X.SX32 R21, R4, R9, 0x1, P5 ;  /* 0x0000000904157211 */ /* 0x000fe200028f0eff */
[C---:B------:R-:W-:Y:S02]  /*606c0*/  IMAD R4, R0.reuse, 0x8e, RZ ;  /* 0x0000008e00047824 */ /* 0x040fe400078e02ff */
[C---:B------:R-:W-:Y:S02]  /*606d0*/  IMAD R27, R0.reuse, 0x11b, RZ ;  /* 0x0000011b001b7824 */ /* 0x040fe400078e02ff */
[C---:B------:R-:W-:Y:S01]  /*606e0*/  IMAD R26, R0.reuse, 0x47, RZ ;  /* 0x00000047001a7824 */ /* 0x040fe200078e02ff */
[----:B------:R0:W-:Y:S01]  /*606f0*/  STL.64 [R1+0xbc0], R20 ;  /* 0x000bc01401007387 */ /* 0x0001e20000100a00 */
[----:B------:R1:W-:Y:S02]  /*60700*/  STL.64 [R1+0x1040], R2 ;  /* 0x0010400201007387 */ /* 0x0003e40000100a00 */
[----:B------:R-:W-:Y:S01]  /*60710*/  IMAD R6, R0, 0x11c, RZ ;  /* 0x0000011c00067824 */ /* 0x000fe200078e02ff */
[----:B0-----:R-:W-:-:S02]  /*60720*/  IADD3 R20, P5, R5, R8, RZ ;  /* 0x0000000805147210 */ /* 0x001fc40007fbe0ff */
[----:B-1----:R-:W-:Y:S01]  /*60730*/  IADD3 R2, P6, R4, R8, RZ ;  /* 0x0000000804027210 */ /* 0x002fe20007fde0ff */
[----:B------:R-:W-:Y:S01]  /*60740*/  IMAD R5, R0, 0x238, RZ ;  /* 0x0000023800057824 */ /* 0x000fe200078e02ff */
[-C--:B------:R-:W-:Y:S02]  /*60750*/  LEA.HI.X.SX32 R21, R27, R9.reuse, 0x1, P5 ;  /* 0x000000091b157211 */ /* 0x080fe400028f0eff */
[----:B------:R-:W-:-:S03]  /*60760*/  LEA.HI.X.SX32 R3, R26, R9, 0x1, P6 ;  /* 0x000000091a037211 */ /* 0x000fc600030f0eff */
[----:B------:R0:W-:Y:S02]  /*60770*/  STL.64 [R1+0x1058], R20 ;  /* 0x0010581401007387 */ /* 0x0001e40000100a00 */
[----:B------:R1:W-:Y:S01]  /*60780*/  STL.64 [R1+0xd00], R2 ;  /* 0x000d000201007387 */ /* 0x0003e20000100a00 */
[-C--:B0-----:R-:W-:Y:S02]  /*60790*/  IADD3 R20, P5, R6, R8.reuse, RZ ;  /* 0x0000000806147210 */ /* 0x081fe40007fbe0ff */
[-C--:B-1----:R-:W-:Y:S01]  /*607a0*/  IADD3 R2, P6, R5, R8.reuse, RZ ;  /* 0x0000000805027210 */ /* 0x082fe20007fde0ff */
[----:B------:R-:W-:Y:S01]  /*607b0*/  IMAD R5, R0, 0x23a, RZ ;  /* 0x0000023a00057824 */ /* 0x000fe200078e02ff */
[-C--:B------:R-:W-:Y:S02]  /*607c0*/  LEA.HI.X.SX32 R21, R4, R9.reuse, 0x1, P5 ;  /* 0x0000000904157211 */ /* 0x080fe400028f0eff */
[----:B------:R-:W-:Y:S01]  /*607d0*/  LEA.HI.X.SX32 R3, R6, R9, 0x1, P6 ;  /* 0x0000000906037211 */ /* 0x000fe200030f0eff */
[C---:B------:R-:W-:Y:S01]  /*607e0*/  IMAD R4, R0.reuse, 0x11e, RZ ;  /* 0x0000011e00047824 */ /* 0x040fe200078e02ff */
[-C--:B------:R-:W-:Y:S01]  /*607f0*/  IADD3 R28, P5, R5, R8.reuse, RZ ;  /* 0x00000008051c7210 */ /* 0x080fe20007fbe0ff */
[C---:B------:R-:W-:Y:S01]  /*60800*/  IMAD R5, R0.reuse, 0x8f, RZ ;  /* 0x0000008f00057824 */ /* 0x040fe200078e02ff */
[----:B------:R-:W-:Y:S01]  /*60810*/  STL.64 [R1+0xbb8], R20 ;  /* 0x000bb81401007387 */ /* 0x000fe20000100a00 */
[----:B------:R0:W-:Y:S02]  /*60820*/  STL.64 [R1+0x1050], R2 ;  /* 0x0010500201007387 */ /* 0x0001e40000100a00 */
[----:B------:R-:W-:Y:S01]  /*60830*/  IMAD R6, R0, 0x23e, RZ ;  /* 0x0000023e00067824 */ /* 0x000fe200078e02ff */
[----:B0-----:R-:W-:Y:S01]  /*60840*/  IADD3 R2, P6, R4, R8, RZ ;  /* 0x0000000804027210 */ /* 0x001fe20007fde0ff */
[----:B------:R-:W-:-:S02]  /*60850*/  IMAD R20, R0, 0x11d, RZ ;  /* 0x0000011d00147824 */ /* 0x000fc400078e02ff */
[C---:B------:R-:W-:Y:S01]  /*60860*/  IMAD R21, R0.reuse, 0x23c, RZ ;  /* 0x0000023c00157824 */ /* 0x040fe200078e02ff */
[-C--:B------:R-:W-:Y:S01]  /*60870*/  LEA.HI.X.SX32 R3, R5, R9.reuse, 0x1, P6 ;  /* 0x0000000905037211 */ /* 0x080fe200030f0eff */
[----:B------:R-:W-:Y:S01]  /*60880*/  IMAD R5, R0, 0x11f, RZ ;  /* 0x0000011f00057824 */ /* 0x000fe200078e02ff */
[-C--:B------:R-:W-:Y:S02]  /*60890*/  LEA.HI.X.SX32 R29, R20, R9.reuse, 0x1, P5 ;  /* 0x00000009141d7211 */ /* 0x080fe400028f0eff */
[-C--:B------:R-:W-:Y:S01]  /*608a0*/  IADD3 R20, P5, R21, R8.reuse, RZ ;  /* 0x0000000815147210 */ /* 0x080fe20007fbe0ff */
[----:B------:R0:W-:Y:S02]  /*608b0*/  STL.64 [R1+0xbb0], R2 ;  /* 0x000bb00201007387 */ /* 0x0001e40000100a00 */
[----:B------:R1:W-:Y:S01]  /*608c0*/  STL.64 [R1+0x1048], R28 ;  /* 0x0010481c01007387 */ /* 0x0003e20000100a00 */
[----:B------:R-:W-:Y:S01]  /*608d0*/  LEA.HI.X.SX32 R21, R4, R9, 0x1, P5 ;  /* 0x0000000904157211 */ /* 0x000fe200028f0eff */
[----:B------:R-:W-:Y:S01]  /*608e0*/  IMAD R4, R0, 0x9, RZ ;  /* 0x0000000900047824 */ /* 0x000fe200078e02ff */
[----:B0-----:R-:W-:Y:S01]  /*608f0*/  IADD3 R2, P6, R6, R8, RZ ;  /* 0x0000000806027210 */ /* 0x001fe20007fde0ff */
[----:B------:R-:W-:-:S02]  /*60900*/  IMAD R6, R0, 0x12, RZ ;  /* 0x0000001200067824 */ /* 0x000fc400078e02ff */
[C---:B-1----:R-:W-:Y:S01]  /*60910*/  IMAD R28, R0.reuse, 0x24, RZ ;  /* 0x00000024001c7824 */ /* 0x042fe200078e02ff */
[----:B------:R-:W-:Y:S01]  /*60920*/  LEA.HI.X.SX32 R3, R5, R9, 0x1, P6 ;  /* 0x0000000905037211 */ /* 0x000fe200030f0eff */
[----:B------:R0:W-:Y:S04]  /*60930*/  STL.64 [R1+0x1060], R20 ;  /* 0x0010601401007387 */ /* 0x0001e80000100a00 */
[----:B------:R1:W-:Y:S01]  /*60940*/  STL.64 [R1+0x1078], R2 ;  /* 0x0010780201007387 */ /* 0x0003e20000100a00 */
[----:B------:R-:W-:Y:S01]  /*60950*/  IMAD R5, R0, 0x48, RZ ;  /* 0x0000004800057824 */ /* 0x000fe200078e02ff */
[-C--:B0-----:R-:W-:Y:S02]  /*60960*/  IADD3 R20, P5, R6, R8.reuse, RZ ;  /* 0x0000000806147210 */ /* 0x081fe40007fbe0ff */
[----:B-1----:R-:W-:-:S02]  /*60970*/  IADD3 R2, P6, R28, R8, RZ ;  /* 0x000000081c027210 */ /* 0x002fc40007fde0ff */
[-C--:B------:R-:W-:Y:S01]  /*60980*/  LEA.HI.X.SX32 R21, R4, R9.reuse, 0x1, P5 ;  /* 0x0000000904157211 */ /* 0x080fe200028f0eff */
[----:B------:R-:W-:Y:S01]  /*60990*/  IMAD R4, R0, 0x90, RZ ;  /* 0x0000009000047824 */ /* 0x000fe200078e02ff */
[----:B------:R-:W-:-:S03]  /*609a0*/  LEA.HI.X.SX32 R3, R6, R9, 0x1, P6 ;  /* 0x0000000906037211 */ /* 0x000fc600030f0eff */
[----:B------:R0:W-:Y:S02]  /*609b0*/  STL.64 [R1+0xe38], R20 ;  /* 0x000e381401007387 */ /* 0x0001e40000100a00 */
[----:B------:R1:W-:Y:S02]  /*609c0*/  STL.64 [R1+0xdf0], R2 ;  /* 0x000df00201007387 */ /* 0x0003e40000100a00 */
[C---:B------:R-:W-:Y:S02]  /*609d0*/  IMAD R10, R0.reuse, 0x240, RZ ;  /* 0x00000240000a7824 */ /* 0x040fe400078e02ff */
[----:B------:R-:W-:Y:S01]  /*609e0*/  IMAD R6, R0, 0x120, RZ ;  /* 0x0000012000067824 */ /* 0x000fe200078e02ff */
[-C--:B0-----:R-:W-:Y:S02]  /*609f0*/  IADD3 R20, P5, R5, R8.reuse, RZ ;  /* 0x0000000805147210 */ /* 0x081fe40007fbe0ff */
[----:B-1----:R-:W-:Y:S02]  /*60a00*/  IADD3 R2, P6, R4, R8, RZ ;  /* 0x0000000804027210 */ /* 0x002fe40007fde0ff */
[----:B------:R-:W-:-:S02]  /*60a10*/  LEA.HI.X.SX32 R21, R28, R9, 0x1, P5 ;  /* 0x000000091c157211 */ /* 0x000fc400028f0eff */
[----:B------:R-:W-:-:S03]  /*60a20*/  LEA.HI.X.SX32 R3, R5, R9, 0x1, P6 ;  /* 0x0000000905037211 */ /* 0x000fc600030f0eff */
[----:B------:R0:W-:Y:S02]  /*60a30*/  STL.64 [R1+0xda0], R20 ;  /* 0x000da01401007387 */ /* 0x0001e40000100a00 */
[----:B------:R1:W-:Y:S02]  /*60a40*/  STL.64 [R1+0xcf8], R2 ;  /* 0x000cf80201007387 */ /* 0x0003e40000100a00 */
[----:B------:R-:W-:Y:S01]  /*60a50*/  IMAD R5, R0, 0x242, RZ ;  /* 0x0000024200057824 */ /* 0x000fe200078e02ff */
[-C--:B0-----:R-:W-:Y:S02]  /*60a60*/  IADD3 R20, P5, R6, R8.reuse, RZ ;  /* 0x0000000806147210 */ /* 0x081fe40007fbe0ff */
[----:B-1----:R-:W-:Y:S01]  /*60a70*/  IADD3 R2, P6, R10, R8, RZ ;  /* 0x000000080a027210 */ /* 0x002fe20007fde0ff */
[----:B------:R-:W-:Y:S01]  /*60a80*/  IMAD R10, R0, 0x2d2, RZ ;  /* 0x000002d2000a7824 */ /* 0x000fe200078e02ff */
[-C--:B------:R-:W-:Y:S02]  /*60a90*/  LEA.HI.X.SX32 R21, R4, R9.reuse, 0x1, P5 ;  /* 0x0000000904157211 */ /* 0x080fe400028f0eff */
[----:B------:R-:W-:-:S02]  /*60aa0*/  LEA.HI.X.SX32 R3, R6, R9, 0x1, P6 ;  /* 0x0000000906037211 */ /* 0x000fc400030f0eff */
[----:B---3--:R0:W-:Y:S01]  /*60ab0*/  STL.64 [R1+0x19b8], R10 ;  /* 0x0019b80a01007387 */ /* 0x0081e20000100a00 */
[----:B------:R1:W-:Y:S02]  /*60ac0*/  STL.64 [R1+0xba8], R20 ;  /* 0x000ba81401007387 */ /* 0x0003e40000100a00 */
[----:B------:R2:W-:Y:S02]  /*60ad0*/  STL.64 [R1+0x1070], R2 ;  /* 0x0010700201007387 */ /* 0x0005e40000100a00 */
[C---:B------:R-:W-:Y:S01]  /*60ae0*/  IMAD R4, R0.reuse, 0x91, RZ ;  /* 0x0000009100047824 */ /* 0x040fe200078e02ff */
[----:B0-----:R-:W-:Y:S01]  /*60af0*/  IADD3 R10, P5, R5, R8, RZ ;  /* 0x00000008050a7210 */ /* 0x001fe20007fbe0ff */
[C---:B------:R-:W-:Y:S02]  /*60b00*/  IMAD R5, R0.reuse, 0x122, RZ ;  /* 0x0000012200057824 */ /* 0x040fe400078e02ff */
[----:B-1----:R-:W-:-:S03]  /*60b10*/  IMAD R20, R0, 0x121, RZ ;  /* 0x0000012100147824 */ /* 0x002fc600078e02ff */
[-C--:B--2---:R-:W-:Y:S02]  /*60b20*/  IADD3 R2, P6, R5, R8.reuse, RZ ;  /* 0x0000000805027210 */ /* 0x084fe40007fde0ff */
[-C--:B------:R-:W-:Y:S01]  /*60b30*/  LEA.HI.X.SX32 R11, R20, R9.reuse, 0x1, P5 ;  /* 0x00000009140b7211 */ /* 0x080fe200028f0eff */
[C---:B------:R-:W-:Y:S02]  /*60b40*/  IMAD R21, R0.reuse, 0x244, RZ ;  /* 0x0000024400157824 */ /* 0x040fe400078e02ff */
[----:B------:R-:W-:Y:S01]  /*60b50*/  IMAD R6, R0, 0x246, RZ ;  /* 0x0000024600067824 */ /* 0x000fe200078e02ff */
[----:B------:R-:W-:Y:S01]  /*60b60*/  LEA.HI.X.SX32 R3, R4, R9, 0x1, P6 ;  /* 0x0000000904037211 */ /* 0x000fe200030f0eff */
[----:B------:R-:W-:Y:S01]  /*60b70*/  IMAD R4, R0, 0x123, RZ ;  /* 0x0000012300047824 */ /* 0x000fe200078e02ff */
[----:B------:R0:W-:Y:S03]  /*60b80*/  STL.64 [R1+0x1068], R10 ;  /* 0x0010680a01007387 */ /* 0x0001e60000100a00 */
[----:B------:R1:W-:Y:S01]  /*60b90*/  STL.64 [R1+0xba0], R2 ;  /* 0x000ba00201007387 */ /* 0x0003e20000100a00 */
[----:B0-----:R-:W-:-:S02]  /*60ba0*/  IADD3 R10, P5, R21, R8, RZ ;  /* 0x00000008150a7210 */ /* 0x001fc40007fbe0ff */
[-C--:B-1----:R-:W-:Y:S01]  /*60bb0*/  IADD3 R2, P6, R6, R8.reuse, RZ ;  /* 0x0000000806027210 */ /* 0x082fe20007fde0ff */
[----:B------:R-:W-:Y:S01]  /*60bc0*/  IMAD R6, R0, 0x92, RZ ;  /* 0x0000009200067824 */ /* 0x000fe200078e02ff */
[-C--:B------:R-:W-:Y:S02]  /*60bd0*/  LEA.HI.X.SX32 R11, R5, R9.reuse, 0x1, P5 ;  /* 0x00000009050b7211 */ /* 0x080fe400028f0eff */
[----:B------:R-:W-:Y:S01]  /*60be0*/  LEA.HI.X.SX32 R3, R4, R9, 0x1, P6 ;  /* 0x0000000904037211 */ /* 0x000fe200030f0eff */
[C---:B------:R-:W-:Y:S02]  /*60bf0*/  IMAD R5, R0.reuse, 0x124, RZ ;  /* 0x0000012400057824 */ /* 0x040fe400078e02ff */
[C---:B------:R-:W-:Y:S01]  /*60c00*/  IMAD R4, R0.reuse, 0x49, RZ ;  /* 0x0000004900047824 */ /* 0x040fe200078e02ff */
[----:B------:R0:W-:Y:S01]  /*60c10*/  STL.64 [R1+0x1080], R10 ;  /* 0x0010800a01007387 */ /* 0x0001e20000100a00 */
[----:B------:R1:W-:Y:S02]  /*60c20*/  STL.64 [R1+0x1098], R2 ;  /* 0x0010980201007387 */ /* 0x0003e40000100a00 */
[----:B------:R-:W-:Y:S01]  /*60c30*/  IMAD R21, R0, 0x248, RZ ;  /* 0x0000024800157824 */ /* 0x000fe200078e02ff */
[----:B0-----:R-:W-:-:S02]  /*60c40*/  IADD3 R10, P5, R6, R8, RZ ;  /* 0x00000008060a7210 */ /* 0x001fc40007fbe0ff */
[-C--:B-1----:R-:W-:Y:S02]  /*60c50*/  IADD3 R2, P6, R5, R8.reuse, RZ ;  /* 0x0000000805027210 */ /* 0x082fe40007fde0ff */
[-C--:B------:R-:W-:Y:S02]  /*60c60*/  LEA.HI.X.SX32 R11, R4, R9.reuse, 0x1, P5 ;  /* 0x00000009040b7211 */ /* 0x080fe400028f0eff */
[----:B------:R-:W-:Y:S01]  /*60c70*/  LEA.HI.X.SX32 R3, R6, R9, 0x1, P6 ;  /* 0x0000000906037211 */ /* 0x000fe200030f0eff */
[C---:B------:R-:W-:Y:S02]  /*60c80*/  IMAD R4, R0.reuse, 0x24a, RZ ;  /* 0x0000024a00047824 */ /* 0x040fe400078e02ff */
[----:B------:R0:W-:Y:S02]  /*60c90*/  STL.64 [R1+0xcf0], R10 ;  /* 0x000cf00a01007387 */ /* 0x0001e40000100a00 */
[----:B------:R1:W-:Y:S02]  /*60ca0*/  STL.64 [R1+0xb98], R2 ;  /* 0x000b980201007387 */ /* 0x0003e40000100a00 */
[----:B------:R-:W-:Y:S01]  /*60cb0*/  IMAD R6, R0, 0x126, RZ ;  /* 0x0000012600067824 */ /* 0x000fe200078e02ff */
[----:B0-----:R-:W-:-:S02]  /*60cc0*/  IADD3 R10, P5, R21, R8, RZ ;  /* 0x00000008150a7210 */ /* 0x001fc40007fbe0ff */
[----:B-1----:R-:W-:Y:S01]  /*60cd0*/  IADD3 R2, P6, R4, R8, RZ ;  /* 0x0000000804027210 */ /* 0x002fe20007fde0ff */
[C---:B------:R-:W-:Y:S01]  /*60ce0*/  IMAD R4, R0.reuse, 0x125, RZ ;  /* 0x0000012500047824 */ /* 0x040fe200078e02ff */
[----:B------:R-:W-:Y:S01]  /*60cf0*/  LEA.HI.X.SX32 R11, R5, R9, 0x1, P5 ;  /* 0x00000009050b7211 */ /* 0x000fe200028f0eff */
[----:B------:R-:W-:-:S03]  /*60d00*/  IMAD R5, R0, 0x24c, RZ ;  /* 0x0000024c00057824 */ /* 0x000fc600078e02ff */
[----:B------:R-:W-:Y:S01]  /*60d10*/  LEA.HI.X.SX32 R3, R4, R9, 0x1, P6 ;  /* 0x0000000904037211 */ /* 0x000fe200030f0eff */
[----:B------:R0:W-:Y:S04]  /*60d20*/  STL.64 [R1+0x1090], R10 ;  /* 0x0010900a01007387 */ /* 0x0001e80000100a00 */
[----:B------:R1:W-:Y:S02]  /*60d30*/  STL.64 [R1+0x1088], R2 ;  /* 0x0010880201007387 */ /* 0x0003e40000100a00 */
[C---:B------:R-:W-:Y:S02]  /*60d40*/  IMAD R4, R0.reuse, 0x93, RZ ;  /* 0x0000009300047824 */ /* 0x040fe400078e02ff */
[----:B------:R-:W-:Y:S01]  /*60d50*/  IMAD R20, R0, 0x127, RZ ;  /* 0x0000012700147824 */ /* 0x000fe200078e02ff */
[----:B0-----:R-:W-:-:S02]  /*60d60*/  IADD3 R10, P5, R6, R8, RZ ;  /* 0x00000008060a7210 */ /* 0x001fc40007fbe0ff */
[----:B-1----:R-:W-:Y:S01]  /*60d70*/  IADD3 R2, P6, R5, R8, RZ ;  /* 0x0000000805027210 */ /* 0x002fe20007fde0ff */
[----:B------:R-:W-:Y:S01]  /*60d80*/  IMAD R5, R0, 0x24e, RZ ;  /* 0x0000024e00057824 */ /* 0x000fe200078e02ff */
[----:B------:R-:W-:-:S04]  /*60d90*/  LEA.HI.X.SX32 R11, R4, R9, 0x1, P5 ;  /* 0x00000009040b7211 */ /* 0x000fc800028f0eff */
[-C--:B------:R-:W-:Y:S02]  /*60da0*/  IADD3 R4, P5, R5, R8.reuse, RZ ;  /* 0x0000000805047210 */ /* 0x080fe40007fbe0ff */
[-C--:B------:R-:W-:Y:S01]  /*60db0*/  LEA.HI.X.SX32 R3, R6, R9.reuse, 0x1, P6 ;  /* 0x0000000906037211 */ /* 0x080fe200030f0eff */
[----:B------:R-:W-:Y:S01]  /*60dc0*/  IMAD R21, R0, 0x4a, RZ ;  /* 0x0000004a00157824 */ /* 0x000fe200078e02ff */
[----:B------:R-:W-:Y:S01]  /*60dd0*/  LEA.HI.X.SX32 R5, R20, R9, 0x1, P5 ;  /* 0x0000000914057211 */ /* 0x000fe200028f0eff */
[----:B------:R-:W-:Y:S02]  /*60de0*/  STL.64 [R1+0xb90], R10 ;  /* 0x000b900a01007387 */ /* 0x000fe40000100a00 */
[----:B------:R0:W-:Y:S02]  /*60df0*/  STL.64 [R1+0x10a0], R2 ;  /* 0x0010a00201007387 */ /* 0x0001e40000100a00 */
[C---:B------:R-:W-:Y:S01]  /*60e00*/  IMAD R6, R0.reuse, 0x94, RZ ;  /* 0x0000009400067824 */ /* 0x040fe200078e02ff */
[----:B------:R1:W-:Y:S01]  /*60e10*/  STL.64 [R1+0x10b8], R4 ;  /* 0x0010b80401007387 */ /* 0x0003e20000100a00 */
[----:B0-----:R-:W-:Y:S01]  /*60e20*/  IADD3 R2, P6, R21, R8, RZ ;  /* 0x0000000815027210 */ /* 0x001fe20007fde0ff */
[----:B-1----:R-:W-:-:S02]  /*60e30*/  IMAD R4, R0, 0x25, RZ ;  /* 0x0000002500047824 */ /* 0x002fc400078e02ff */
[-C--:B------:R-:W-:Y:S01]  /*60e40*/  IADD3 R10, P5, R6, R8.reuse, RZ ;  /* 0x00000008060a7210 */ /* 0x080fe20007fbe0ff */
[----:B------:R-:W-:Y:S02]  /*60e50*/  IMAD R5, R0, 0x128, RZ ;  /* 0x0000012800057824 */ /* 0x000fe400078e02ff */
[-C--:B------:R-:W-:Y:S02]  /*60e60*/  LEA.HI.X.SX32 R3, R4, R9.reuse, 0x1, P6 ;  /* 0x0000000904037211 */ /* 0x080fe400030f0eff */
[----:B------:R-:W-:Y:S01]  /*60e70*/  LEA.HI.X.SX32 R11, R21, R9, 0x1, P5 ;  /* 0x00000009150b7211 */ /* 0x000fe200028f0eff */
[----:B------:R-:W-:Y:S02]  /*60e80*/  IMAD R4, R0, 0x250, RZ ;  /* 0x0000025000047824 */ /* 0x000fe400078e02ff */
[----:B------:R0:W-:Y:S02]  /*60e90*/  STL.64 [R1+0xd98], R2 ;  /* 0x000d980201007387 */ /* 0x0001e40000100a00 */
[----:B------:R1:W-:Y:S01]  /*60ea0*/  STL.64 [R1+0xce8], R10 ;  /* 0x000ce80a01007387 */ /* 0x0003e20000100a00 */
[----:B0-----:R-:W-:-:S02]  /*60eb0*/  IADD3 R2, P6, R5, R8, RZ ;  /* 0x0000000805027210 */ /* 0x001fc40007fde0ff */
[----:B-1----:R-:W-:Y:S01]  /*60ec0*/  IADD3 R10, P5, R4, R8, RZ ;  /* 0x00000008040a7210 */ /* 0x002fe20007fbe0ff */
[----:B------:R-:W-:Y:S01]  /*60ed0*/  IMAD R4, R0, 0x252, RZ ;  /* 0x0000025200047824 */ /* 0x000fe200078e02ff */
[----:B------:R-:W-:-:S05]  /*60ee0*/  LEA.HI.X.SX32 R3, R6, R9, 0x1, P6 ;  /* 0x0000000906037211 */ /* 0x000fca00030f0eff */
[----:B------:R0:W-:Y:S01]  /*60ef0*/  STL.64 [R1+0xb88], R2 ;  /* 0x000b880201007387 */ /* 0x0001e20000100a00 */
[-C--:B------:R-:W-:Y:S01]  /*60f00*/  LEA.HI.X.SX32 R11, R5, R9.reuse, 0x1, P5 ;  /* 0x00000009050b7211 */ /* 0x080fe200028f0eff */
[C---:B------:R-:W-:Y:S02]  /*60f10*/  IMAD R6, R0.reuse, 0x12a, RZ ;  /* 0x0000012a00067824 */ /* 0x040fe400078e02ff */
[----:B------:R-:W-:Y:S01]  /*60f20*/  IMAD R5, R0, 0x254, RZ ;  /* 0x0000025400057824 */ /* 0x000fe200078e02ff */
[----:B0-----:R-:W-:Y:S01]  /*60f30*/  IADD3 R2, P6, R4, R8, RZ ;  /* 0x0000000804027210 */ /* 0x001fe20007fde0ff */
[----:B------:R-:W-:Y:S01]  /*60f40*/  IMAD R4, R0, 0x129, RZ ;  /* 0x0000012900047824 */ /* 0x000fe200078e02ff */
[----:B------:R0:W-:Y:S04]  /*60f50*/  STL.64 [R1+0x10b0], R10 ;  /* 0x0010b00a01007387 */ /* 0x0001e80000100a00 */
[----:B------:R-:W-:Y:S01]  /*60f60*/  LEA.HI.X.SX32 R3, R4, R9, 0x1, P6 ;  /* 0x0000000904037211 */ /* 0x000fe200030f0eff */
[----:B------:R-:W-:-:S04]  /*60f70*/  IMAD R4, R0, 0x95, RZ ;  /* 0x0000009500047824 */ /* 0x000fc800078e02ff */
[----:B------:R1:W-:Y:S01]  /*60f80*/  STL.64 [R1+0x10a8], R2 ;  /* 0x0010a80201007387 */ /* 0x0003e20000100a00 */
[----:B0-----:R-:W-:-:S04]  /*60f90*/  IADD3 R10, P5, R6, R8, RZ ;  /* 0x00000008060a7210 */ /* 0x001fc80007fbe0ff */
[-C--:B------:R-:W-:Y:S02]  /*60fa0*/  LEA.HI.X.SX32 R11, R4, R9.reuse, 0x1, P5 ;  /* 0x00000009040b7211 */ /* 0x080fe400028f0eff */
[-C--:B-1----:R-:W-:Y:S01]  /*60fb0*/  IADD3 R2, P6, R5, R8.reuse, RZ ;  /* 0x0000000805027210 */ /* 0x082fe20007fde0ff */
[C---:B------:R-:W-:Y:S02]  /*60fc0*/  IMAD R5, R0.reuse, 0x256, RZ ;  /* 0x0000025600057824 */ /* 0x040fe400078e02ff */
[----:B------:R-:W-:Y:S01]  /*60fd0*/  IMAD R4, R0, 0x96, RZ ;  /* 0x0000009600047824 */ /* 0x000fe200078e02ff */
[----:B------:R-:W-:Y:S01]  /*60fe0*/  LEA.HI.X.SX32 R3, R6, R9, 0x1, P6 ;  /* 0x0000000906037211 */ /* 0x000fe200030f0eff */
[----:B------:R0:W-:Y:S01]  /*60ff0*/  STL.64 [R1+0xb80], R10 ;  /* 0x000b800a01007387 */ /* 0x0001e20000100a00 */
[C---:B------:R-:W-:Y:S02]  /*61000*/  IMAD R20, R0.reuse, 0x12b, RZ ;  /* 0x0000012b00147824 */ /* 0x040fe400078e02ff */
[C---:B------:R-:W-:Y:S01]  /*61010*/  IMAD R21, R0.reuse, 0x4b, RZ ;  /* 0x0000004b00157824 */ /* 0x040fe200078e02ff */
[----:B------:R1:W-:Y:S01]  /*61020*/  STL.64 [R1+0x10c0], R2 ;  /* 0x0010c00201007387 */ /* 0x0003e20000100a00 */
[----:B------:R-:W-:Y:S01]  /*61030*/  IMAD R6, R0, 0x12c, RZ ;  /* 0x0000012c00067824 */ /* 0x000fe200078e02ff */
[----:B0-----:R-:W-:-:S02]  /*61040*/  IADD3 R10, P5, R5, R8, RZ ;  /* 0x00000008050a7210 */ /* 0x001fc40007fbe0ff */
[----:B-1----:R-:W-:Y:S02]  /*61050*/  IADD3 R2, P6, R4, R8, RZ ;  /* 0x0000000804027210 */ /* 0x002fe40007fde0ff */
[-C--:B------:R-:W-:Y:S01]  /*61060*/  LEA.HI.X.SX32 R11, R20, R9.reuse, 0x1, P5 ;  /* 0x00000009140b7211 */ /* 0x080fe200028f0eff */
[----:B------:R-:W-:Y:S01]  /*61070*/  IMAD R5, R0, 0x258, RZ ;  /* 0x0000025800057824 */ /* 0x000fe200078e02ff */
        /* <DEDUP_REMOVED lines=8> */
[----:B------:R-:W-:Y:S01]  /*61100*/  LEA.HI.X.SX32 R3, R6, R9, 0x1, P6 ;  /* 0x0000000906037211 */ /* 0x000fe200030f0eff */
[----:B------:R-:W-:-:S02]  /*61110*/  IMAD R4, R0, 0x12d, RZ ;  /* 0x0000012d00047824 */ /* 0x000fc400078e02ff */
[C---:B------:R-:W-:Y:S01]  /*61120*/  IMAD R6, R0.reuse, 0x97, RZ ;  /* 0x0000009700067824 */ /* 0x040fe200078e02ff */
[----:B------:R0:W-:Y:S01]  /*61130*/  STL.64 [R1+0xb78], R10 ;  /* 0x000b780a01007387 */ /* 0x0001e20000100a00 */
[----:B------:R1:W-:Y:S02]  /*61140*/  STL.64 [R1+0x10d0], R2 ;  /* 0x0010d00201007387 */ /* 0x0003e40000100a00 */
[C---:B------:R-:W-:Y:S01]  /*61150*/  IMAD R13, R0.reuse, 0x25e, RZ ;  /* 0x0000025e000d7824 */ /* 0x040fe200078e02ff */
[-C--:B0-----:R-:W-:Y:S02]  /*61160*/  IADD3 R10, P5, R5, R8.reuse, RZ ;  /* 0x00000008050a7210 */ /* 0x081fe40007fbe0ff */
[-C--:B-1----:R-:W-:Y:S01]  /*61170*/  IADD3 R2, P6, R21, R8.reuse, RZ ;  /* 0x0000000815027210 */ /* 0x082fe20007fde0ff */
[----:B------:R-:W-:Y:S01]  /*61180*/  IMAD R5, R0, 0x25c, RZ ;  /* 0x0000025c00057824 */ /* 0x000fe200078e02ff */
[-C--:B------:R-:W-:Y:S02]  /*61190*/  LEA.HI.X.SX32 R11, R4, R9.reuse, 0x1, P5 ;  /* 0x00000009040b7211 */ /* 0x080fe400028f0eff */
[----:B------:R-:W-:Y:S01]  /*611a0*/  LEA.HI.X.SX32 R3, R6, R9, 0x1, P6 ;  /* 0x0000000906037211 */ /* 0x000fe200030f0eff */
[----:B------:R-:W-:-:S02]  /*611b0*/  IADD3 R4, P6, R13, R8, RZ ;  /* 0x000000080d047210 */ /* 0x000fc40007fde0ff */
[----:B------:R0:W-:Y:S02]  /*611c0*/  STL.64 [R1+0x10c8], R10 ;  /* 0x0010c80a01007387 */ /* 0x0001e40000100a00 */
[----:B------:R1:W-:Y:S02]  /*611d0*/  STL.64 [R1+0xb70], R2 ;  /* 0x000b700201007387 */ /* 0x0003e40000100a00 */
[C---:B------:R-:W-:Y:S01]  /*611e0*/  IMAD R6, R0.reuse, 0x26, RZ ;  /* 0x0000002600067824 */ /* 0x040fe200078e02ff */
[----:B0-----:R-:W-:Y:S01]  /*611f0*/  IADD3 R10, P5, R5, R8, RZ ;  /* 0x00000008050a7210 */ /* 0x001fe20007fbe0ff */
[C---:B-1----:R-:W-:Y:S02]  /*61200*/  IMAD R3, R0.reuse, 0x12f, RZ ;  /* 0x0000012f00037824 */ /* 0x042fe400078e02ff */
[C---:B------:R-:W-:Y:S01]  /*61210*/  IMAD R2, R0.reuse, 0x4c, RZ ;  /* 0x0000004c00027824 */ /* 0x040fe200078e02ff */
[-C--:B------:R-:W-:Y:S02]  /*61220*/  LEA.HI.X.SX32 R11, R21, R9.reuse, 0x1, P5 ;  /* 0x00000009150b7211 */ /* 0x080fe400028f0eff */
[----:B------:R-:W-:Y:S01]  /*61230*/  LEA.HI.X.SX32 R5, R3, R9, 0x1, P6 ;  /* 0x0000000903057211 */ /* 0x000fe200030f0eff */
[----:B------:R-:W-:-:S02]  /*61240*/  IMAD R3, R0, 0x13, RZ ;  /* 0x0000001300037824 */ /* 0x000fc400078e02ff */
[----:B------:R0:W-:Y:S02]  /*61250*/  STL.64 [R1+0x10e0], R10 ;  /* 0x0010e00a01007387 */ /* 0x0001e40000100a00 */
[----:B------:R1:W-:Y:S02]  /*61260*/  STL.64 [R1+0x10f8], R4 ;  /* 0x0010f80401007387 */ /* 0x0003e40000100a00 */
[----:B------:R-:W-:Y:S01]  /*61270*/  IMAD R21, R0, 0x130, RZ ;  /* 0x0000013000157824 */ /* 0x000fe200078e02ff */
[-C--:B0-----:R-:W-:Y:S02]  /*61280*/  IADD3 R10, P5, R6, R8.reuse, RZ ;  /* 0x00000008060a7210 */ /* 0x081fe40007fbe0ff */
[----:B-1----:R-:W-:Y:S02]  /*61290*/  IADD3 R4, P6, R2, R8, RZ ;  /* 0x0000000802047210 */ /* 0x002fe40007fde0ff */
[-C--:B------:R-:W-:Y:S02]  /*612a0*/  LEA.HI.X.SX32 R11, R3, R9.reuse, 0x1, P5 ;  /* 0x00000009030b7211 */ /* 0x080fe400028f0eff */
[----:B------:R-:W-:Y:S01]  /*612b0*/  LEA.HI.X.SX32 R5, R6, R9, 0x1, P6 ;  /* 0x0000000906057211 */ /* 0x000fe200030f0eff */
[----:B------:R-:W-:-:S02]  /*612c0*/  IMAD R20, R0, 0x98, RZ ;  /* 0x0000009800147824 */ /* 0x000fc400078e02ff */
[----:B------:R-:W-:Y:S02]  /*612d0*/  STL.64 [R1+0xde8], R10 ;  /* 0x000de80a01007387 */ /* 0x000fe40000100a00 */
[----:B------:R0:W-:Y:S02]  /*612e0*/  STL.64 [R1+0xd90], R4 ;  /* 0x000d900401007387 */ /* 0x0001e40000100a00 */
[C---:B------:R-:W-:Y:S02]  /*612f0*/  IMAD R3, R0.reuse, 0x260, RZ ;  /* 0x0000026000037824 */ /* 0x040fe400078e02ff */
[----:B------:R-:W-:Y:S01]  /*61300*/  IMAD R6, R0, 0x262, RZ ;  /* 0x0000026200067824 */ /* 0x000fe200078e02ff */
[-C--:B0-----:R-:W-:Y:S02]  /*61310*/  IADD3 R4, P6, R21, R8.reuse, RZ ;  /* 0x0000000815047210 */ /* 0x081fe40007fde0ff */
[C---:B------:R-:W-:Y:S02]  /*61320*/  IADD3 R10, P5, R20.reuse, R8, RZ ;  /* 0x00000008140a7210 */ /* 0x040fe40007fbe0ff */
[----:B------:R-:W-:-:S02]  /*61330*/  LEA.HI.X.SX32 R5, R20, R9, 0x1, P6 ;  /* 0x0000000914057211 */ /* 0x000fc400030f0eff */
[-C--:B------:R-:W-:Y:S01]  /*61340*/  LEA.HI.X.SX32 R11, R2, R9.reuse, 0x1, P5 ;  /* 0x00000009020b7211 */ /* 0x080fe200028f0eff */
[-C--:B------:R-:W-:Y:S02]  /*61350*/  IADD3 R2, P5, R3, R8.reuse, RZ ;  /* 0x0000000803027210 */ /* 0x080fe40007fbe0ff */
[----:B------:R-:W-:Y:S01]  /*61360*/  IMAD R20, R0, 0x131, RZ ;  /* 0x0000013100147824 */ /* 0x000fe200078e02ff */
[----:B------:R0:W-:Y:S01]  /*61370*/  STL.64 [R1+0xb68], R4 ;  /* 0x000b680401007387 */ /* 0x0001e20000100a00 */
[----:B------:R-:W-:Y:S01]  /*61380*/  LEA.HI.X.SX32 R3, R21, R9, 0x1, P5 ;  /* 0x0000000915037211 */ /* 0x000fe200028f0eff */
[----:B------:R-:W-:Y:S01]  /*61390*/  STL.64 [R1+0xcd8], R10 ;  /* 0x000cd80a01007387 */ /* 0x000fe20000100a00 */
[----:B0-----:R-:W-:Y:S01]  /*613a0*/  IADD3 R4, P6, R6, R8, RZ ;  /* 0x0000000806047210 */ /* 0x001fe20007fde0ff */
[----:B------:R-:W-:-:S03]  /*613b0*/  IMAD R6, R0, 0x132, RZ ;  /* 0x0000013200067824 */ /* 0x000fc600078e02ff */
[----:B------:R-:W-:Y:S01]  /*613c0*/  LEA.HI.X.SX32 R5, R20, R9, 0x1, P6 ;  /* 0x0000000914057211 */ /* 0x000fe200030f0eff */
[----:B------:R0:W-:Y:S04]  /*613d0*/  STL.64 [R1+0x10f0], R2 ;  /* 0x0010f00201007387 */ /* 0x0001e80000100a00 */
[----:B------:R1:W-:Y:S01]  /*613e0*/  STL.64 [R1+0x10e8], R4 ;  /* 0x0010e80401007387 */ /* 0x0003e20000100a00 */
[----:B------:R-:W-:Y:S01]  /*613f0*/  IMAD R21, R0, 0x264, RZ ;  /* 0x0000026400157824 */ /* 0x000fe200078e02ff */
[----:B0-----:R-:W-:Y:S01]  /*61400*/  IADD3 R2, P5, R6, R8, RZ ;  /* 0x0000000806027210 */ /* 0x001fe20007fbe0ff */
[C---:B-1----:R-:W-:Y:S02]  /*61410*/  IMAD R4, R0.reuse, 0x99, RZ ;  /* 0x0000009900047824 */ /* 0x042fe400078e02ff */
[----:B------:R-:W-:-:S03]  /*61420*/  IMAD R5, R0, 0x266, RZ ;  /* 0x0000026600057824 */ /* 0x000fc600078e02ff */
[-C--:B------:R-:W-:Y:S02]  /*61430*/  LEA.HI.X.SX32 R3, R4, R9.reuse, 0x1, P5 ;  /* 0x0000000904037211 */ /* 0x080fe400028f0eff */
[-C--:B------:R-:W-:Y:S01]  /*61440*/  IADD3 R10, P6, R21, R8.reuse, RZ ;  /* 0x00000008150a7210 */ /* 0x080fe20007fde0ff */
[C---:B------:R-:W-:Y:S02]  /*61450*/  IMAD R22, R0.reuse, 0x133, RZ ;  /* 0x0000013300167824 */ /* 0x040fe400078e02ff */
[----:B------:R0:W-:Y:S01]  /*61460*/  STL.64 [R1+0xb60], R2 ;  /* 0x000b600201007387 */ /* 0x0001e20000100a00 */
[----:B------:R-:W-:Y:S01]  /*61470*/  IMAD R4, R0, 0x9a, RZ ;  /* 0x0000009a00047824 */ /* 0x000fe200078e02ff */
[----:B------:R-:W-:Y:S01]  /*61480*/  LEA.HI.X.SX32 R11, R6, R9, 0x1, P6 ;  /* 0x00000009060b7211 */ /* 0x000fe200030f0eff */
[C---:B------:R-:W-:Y:S01]  /*61490*/  IMAD R6, R0.reuse, 0x134, RZ ;  /* 0x0000013400067824 */ /* 0x040fe200078e02ff */
[----:B0-----:R-:W-:Y:S01]  /*614a0*/  IADD3 R2, P5, R5, R8, RZ ;  /* 0x0000000805027210 */ /* 0x001fe20007fbe0ff */
[----:B------:R-:W-:-:S03]  /*614b0*/  IMAD R5, R0, 0x4d, RZ ;  /* 0x0000004d00057824 */ /* 0x000fc600078e02ff */
[----:B------:R-:W-:Y:S01]  /*614c0*/  LEA.HI.X.SX32 R3, R22, R9, 0x1, P5 ;  /* 0x0000000916037211 */ /* 0x000fe200028f0eff */
[----:B------:R0:W-:Y:S01]  /*614d0*/  STL.64 [R1+0x1100], R10 ;  /* 0x0011000a01007387 */ /* 0x0001e20000100a00 */
[----:B------:R-:W-:-:S03]  /*614e0*/  IADD3 R20, P6, R4, R8, RZ ;  /* 0x0000000804147210 */ /* 0x000fc60007fde0ff */
[----:B------:R1:W-:Y:S01]  /*614f0*/  STL.64 [R1+0x1118], R2 ;  /* 0x0011180201007387 */ /* 0x0003e20000100a00 */
[----:B------:R-:W-:Y:S01]  /*61500*/  LEA.HI.X.SX32 R21, R5, R9, 0x1, P6 ;  /* 0x0000000905157211 */ /* 0x000fe200030f0eff */
[----:B------:R-:W-:Y:S01]  /*61510*/  IMAD R5, R0, 0x26a, RZ ;  /* 0x0000026a00057824 */ /* 0x000fe200078e02ff */
[----:B0-----:R-:W-:Y:S01]  /*61520*/  IADD3 R10, P5, R6, R8, RZ ;  /* 0x00000008060a7210 */ /* 0x001fe20007fbe0ff */
[----:B-1----:R-:W-:-:S03]  /*61530*/  IMAD R3, R0, 0x268, RZ ;  /* 0x0000026800037824 */ /* 0x002fc600078e02ff */
[----:B------:R-:W-:Y:S01]  /*61540*/  LEA.HI.X.SX32 R11, R4, R9, 0x1, P5 ;  /* 0x00000009040b7211 */ /* 0x000fe200028f0eff */
[----:B------:R-:W-:Y:S01]  /*61550*/  STL.64 [R1+0xcd0], R20 ;  /* 0x000cd01401007387 */ /* 0x000fe20000100a00 */
[----:B------:R-:W-:-:S03]  /*61560*/  IADD3 R2, P6, R3, R8, RZ ;  /* 0x0000000803027210 */ /* 0x000fc60007fde0ff */
[----:B------:R0:W-:Y:S01]  /*61570*/  STL.64 [R1+0xb58], R10 ;  /* 0x000b580a01007387 */ /* 0x0001e20000100a00 */
[-C--:B------:R-:W-:Y:S01]  /*61580*/  LEA.HI.X.SX32 R3, R6, R9.reuse, 0x1, P6 ;  /* 0x0000000906037211 */ /* 0x080fe200030f0eff */
[C---:B------:R-:W-:Y:S02]  /*61590*/  IMAD R6, R0.reuse, 0x135, RZ ;  /* 0x0000013500067824 */ /* 0x040fe400078e02ff */
[C---:B------:R-:W-:Y:S01]  /*615a0*/  IMAD R4, R0.reuse, 0x9b, RZ ;  /* 0x0000009b00047824 */ /* 0x040fe200078e02ff */
[----:B0-----:R-:W-:Y:S01]  /*615b0*/  IADD3 R10, P5, R5, R8, RZ ;  /* 0x00000008050a7210 */ /* 0x001fe20007fbe0ff */
[----:B------:R-:W-:Y:S01]  /*615c0*/  IMAD R5, R0, 0x136, RZ ;  /* 0x0000013600057824 */ /* 0x000fe200078e02ff */
[----:B------:R0:W-:Y:S02]  /*615d0*/  STL.64 [R1+0x1110], R2 ;  /* 0x0011100201007387 */ /* 0x0001e40000100a00 */
[----:B------:R-:W-:Y:S01]  /*615e0*/  LEA.HI.X.SX32 R11, R6, R9, 0x1, P5 ;  /* 0x00000009060b7211 */ /* 0x000fe200028f0eff */
[----:B------:R-:W-:-:S02]  /*615f0*/  IMAD R6, R0, 0x26e, RZ ;  /* 0x0000026e00067824 */ /* 0x000fc400078e02ff */
[----:B------:R-:W-:Y:S01]  /*61600*/  IMAD R21, R0, 0x26c, RZ ;  /* 0x0000026c00157824 */ /* 0x000fe200078e02ff */
[----:B0-----:R-:W-:-:S04]  /*61610*/  IADD3 R2, P6, R5, R8, RZ ;  /* 0x0000000805027210 */ /* 0x001fc80007fde0ff */
[-C--:B------:R-:W-:Y:S01]  /*61620*/  LEA.HI.X.SX32 R3, R4, R9.reuse, 0x1, P6 ;  /* 0x0000000904037211 */ /* 0x080fe200030f0eff */
[----:B------:R0:W-:Y:S04]  /*61630*/  STL.64 [R1+0x1108], R10 ;  /* 0x0011080a01007387 */ /* 0x0001e80000100a00 */
[----:B------:R1:W-:Y:S01]  /*61640*/  STL.64 [R1+0xb50], R2 ;  /* 0x000b500201007387 */ /* 0x0003e20000100a00 */
[----:B------:R-:W-:Y:S01]  /*61650*/  IMAD R4, R0, 0x9c, RZ ;  /* 0x0000009c00047824 */ /* 0x000fe200078e02ff */
[-C--:B0-----:R-:W-:Y:S02]  /*61660*/  IADD3 R10, P5, R21, R8.reuse, RZ ;  /* 0x00000008150a7210 */ /* 0x081fe40007fbe0ff */
[----:B-1----:R-:W-:Y:S01]  /*61670*/  IADD3 R2, P6, R6, R8, RZ ;  /* 0x0000000806027210 */ /* 0x002fe20007fde0ff */
[C---:B------:R-:W-:Y:S01]  /*61680*/  IMAD R6, R0.reuse, 0x137, RZ ;  /* 0x0000013700067824 */ /* 0x040fe200078e02ff */
[----:B------:R-:W-:Y:S01]  /*61690*/  LEA.HI.X.SX32 R11, R5, R9, 0x1, P5 ;  /* 0x00000009050b7211 */ /* 0x000fe200028f0eff */
[----:B------:R-:W-:-:S03]  /*616a0*/  IMAD R21, R0, 0x4e, RZ ;  /* 0x0000004e00157824 */ /* 0x000fc600078e02ff */
[----:B------:R-:W-:Y:S01]  /*616b0*/  LEA.HI.X.SX32 R3, R6, R9, 0x1, P6 ;  /* 0x0000000906037211 */ /* 0x000fe200030f0eff */
[----:B------:R0:W-:Y:S01]  /*616c0*/  STL.64 [R1+0x1120], R10 ;  /* 0x0011200a01007387 */ /* 0x0001e20000100a00 */
[----:B------:R-:W-:-:S03]  /*616d0*/  IMAD R5, R0, 0x27, RZ ;  /* 0x0000002700057824 */ /* 0x000fc600078e02ff */
[----:B------:R1:W-:Y:S01]  /*616e0*/  STL.64 [R1+0x1138], R2 ;  /* 0x0011380201007387 */ /* 0x0003e20000100a00 */
[----:B------:R-:W-:Y:S01]  /*616f0*/  IMAD R6, R0, 0x138, RZ ;  /* 0x0000013800067824 */ /* 0x000fe200078e02ff */
[-C--:B0-----:R-:W-:Y:S02]  /*61700*/  IADD3 R10, P5, R21, R8.reuse, RZ ;  /* 0x00000008150a7210 */ /* 0x081fe40007fbe0ff */
        /* <DEDUP_REMOVED lines=21> */
[----:B------:R-:W-:Y:S01]  /*61860*/  IADD3 R10, P5, R6, R8, RZ ;  /* 0x00000008060a7210 */ /* 0x000fe20007fbe0ff */
[----:B------:R-:W-:Y:S02]  /*61870*/  IMAD R6, R0, 0x276, RZ ;  /* 0x0000027600067824 */ /* 0x000fe400078e02ff */
[----:B------:R-:W-:-:S05]  /*61880*/  LEA.HI.X.SX32 R3, R5, R9, 0x1, P6 ;  /* 0x0000000905037211 */ /* 0x000fca00030f0eff */
[----:B------:R0:W-:Y:S01]  /*61890*/  STL.64 [R1+0xb40], R2 ;  /* 0x000b400201007387 */ /* 0x0001e20000100a00 */
[----:B------:R-:W-:Y:S01]  /*618a0*/  LEA.HI.X.SX32 R11, R21, R9, 0x1, P5 ;  /* 0x00000009150b7211 */ /* 0x000fe200028f0eff */
[C---:B------:R-:W-:Y:S02]  /*618b0*/  IMAD R4, R0.reuse, 0x9e, RZ ;  /* 0x0000009e00047824 */ /* 0x040fe400078e02ff */
[----:B------:R-:W-:Y:S01]  /*618c0*/  IMAD R5, R0, 0x13c, RZ ;  /* 0x0000013c00057824 */ /* 0x000fe200078e02ff */
[----:B0-----:R-:W-:Y:S01]  /*618d0*/  IADD3 R2, P6, R6, R8, RZ ;  /* 0x0000000806027210 */ /* 0x001fe20007fde0ff */
[C---:B------:R-:W-:Y:S01]  /*618e0*/  IMAD R6, R0.reuse, 0x13b, RZ ;  /* 0x0000013b00067824 */ /* 0x040fe200078e02ff */
[----:B------:R0:W-:Y:S01]  /*618f0*/  STL.64 [R1+0x1140], R10 ;  /* 0x0011400a01007387 */ /* 0x0001e20000100a00 */
[----:B------:R-:W-:-:S03]  /*61900*/  IMAD R20, R0, 0x4f, RZ ;  /* 0x0000004f00147824 */ /* 0x000fc600078e02ff */
[----:B------:R-:W-:Y:S01]  /*61910*/  LEA.HI.X.SX32 R3, R6, R9, 0x1, P6 ;  /* 0x0000000906037211 */ /* 0x000fe200030f0eff */
[----:B------:R-:W-:-:S04]  /*61920*/  IMAD R21, R0, 0x278, RZ ;  /* 0x0000027800157824 */ /* 0x000fc800078e02ff */
[----:B------:R1:W-:Y:S01]  /*61930*/  STL.64 [R1+0x1158], R2 ;  /* 0x0011580201007387 */ /* 0x0003e20000100a00 */
[----:B0-----:R-:W-:Y:S01]  /*61940*/  IADD3 R10, P5, R4, R8, RZ ;  /* 0x00000008040a7210 */ /* 0x001fe20007fbe0ff */
[----:B------:R-:W-:-:S03]  /*61950*/  IMAD R6, R0, 0x27a, RZ ;  /* 0x0000027a00067824 */ /* 0x000fc600078e02ff */
[----:B------:R-:W-:Y:S02]  /*61960*/  LEA.HI.X.SX32 R11, R20, R9, 0x1, P5 ;  /* 0x00000009140b7211 */ /* 0x000fe400028f0eff */
[----:B-1----:R-:W-:-:S03]  /*61970*/  IADD3 R2, P6, R5, R8, RZ ;  /* 0x0000000805027210 */ /* 0x002fc60007fde0ff */
[----:B------:R0:W-:Y:S01]  /*61980*/  STL.64 [R1+0xcc0], R10 ;  /* 0x000cc00a01007387 */ /* 0x0001e20000100a00 */
[----:B------:R-:W-:Y:S01]  /*61990*/  LEA.HI.X.SX32 R3, R4, R9, 0x1, P6 ;  /* 0x0000000904037211 */ /* 0x000fe200030f0eff */
[----:B------:R-:W-:-:S04]  /*619a0*/  IMAD R4, R0, 0x13d, RZ ;  /* 0x0000013d00047824 */ /* 0x000fc800078e02ff */
[----:B------:R1:W-:Y:S01]  /*619b0*/  STL.64 [R1+0xb38], R2 ;  /* 0x000b380201007387 */ /* 0x0003e20000100a00 */
[----:B0-----:R-:W-:-:S04]  /*619c0*/  IADD3 R10, P5, R21, R8, RZ ;  /* 0x00000008150a7210 */ /* 0x001fc80007fbe0ff */
[-C--:B------:R-:W-:Y:S02]  /*619d0*/  LEA.HI.X.SX32 R11, R5, R9.reuse, 0x1, P5 ;  /* 0x00000009050b7211 */ /* 0x080fe400028f0eff */
[----:B-1----:R-:W-:Y:S01]  /*619e0*/  IADD3 R2, P6, R6, R8, RZ ;  /* 0x0000000806027210 */ /* 0x002fe20007fde0ff */
[C---:B------:R-:W-:Y:S02]  /*619f0*/  IMAD R6, R0.reuse, 0x13e, RZ ;  /* 0x0000013e00067824 */ /* 0x040fe400078e02ff */
[----:B------:R-:W-:Y:S01]  /*61a00*/  IMAD R5, R0, 0x27c, RZ ;  /* 0x0000027c00057824 */ /* 0x000fe200078e02ff */
[----:B------:R-:W-:Y:S01]  /*61a10*/  LEA.HI.X.SX32 R3, R4, R9, 0x1, P6 ;  /* 0x0000000904037211 */ /* 0x000fe200030f0eff */
[----:B------:R0:W-:Y:S01]  /*61a20*/  STL.64 [R1+0x1150], R10 ;  /* 0x0011500a01007387 */ /* 0x0001e20000100a00 */
[----:B------:R-:W-:-:S03]  /*61a30*/  IMAD R4, R0, 0x9f, RZ ;  /* 0x0000009f00047824 */ /* 0x000fc600078e02ff */
[----:B------:R1:W-:Y:S01]  /*61a40*/  STL.64 [R1+0x1148], R2 ;  /* 0x0011480201007387 */ /* 0x0003e20000100a00 */
[-C--:B0-----:R-:W-:Y:S02]  /*61a50*/  IADD3 R10, P5, R6, R8.reuse, RZ ;  /* 0x00000008060a7210 */ /* 0x081fe40007fbe0ff */
[-C--:B-1----:R-:W-:Y:S02]  /*61a60*/  IADD3 R2, P6, R5, R8.reuse, RZ ;  /* 0x0000000805027210 */ /* 0x082fe40007fde0ff */
[-C--:B------:R-:W-:Y:S01]  /*61a70*/  LEA.HI.X.SX32 R11, R4, R9.reuse, 0x1, P5 ;  /* 0x00000009040b7211 */ /* 0x080fe200028f0eff */
[C---:B------:R-:W-:Y:S02]  /*61a80*/  IMAD R5, R0.reuse, 0x27e, RZ ;  /* 0x0000027e00057824 */ /* 0x040fe400078e02ff */
[----:B------:R-:W-:Y:S01]  /*61a90*/  IMAD R4, R0, 0xa, RZ ;  /* 0x0000000a00047824 */ /* 0x000fe200078e02ff */
[----:B------:R-:W-:Y:S01]  /*61aa0*/  LEA.HI.X.SX32 R3, R6, R9, 0x1, P6 ;  /* 0x0000000906037211 */ /* 0x000fe200030f0eff */
[C---:B------:R-:W-:Y:S01]  /*61ab0*/  IMAD R6, R0.reuse, 0x13f, RZ ;  /* 0x0000013f00067824 */ /* 0x040fe200078e02ff */
[----:B------:R0:W-:Y:S03]  /*61ac0*/  STL.64 [R1+0xb30], R10 ;  /* 0x000b300a01007387 */ /* 0x0001e60000100a00 */
[----:B------:R1:W-:Y:S02]  /*61ad0*/  STL.64 [R1+0x1160], R2 ;  /* 0x0011600201007387 */ /* 0x0003e40000100a00 */
[C---:B------:R-:W-:Y:S01]  /*61ae0*/  IMAD R20, R0.reuse, 0x28, RZ ;  /* 0x0000002800147824 */ /* 0x040fe200078e02ff */
[-C--:B0-----:R-:W-:Y:S01]  /*61af0*/  IADD3 R10, P5, R5, R8.reuse, RZ ;  /* 0x00000008050a7210 */ /* 0x081fe20007fbe0ff */
[----:B------:R-:W-:Y:S01]  /*61b00*/  IMAD R5, R0, 0x5, RZ ;  /* 0x0000000500057824 */ /* 0x000fe200078e02ff */
[----:B-1----:R-:W-:-:S02]  /*61b10*/  IADD3 R2, P6, R4, R8, RZ ;  /* 0x0000000804027210 */ /* 0x002fc40007fde0ff */
[-C--:B------:R-:W-:Y:S01]  /*61b20*/  LEA.HI.X.SX32 R11, R6, R9.reuse, 0x1, P5 ;  /* 0x00000009060b7211 */ /* 0x080fe200028f0eff */
[----:B------:R-:W-:Y:S01]  /*61b30*/  IMAD R6, R0, 0x14, RZ ;  /* 0x0000001400067824 */ /* 0x000fe200078e02ff */
[----:B------:R-:W-:-:S03]  /*61b40*/  LEA.HI.X.SX32 R3, R5, R9, 0x1, P6 ;  /* 0x0000000905037211 */ /* 0x000fc600030f0eff */
        /* <DEDUP_REMOVED lines=19> */
[CC--:B0-----:R-:W-:Y:S02]  /*61c80*/  IADD3 R10, P5, R21.reuse, R8.reuse, RZ ;  /* 0x00000008150a7210 */ /* 0x0c1fe40007fbe0ff */
[----:B-1----:R-:W-:Y:S02]  /*61c90*/  IADD3 R2, P6, R6, R8, RZ ;  /* 0x0000000806027210 */ /* 0x002fe40007fde0ff */
[-C--:B------:R-:W-:Y:S02]  /*61ca0*/  LEA.HI.X.SX32 R11, R4, R9.reuse, 0x1, P5 ;  /* 0x00000009040b7211 */ /* 0x080fe400028f0eff */
[----:B------:R-:W-:Y:S01]  /*61cb0*/  LEA.HI.X.SX32 R3, R21, R9, 0x1, P6 ;  /* 0x0000000915037211 */ /* 0x000fe200030f0eff */
[----:B------:R-:W-:-:S02]  /*61cc0*/  IMAD R6, R0, 0x142, RZ ;  /* 0x0000014200067824 */ /* 0x000fc400078e02ff */
[----:B------:R-:W-:Y:S02]  /*61cd0*/  STL.64 [R1+0xb28], R10 ;  /* 0x000b280a01007387 */ /* 0x000fe40000100a00 */
[----:B------:R0:W-:Y:S01]  /*61ce0*/  STL.64 [R1+0x1170], R2 ;  /* 0x0011700201007387 */ /* 0x0001e20000100a00 */
[-C--:B------:R-:W-:Y:S01]  /*61cf0*/  IADD3 R4, P5, R5, R8.reuse, RZ ;  /* 0x0000000805047210 */ /* 0x080fe20007fbe0ff */
[C---:B------:R-:W-:Y:S02]  /*61d00*/  IMAD R20, R0.reuse, 0xa1, RZ ;  /* 0x000000a100147824 */ /* 0x040fe400078e02ff */
[C---:B------:R-:W-:Y:S02]  /*61d10*/  IMAD R21, R0.reuse, 0x286, RZ ;  /* 0x0000028600157824 */ /* 0x040fe400078e02ff */
[----:B0-----:R-:W-:Y:S01]  /*61d20*/  IMAD R2, R0, 0x141, RZ ;  /* 0x0000014100027824 */ /* 0x001fe200078e02ff */
[----:B------:R-:W-:Y:S01]  /*61d30*/  IADD3 R10, P6, R6, R8, RZ ;  /* 0x00000008060a7210 */ /* 0x000fe20007fde0ff */
[----:B------:R-:W-:-:S03]  /*61d40*/  IMAD R3, R0, 0x284, RZ ;  /* 0x0000028400037824 */ /* 0x000fc600078e02ff */
[-C--:B------:R-:W-:Y:S02]  /*61d50*/  LEA.HI.X.SX32 R5, R2, R9.reuse, 0x1, P5 ;  /* 0x0000000902057211 */ /* 0x080fe400028f0eff */
[-C--:B------:R-:W-:Y:S02]  /*61d60*/  LEA.HI.X.SX32 R11, R20, R9.reuse, 0x1, P6 ;  /* 0x00000009140b7211 */ /* 0x080fe400030f0eff */
[-C--:B------:R-:W-:Y:S01]  /*61d70*/  IADD3 R2, P5, R3, R8.reuse, RZ ;  /* 0x0000000803027210 */ /* 0x080fe20007fbe0ff */
[C---:B------:R-:W-:Y:S01]  /*61d80*/  IMAD R22, R0.reuse, 0xa2, RZ ;  /* 0x000000a200167824 */ /* 0x040fe200078e02ff */
[----:B------:R0:W-:Y:S01]  /*61d90*/  STL.64 [R1+0x1168], R4 ;  /* 0x0011680401007387 */ /* 0x0001e20000100a00 */
[----:B------:R-:W-:Y:S01]  /*61da0*/  IMAD R12, R0, 0x143, RZ ;  /* 0x00000143000c7824 */ /* 0x000fe200078e02ff */
[----:B------:R-:W-:Y:S02]  /*61db0*/  LEA.HI.X.SX32 R3, R6, R9, 0x1, P5 ;  /* 0x0000000906037211 */ /* 0x000fe400028f0eff */
[----:B------:R-:W-:-:S02]  /*61dc0*/  IADD3 R6, P5, R22, R8, RZ ;  /* 0x0000000816067210 */ /* 0x000fc40007fbe0ff */
[----:B------:R-:W-:Y:S01]  /*61dd0*/  IMAD R13, R0, 0x16e, RZ ;  /* 0x0000016e000d7824 */ /* 0x000fe200078e02ff */
[----:B0-----:R-:W2:Y:S01]  /*61de0*/  LDL.LU.64 R4, [R1+0x19e0] ;  /* 0x0019e00001047983 */ /* 0x001ea20000300a00 */
[----:B------:R0:W-:Y:S02]  /*61df0*/  STL.64 [R1+0xb20], R10 ;  /* 0x000b200a01007387 */ /* 0x0001e40000100a00 */
[----:B------:R-:W-:Y:S02]  /*61e00*/  STL.64 [R1+0x1180], R2 ;  /* 0x0011800201007387 */ /* 0x000fe40000100a00 */
[----:B------:R-:W-:Y:S01]  /*61e10*/  STL [R1+0xcb0], R6 ;  /* 0x000cb00601007387 */ /* 0x000fe20000100800 */
[----:B0-----:R-:W-:-:S04]  /*61e20*/  IADD3 R10, P6, R21, R8, RZ ;  /* 0x00000008150a7210 */ /* 0x001fc80007fde0ff */
[----:B------:R-:W-:Y:S01]  /*61e30*/  LEA.HI.X.SX32 R11, R12, R9, 0x1, P6 ;  /* 0x000000090c0b7211 */ /* 0x000fe200030f0eff */
[----:B------:R-:W-:-:S04]  /*61e40*/  IMAD R12, R0, 0x2ea, RZ ;  /* 0x000002ea000c7824 */ /* 0x000fc800078e02ff */
[----:B------:R-:W-:Y:S01]  /*61e50*/  STL.64 [R1+0x1198], R10 ;  /* 0x0011980a01007387 */ /* 0x000fe20000100a00 */
[----:B------:R0:W-:Y:S02]  /*61e60*/  STL.64 [R1+0x19a8], R12 ;  /* 0x0019a80c01007387 */ /* 0x0001e40000100a00 */
[----:B0-----:R-:W-:Y:S02]  /*61e70*/  MOV R12, R6 ;  /* 0x00000006000c7202 */ /* 0x001fe40000000f00 */
[----:B------:R-:W-:Y:S02]  /*61e80*/  MOV R13, R7 ;  /* 0x00000007000d7202 */ /* 0x000fe40000000f00 */
[----:B------:R-:W3:Y:S01]  /*61e90*/  LDL.LU.64 R6, [R1+0x19d8] ;  /* 0x0019d80001067983 */ /* 0x000ee20000300a00 */
[C---:B------:R-:W-:Y:S02]  /*61ea0*/  IMAD R3, R0.reuse, 0x144, RZ ;  /* 0x0000014400037824 */ /* 0x040fe400078e02ff */
[----:B------:R-:W-:-:S02]  /*61eb0*/  IMAD R10, R0, 0x51, RZ ;  /* 0x00000051000a7824 */ /* 0x000fc400078e02ff */
[C---:B------:R-:W-:Y:S02]  /*61ec0*/  IMAD R11, R0.reuse, 0x288, RZ ;  /* 0x00000288000b7824 */ /* 0x040fe400078e02ff */
[----:B------:R-:W-:Y:S01]  /*61ed0*/  IMAD R2, R0, 0x28a, RZ ;  /* 0x0000028a00027824 */ /* 0x000fe200078e02ff */
[-C--:B------:R-:W-:Y:S02]  /*61ee0*/  IADD3 R20, P6, R3, R8.reuse, RZ ;  /* 0x0000000803147210 */ /* 0x080fe40007fde0ff */
[-C--:B------:R-:W-:Y:S01]  /*61ef0*/  LEA.HI.X.SX32 R13, R10, R9.reuse, 0x1, P5 ;  /* 0x000000090a0d7211 */ /* 0x080fe200028f0eff */
[-C--:B------:R-:W-:Y:S01]  /*61f00*/  IADD3 R10, P5, R11, R8.reuse, RZ ;  /* 0x000000080b0a7210 */ /* 0x080fe20007fbe0ff */
[-C--:B------:R-:W-:Y:S01]  /*61f10*/  LEA.HI.X.SX32 R21, R22, R9.reuse, 0x1, P6 ;  /* 0x0000000916157211 */ /* 0x080fe200030f0eff */
[-C--:B------:R-:W-:Y:S02]  /*61f20*/  IADD3 R12, P6, R2, R8.reuse, RZ ;  /* 0x00000008020c7210 */ /* 0x080fe40007fde0ff */
[C---:B------:R-:W-:Y:S01]  /*61f30*/  IMAD R2, R0.reuse, 0x145, RZ ;  /* 0x0000014500027824 */ /* 0x040fe200078e02ff */
[-C--:B------:R-:W-:Y:S01]  /*61f40*/  LEA.HI.X.SX32 R11, R3, R9.reuse, 0x1, P5 ;  /* 0x00000009030b7211 */ /* 0x080fe200028f0eff */
[----:B------:R-:W-:Y:S01]  /*61f50*/  IMAD R3, R0, 0x28c, RZ ;  /* 0x0000028c00037824 */ /* 0x000fe200078e02ff */
[----:B------:R0:W-:Y:S01]  /*61f60*/  STL [R1+0xcb4], R13 ;  /* 0x000cb40d01007387 */ /* 0x0001e20000100800 */
[----:B------:R1:W-:Y:S02]  /*61f70*/  STL.64 [R1+0xb18], R20 ;  /* 0x000b181401007387 */ /* 0x0003e40000100a00 */
[----:B------:R4:W-:Y:S01]  /*61f80*/  STL.64 [R1+0x1190], R10 ;  /* 0x0011900a01007387 */ /* 0x0009e20000100a00 */
[----:B0-----:R-:W-:Y:S01]  /*61f90*/  LEA.HI.X.SX32 R13, R2, R9, 0x1, P6 ;  /* 0x00000009020d7211 */ /* 0x001fe200030f0eff */
[----:B------:R-:W-:-:S02]  /*61fa0*/  IADD3 R2, P6, R3, R8, RZ ;  /* 0x0000000803027210 */ /* 0x000fc40007fde0ff */
[C---:B-1----:R-:W-:Y:S02]  /*61fb0*/  IMAD R20, R0.reuse, 0xa3, RZ ;  /* 0x000000a300147824 */ /* 0x042fe400078e02ff */
[C---:B------:R-:W-:Y:S01]  /*61fc0*/  IMAD R21, R0.reuse, 0x28e, RZ ;  /* 0x0000028e00157824 */ /* 0x040fe200078e02ff */
[----:B------:R0:W-:Y:S01]  /*61fd0*/  STL.64 [R1+0x1188], R12 ;  /* 0x0011880c01007387 */ /* 0x0001e20000100a00 */
[----:B------:R-:W-:Y:S01]  /*61fe0*/  IMAD R22, R0, 0x52, RZ ;  /* 0x0000005200167824 */ /* 0x000fe200078e02ff */
[C---:B---3--:R-:W-:Y:S02]  /*61ff0*/  LEA.HI.X.SX32 R3, R7.reuse, R9, 0x1, P6 ;  /* 0x0000000907037211 */ /* 0x048fe400030f0eff */
[----:B----4-:R-:W-:-:S03]  /*62000*/  IADD3 R10, P5, R7, R8, RZ ;  /* 0x00000008070a7210 */ /* 0x010fc60007fbe0ff */
[----:B------:R1:W-:Y:S01]  /*62010*/  STL.64 [R1+0x11a0], R2 ;  /* 0x0011a00201007387 */ /* 0x0003e20000100a00 */
[----:B------:R-:W-:Y:S01]  /*62020*/  LEA.HI.X.SX32 R11, R20, R9, 0x1, P5 ;  /* 0x00000009140b7211 */ /* 0x000fe200028f0eff */
[----:B0-----:R-:W-:-:S04]  /*62030*/  IADD3 R12, P5, R21, R8, RZ ;  /* 0x00000008150c7210 */ /* 0x001fc80007fbe0ff */
[----:B------:R0:W-:Y:S01]  /*62040*/  STL.64 [R1+0xb10], R10 ;  /* 0x000b100a01007387 */ /* 0x0001e20000100a00 */
[C---:B-1----:R-:W-:Y:S02]  /*62050*/  IMAD R3, R0.reuse, 0x147, RZ ;  /* 0x0000014700037824 */ /* 0x042fe400078e02ff */
[----:B------:R-:W-:-:S03]  /*62060*/  IMAD R2, R0, 0xa4, RZ ;  /* 0x000000a400027824 */ /* 0x000fc600078e02ff */
[-C--:B------:R-:W-:Y:S01]  /*62070*/  LEA.HI.X.SX32 R13, R3, R9.reuse, 0x1, P5 ;  /* 0x00000009030d7211 */ /* 0x080fe200028f0eff */
[----:B------:R-:W-:Y:S01]  /*62080*/  IMAD R3, R0, 0x29, RZ ;  /* 0x0000002900037824 */ /* 0x000fe200078e02ff */
[----:B0-----:R-:W-:Y:S01]  /*62090*/  IADD3 R10, P6, R22, R8, RZ ;  /* 0x00000008160a7210 */ /* 0x001fe20007fde0ff */
[C---:B------:R-:W-:Y:S02]  /*620a0*/  IMAD R21, R0.reuse, 0x148, RZ ;  /* 0x0000014800157824 */ /* 0x040fe400078e02ff */
[----:B------:R0:W-:Y:S01]  /*620b0*/  STL.64 [R1+0x11b8], R12 ;  /* 0x0011b80c01007387 */ /* 0x0001e20000100a00 */
[----:B------:R-:W-:Y:S01]  /*620c0*/  LEA.HI.X.SX32 R11, R3, R9, 0x1, P6 ;  /* 0x00000009030b7211 */ /* 0x000fe200030f0eff */
[----:B------:R-:W-:-:S04]  /*620d0*/  IMAD R20, R0, 0x290, RZ ;  /* 0x0000029000147824 */ /* 0x000fc800078e02ff */
[----:B------:R1:W-:Y:S01]  /*620e0*/  STL.64 [R1+0xd78], R10 ;  /* 0x000d780a01007387 */ /* 0x0003e20000100a00 */
[----:B0-----:R-:W-:-:S04]  /*620f0*/  IADD3 R12, P5, R2, R8, RZ ;  /* 0x00000008020c7210 */ /* 0x001fc80007fbe0ff */
[-C--:B------:R-:W-:Y:S02]  /*62100*/  LEA.HI.X.SX32 R13, R22, R9.reuse, 0x1, P5 ;  /* 0x00000009160d7211 */ /* 0x080fe400028f0eff */
[----:B-1----:R-:W-:Y:S01]  /*62110*/  IADD3 R10, P6, R21, R8, RZ ;  /* 0x00000008150a7210 */ /* 0x002fe20007fde0ff */
[----:B------:R-:W-:Y:S02]  /*62120*/  IMAD R3, R0, 0x292, RZ ;  /* 0x0000029200037824 */ /* 0x000fe400078e02ff */
        /* <DEDUP_REMOVED lines=9> */
[----:B------:R0:W-:Y:S01]  /*621c0*/  STL.64 [R1+0x11b0], R12 ;  /* 0x0011b00c01007387 */ /* 0x0001e20000100a00 */
[----:B------:R-:W-:Y:S01]  /*621d0*/  LEA.HI.X.SX32 R11, R2, R9, 0x1, P6 ;  /* 0x00000009020b7211 */ /* 0x000fe200030f0eff */
[----:B------:R-:W-:-:S04]  /*621e0*/  IMAD R2, R0, 0x296, RZ ;  /* 0x0000029600027824 */ /* 0x000fc800078e02ff */
[----:B------:R2:W-:Y:S01]  /*621f0*/  STL.64 [R1+0x11a8], R10 ;  /* 0x0011a80a01007387 */ /* 0x0005e20000100a00 */
[----:B0-----:R-:W-:-:S04]  /*62200*/  IADD3 R12, P5, R3, R8, RZ ;  /* 0x00000008030c7210 */ /* 0x001fc80007fbe0ff */
[----:B------:R-:W-:Y:S02]  /*62210*/  LEA.HI.X.SX32 R13, R21, R9, 0x1, P5 ;  /* 0x00000009150d7211 */ /* 0x000fe400028f0eff */
[----:B--2---:R-:W-:-:S03]  /*62220*/  IADD3 R10, P6, R5, R8, RZ ;  /* 0x00000008050a7210 */ /* 0x004fc60007fde0ff */
[----:B------:R0:W-:Y:S01]  /*62230*/  STL.64 [R1+0xb00], R12 ;  /* 0x000b000c01007387 */ /* 0x0001e20000100a00 */
[----:B------:R-:W-:Y:S01]  /*62240*/  LEA.HI.X.SX32 R11, R3, R9, 0x1, P6 ;  /* 0x00000009030b7211 */ /* 0x000fe200030f0eff */
[C---:B------:R-:W-:Y:S02]  /*62250*/  IMAD R22, R0.reuse, 0x14b, RZ ;  /* 0x0000014b00167824 */ /* 0x040fe400078e02ff */
[----:B------:R-:W-:Y:S02]  /*62260*/  IMAD R20, R0, 0x53, RZ ;  /* 0x0000005300147824 */ /* 0x000fe400078e02ff */
[----:B------:R1:W-:Y:S01]  /*62270*/  STL.64 [R1+0x11c0], R10 ;  /* 0x0011c00a01007387 */ /* 0x0003e20000100a00 */
[----:B0-----:R-:W-:Y:S01]  /*62280*/  IADD3 R12, P5, R2, R8, RZ ;  /* 0x00000008020c7210 */ /* 0x001fe20007fbe0ff */
[----:B------:R-:W-:-:S05]  /*62290*/  IMAD R2, R0, 0xa6, RZ ;  /* 0x000000a600027824 */ /* 0x000fca00078e02ff */
[-C--:B-1----:R-:W-:Y:S02]  /*622a0*/  IADD3 R10, P6, R2, R8.reuse, RZ ;  /* 0x00000008020a7210 */ /* 0x082fe40007fde0ff */
[-C--:B------:R-:W-:Y:S01]  /*622b0*/  LEA.HI.X.SX32 R13, R22, R9.reuse, 0x1, P5 ;  /* 0x00000009160d7211 */ /* 0x080fe200028f0eff */
[----:B------:R-:W-:Y:S01]  /*622c0*/  IMAD R3, R0, 0x298, RZ ;  /* 0x0000029800037824 */ /* 0x000fe200078e02ff */
[----:B------:R-:W-:Y:S01]  /*622d0*/  LEA.HI.X.SX32 R11, R20, R9, 0x1, P6 ;  /* 0x00000009140b7211 */ /* 0x000fe200030f0eff */
[----:B------:R-:W-:Y:S02]  /*622e0*/  IMAD R21, R0, 0x14c, RZ ;  /* 0x0000014c00157824 */ /* 0x000fe400078e02ff */
[----:B------:R0:W-:Y:S02]  /*622f0*/  STL.64 [R1+0x11d8], R12 ;  /* 0x0011d80c01007387 */ /* 0x0001e40000100a00 */
[----:B------:R1:W-:Y:S01]  /*62300*/  STL.64 [R1+0xca0], R10 ;  /* 0x000ca00a01007387 */ /* 0x0003e20000100a00 */
[----:B0-----:R-:W-:-:S02]  /*62310*/  IADD3 R12, P5, R21, R8, RZ ;  /* 0x00000008150c7210 */ /* 0x001fc40007fbe0ff */
[-C--:B-1----:R-:W-:Y:S01]  /*62320*/  IADD3 R10, P6, R3, R8.reuse, RZ ;  /* 0x00000008030a7210 */ /* 0x082fe20007fde0ff */
[----:B------:R-:W-:Y:S01]  /*62330*/  IMAD R3, R0, 0x29a, RZ ;  /* 0x0000029a00037824 */ /* 0x000fe200078e02ff */
[-C--:B------:R-:W-:Y:S02]  /*62340*/  LEA.HI.X.SX32 R13, R2, R9.reuse, 0x1, P5 ;  /* 0x00000009020d7211 */ /* 0x080fe400028f0eff */
[----:B------:R-:W-:Y:S01]  /*62350*/  LEA.HI.X.SX32 R11, R21, R9, 0x1, P6 ;  /* 0x00000009150b7211 */ /* 0x000fe200030f0eff */
[C---:B------:R-:W-:Y:S01]  /*62360*/  IMAD R21, R0.reuse, 0x14d, RZ ;  /* 0x0000014d00157824 */ /* 0x040fe200078e02ff */
[----:B------:R-:W-:Y:S01]  /*62370*/  IADD3 R2, P5, R3, R8, RZ ;  /* 0x0000000803027210 */ /* 0x000fe20007fbe0ff */
[----:B------:R-:W-:-:S03]  /*62380*/  IMAD R20, R0, 0x14e, RZ ;  /* 0x0000014e00147824 */ /* 0x000fc600078e02ff */
[----:B------:R-:W-:Y:S01]  /*62390*/  LEA.HI.X.SX32 R3, R21, R9, 0x1, P5 ;  /* 0x0000000915037211 */ /* 0x000fe200028f0eff */
[----:B------:R-:W-:Y:S01]  /*623a0*/  STL.64 [R1+0xaf8], R12 ;  /* 0x000af80c01007387 */ /* 0x000fe20000100a00 */
[----:B------:R0:W-:Y:S03]  /*623b0*/  STL.64 [R1+0x11d0], R10 ;  /* 0x0011d00a01007387 */ /* 0x0001e60000100a00 */
[----:B------:R1:W-:Y:S01]  /*623c0*/  STL.64 [R1+0x11c8], R2 ;  /* 0x0011c80201007387 */ /* 0x0003e20000100a00 */
[----:B------:R-:W-:Y:S01]  /*623d0*/  IMAD R21, R0, 0x29c, RZ ;  /* 0x0000029c00157824 */ /* 0x000fe200078e02ff */
[-C--:B0-----:R-:W-:Y:S01]  /*623e0*/  IADD3 R10, P6, R20, R8.reuse, RZ ;  /* 0x00000008140a7210 */ /* 0x081fe20007fde0ff */
[C---:B-1----:R-:W-:Y:S02]  /*623f0*/  IMAD R2, R0.reuse, 0xa7, RZ ;  /* 0x000000a700027824 */ /* 0x042fe400078e02ff */
[----:B------:R-:W-:Y:S01]  /*62400*/  IMAD R3, R0, 0x29e, RZ ;  /* 0x0000029e00037824 */ /* 0x000fe200078e02ff */
[----:B------:R-:W-:-:S02]  /*62410*/  IADD3 R12, P5, R21, R8, RZ ;  /* 0x00000008150c7210 */ /* 0x000fc40007fbe0ff */
[-C--:B------:R-:W-:Y:S01]  /*62420*/  LEA.HI.X.SX32 R11, R2, R9.reuse, 0x1, P6 ;  /* 0x00000009020b7211 */ /* 0x080fe200030f0eff */
[----:B------:R-:W-:Y:S01]  /*62430*/  IMAD R21, R0, 0x14f, RZ ;  /* 0x0000014f00157824 */ /* 0x000fe200078e02ff */
[----:B------:R-:W-:-:S03]  /*62440*/  LEA.HI.X.SX32 R13, R20, R9, 0x1, P5 ;  /* 0x00000009140d7211 */ /* 0x000fc600028f0eff */
[----:B------:R0:W-:Y:S01]  /*62450*/  STL.64 [R1+0xaf0], R10 ;  /* 0x000af00a01007387 */ /* 0x0001e20000100a00 */
[C---:B------:R-:W-:Y:S02]  /*62460*/  IMAD R2, R0.reuse, 0x54, RZ ;  /* 0x0000005400027824 */ /* 0x040fe400078e02ff */
[----:B------:R1:W-:Y:S01]  /*62470*/  STL.64 [R1+0x11e0], R12 ;  /* 0x0011e00c01007387 */ /* 0x0003e20000100a00 */
[----:B0-----:R-:W-:Y:S01]  /*62480*/  IADD3 R10, P6, R3, R8, RZ ;  /* 0x00000008030a7210 */ /* 0x001fe20007fde0ff */
[----:B------:R-:W-:-:S03]  /*62490*/  IMAD R3, R0, 0x2a, RZ ;  /* 0x0000002a00037824 */ /* 0x000fc600078e02ff */
[----:B------:R-:W-:Y:S01]  /*624a0*/  LEA.HI.X.SX32 R11, R21, R9, 0x1, P6 ;  /* 0x00000009150b7211 */ /* 0x000fe200030f0eff */
[----:B------:R-:W-:Y:S01]  /*624b0*/  IMAD R21, R0, 0x15, RZ ;  /* 0x0000001500157824 */ /* 0x000fe200078e02ff */
[----:B-1----:R-:W-:-:S03]  /*624c0*/  IADD3 R12, P5, R3, R8, RZ ;  /* 0x00000008030c7210 */ /* 0x002fc60007fbe0ff */
[----:B------:R0:W-:Y:S01]  /*624d0*/  STL.64 [R1+0x11f8], R10 ;  /* 0x0011f80a01007387 */ /* 0x0001e20000100a00 */
[----:B------:R-:W-:Y:S01]  /*624e0*/  LEA.HI.X.SX32 R13, R21, R9, 0x1, P5 ;  /* 0x00000009150d7211 */ /* 0x000fe200028f0eff */
[C---:B------:R-:W-:Y:S02]  /*624f0*/  IMAD R22, R0.reuse, 0xa8, RZ ;  /* 0x000000a800167824 */ /* 0x040fe400078e02ff */
[----:B------:R-:W-:Y:S02]  /*62500*/  IMAD R21, R0, 0x150, RZ ;  /* 0x0000015000157824 */ /* 0x000fe400078e02ff */
[----:B------:R1:W-:Y:S01]  /*62510*/  STL.64 [R1+0xdd8], R12 ;  /* 0x000dd80c01007387 */ /* 0x0003e20000100a00 */
[----:B0-----:R-:W-:-:S04]  /*62520*/  IADD3 R10, P6, R2, R8, RZ ;  /* 0x00000008020a7210 */ /* 0x001fc80007fde0ff */
[----:B------:R-:W-:Y:S01]  /*62530*/  LEA.HI.X.SX32 R11, R3, R9, 0x1, P6 ;  /* 0x00000009030b7211 */ /* 0x000fe200030f0eff */
[----:B------:R-:W-:Y:S01]  /*62540*/  IMAD R3, R0, 0x2a0, RZ ;  /* 0x000002a000037824 */ /* 0x000fe200078e02ff */
[----:B-1----:R-:W-:-:S03]  /*62550*/  IADD3 R12, P5, R22, R8, RZ ;  /* 0x00000008160c7210 */ /* 0x002fc60007fbe0ff */
[----:B------:R0:W-:Y:S01]  /*62560*/  STL.64 [R1+0xd70], R10 ;  /* 0x000d700a01007387 */ /* 0x0001e20000100a00 */
[-C--:B------:R-:W-:Y:S01]  /*62570*/  LEA.HI.X.SX32 R13, R2, R9.reuse, 0x1, P5 ;  /* 0x00000009020d7211 */ /* 0x080fe200028f0eff */
[-C--:B------:R-:W-:Y:S02]  /*62580*/  IADD3 R2, P5, R3, R8.reuse, RZ ;  /* 0x0000000803027210 */ /* 0x080fe40007fbe0ff */
[----:B------:R-:W-:Y:S02]  /*62590*/  IMAD R20, R0, 0x2a2, RZ ;  /* 0x000002a200147824 */ /* 0x000fe400078e02ff */
[C---:B------:R-:W-:Y:S02]  /*625a0*/  LEA.HI.X.SX32 R3, R21.reuse, R9, 0x1, P5 ;  /* 0x0000000915037211 */ /* 0x040fe400028f0eff */
[----:B0-----:R-:W-:-:S04]  /*625b0*/  IADD3 R10, P6, R21, R8, RZ ;  /* 0x00000008150a7210 */ /* 0x001fc80007fde0ff */
[----:B------:R-:W-:-:S05]  /*625c0*/  LEA.HI.X.SX32 R11, R22, R9, 0x1, P6 ;  /* 0x00000009160b7211 */ /* 0x000fca00030f0eff */
[----:B------:R0:W-:Y:S01]  /*625d0*/  STL.64 [R1+0xae8], R10 ;  /* 0x000ae80a01007387 */ /* 0x0001e20000100a00 */
[----:B------:R-:W-:Y:S02]  /*625e0*/  STL.64 [R1+0xc98], R12 ;  /* 0x000c980c01007387 */ /* 0x000fe40000100a00 */
[----:B------:R1:W-:Y:S02]  /*625f0*/  STL.64 [R1+0x11f0], R2 ;  /* 0x0011f00201007387 */ /* 0x0003e40000100a00 */
[----:B------:R-:W-:Y:S01]  /*62600*/  IMAD R21, R0, 0x2a6, RZ ;  /* 0x000002a600157824 */ /* 0x000fe200078e02ff */
[-C--:B0-----:R-:W-:Y:S01]  /*62610*/  IADD3 R10, P6, R20, R8.reuse, RZ ;  /* 0x00000008140a7210 */ /* 0x081fe20007fde0ff */
[C---:B-1----:R-:W-:Y:S02]  /*62620*/  IMAD R2, R0.reuse, 0x151, RZ ;  /* 0x0000015100027824 */ /* 0x042fe400078e02ff */
[C---:B------:R-:W-:Y:S02]  /*62630*/  IMAD R3, R0.reuse, 0x2a4, RZ ;  /* 0x000002a400037824 */ /* 0x040fe400078e02ff */
[----:B------:R-:W-:Y:S01]  /*62640*/  IMAD R20, R0, 0xa9, RZ ;  /* 0x000000a900147824 */ /* 0x000fe200078e02ff */
[----:B------:R-:W-:-:S02]  /*62650*/  IADD3 R12, P5, R6, R8, RZ ;  /* 0x00000008060c7210 */ /* 0x000fc40007fbe0ff */
[-C--:B------:R-:W-:Y:S01]  /*62660*/  LEA.HI.X.SX32 R11, R2, R9.reuse, 0x1, P6 ;  /* 0x00000009020b7211 */ /* 0x080fe200030f0eff */
[-C--:B------:R-:W-:Y:S01]  /*62670*/  IADD3 R2, P6, R3, R8.reuse, RZ ;  /* 0x0000000803027210 */ /* 0x080fe20007fde0ff */
[-C--:B------:R-:W-:Y:S01]  /*62680*/  LEA.HI.X.SX32 R13, R20, R9.reuse, 0x1, P5 ;  /* 0x00000009140d7211 */ /* 0x080fe200028f0eff */
[----:B------:R-:W-:Y:S02]  /*62690*/  IADD3 R22, P5, R21, R8, RZ ;  /* 0x0000000815167210 */ /* 0x000fe40007fbe0ff */
[----:B------:R-:W-:Y:S01]  /*626a0*/  LEA.HI.X.SX32 R3, R6, R9, 0x1, P6 ;  /* 0x0000000906037211 */ /* 0x000fe200030f0eff */
[----:B------:R0:W-:Y:S01]  /*626b0*/  STL.64 [R1+0x11e8], R10 ;  /* 0x0011e80a01007387 */ /* 0x0001e20000100a00 */
[----:B------:R-:W-:Y:S02]  /*626c0*/  STL.64 [R1+0xae0], R12 ;  /* 0x000ae00c01007387 */ /* 0x000fe40000100a00 */
[C---:B------:R-:W-:Y:S02]  /*626d0*/  IMAD R7, R0.reuse, 0x2ec, RZ ;  /* 0x000002ec00077824 */ /* 0x040fe400078e02ff */
[----:B------:R-:W-:Y:S02]  /*626e0*/  STL [R1+0x1218], R22 ;  /* 0x0012181601007387 */ /* 0x000fe40000100800 */
[C---:B------:R-:W-:Y:S01]  /*626f0*/  IMAD R6, R0.reuse, 0x2f4, RZ ;  /* 0x000002f400067824 */ /* 0x040fe200078e02ff */
[----:B------:R1:W-:Y:S01]  /*62700*/  STL.64 [R1+0x1200], R2 ;  /* 0x0012000201007387 */ /* 0x0003e20000100a00 */
[----:B------:R-:W-:-:S03]  /*62710*/  IMAD R20, R0, 0x154, RZ ;  /* 0x0000015400147824 */ /* 0x000fc600078e02ff */
[----:B------:R2:W-:Y:S01]  /*62720*/  STL.64 [R1+0x19b0], R6 ;  /* 0x0019b00601007387 */ /* 0x0005e20000100a00 */
[C---:B0-----:R-:W-:Y:S02]  /*62730*/  IMAD R10, R0.reuse, 0xaa, RZ ;  /* 0x000000aa000a7824 */ /* 0x041fe400078e02ff */
[C---:B-1----:R-:W-:Y:S02]  /*62740*/  IMAD R3, R0.reuse, 0x153, RZ ;  /* 0x0000015300037824 */ /* 0x042fe400078e02ff */
[----:B------:R-:W-:Y:S01]  /*62750*/  IMAD R2, R0, 0x55, RZ ;  /* 0x0000005500027824 */ /* 0x000fe200078e02ff */
[----:B------:R-:W-:Y:S02]  /*62760*/  IADD3 R12, P6, R10, R8, RZ ;  /* 0x000000080a0c7210 */ /* 0x000fe40007fde0ff */
[----:B--2---:R-:W-:Y:S01]  /*62770*/  MOV R7, R23 ;  /* 0x0000001700077202 */ /* 0x004fe20000000f00 */
[----:B------:R-:W-:Y:S02]  /*62780*/  LEA.HI.X.SX32 R7, R3, R9, 0x1, P5 ;  /* 0x0000000903077211 */ /* 0x000fe400028f0eff */
[----:B------:R-:W-:-:S02]  /*62790*/  IMAD R3, R0, 0x2a8, RZ ;  /* 0x000002a800037824 */ /* 0x000fc400078e02ff */
[----:B------:R-:W-:Y:S01]  /*627a0*/  IMAD.MOV.U32 R6, RZ, RZ, R22 ;  /* 0x000000ffff067224 */ /* 0x000fe200078e0016 */
[-C--:B------:R-:W-:Y:S01]  /*627b0*/  IADD3 R6, P5, R20, R8.reuse, RZ ;  /* 0x0000000814067210 */ /* 0x080fe20007fbe0ff */
[----:B------:R-:W2:Y:S01]  /*627c0*/  LDL.LU.64 R22, [R1+0x19d0] ;  /* 0x0019d00001167983 */ /* 0x000ea20000300a00 */
[-C--:B------:R-:W-:Y:S01]  /*627d0*/  LEA.HI.X.SX32 R13, R2, R9.reuse, 0x1, P6 ;  /* 0x00000009020d7211 */ /* 0x080fe200030f0eff */
[----:B------:R0:W-:Y:S01]  /*627e0*/  STL [R1+0x121c], R7 ;  /* 0x00121c0701007387 */ /* 0x0001e20000100800 */
[----:B------:R-:W-:Y:S01]  /*627f0*/  IADD3 R2, P6, R3, R8, RZ ;  /* 0x0000000803027210 */ /* 0x000fe20007fde0ff */
[C---:B------:R-:W-:Y:S02]  /*62800*/  IMAD R11, R0.reuse, 0x2aa, RZ ;  /* 0x000002aa000b7824 */ /* 0x040fe400078e02ff */
[----:B------:R-:W-:Y:S01]  /*62810*/  IMAD R21, R0, 0x156, RZ ;  /* 0x0000015600157824 */ /* 0x000fe200078e02ff */
[----:B------:R1:W-:Y:S01]  /*62820*/  STL.64 [R1+0xc90], R12 ;  /* 0x000c900c01007387 */ /* 0x0003e20000100a00 */
[----:B------:R-:W-:-:S02]  /*62830*/  LEA.HI.X.SX32 R3, R20, R9, 0x1, P6 ;  /* 0x0000000914037211 */ /* 0x000fc400030f0eff */
[----:B0-----:R-:W-:-:S05]  /*62840*/  LEA.HI.X.SX32 R7, R10, R9, 0x1, P5 ;  /* 0x000000090a077211 */ /* 0x001fca00028f0eff */
[----:B------:R0:W-:Y:S01]  /*62850*/  STL.64 [R1+0xad8], R6 ;  /* 0x000ad80601007387 */ /* 0x0001e20000100a00 */
[C---:B-1----:R-:W-:Y:S02]  /*62860*/  IMAD R13, R0.reuse, 0x155, RZ ;  /* 0x00000155000d7824 */ /* 0x042fe400078e02ff */
[----:B------:R1:W-:Y:S01]  /*62870*/  STL.64 [R1+0x1210], R2 ;  /* 0x0012100201007387 */ /* 0x0003e20000100a00 */
[-C--:B------:R-:W-:Y:S01]  /*62880*/  IADD3 R10, P6, R21, R8.reuse, RZ ;  /* 0x00000008150a7210 */ /* 0x080fe20007fde0ff */
[C---:B------:R-:W-:Y:S01]  /*62890*/  IMAD R20, R0.reuse, 0x2ac, RZ ;  /* 0x000002ac00147824 */ /* 0x040fe200078e02ff */
[----:B0-----:R-:W-:Y:S01]  /*628a0*/  IADD3 R6, P5, R11, R8, RZ ;  /* 0x000000080b067210 */ /* 0x001fe20007fbe0ff */
[----:B-1----:R-:W-:-:S03]  /*628b0*/  IMAD R2, R0, 0xab, RZ ;  /* 0x000000ab00027824 */ /* 0x002fc600078e02ff */
        /* <DEDUP_REMOVED lines=8> */
[C---:B------:R-:W-:Y:S01]  /*62940*/  IMAD R3, R0.reuse, 0x157, RZ ;  /* 0x0000015700037824 */ /* 0x040fe200078e02ff */
[----:B------:R-:W-:Y:S01]  /*62950*/  LEA.HI.X.SX32 R7, R21, R9, 0x1, P5 ;  /* 0x0000000915077211 */ /* 0x000fe200028f0eff */
[----:B------:R-:W-:-:S02]  /*62960*/  IMAD R20, R0, 0x2b, RZ ;  /* 0x0000002b00147824 */ /* 0x000fc400078e02ff */
[C---:B------:R-:W-:Y:S01]  /*62970*/  IMAD R21, R0.reuse, 0xac, RZ ;  /* 0x000000ac00157824 */ /* 0x040fe200078e02ff */
[----:B------:R-:W-:Y:S01]  /*62980*/  LEA.HI.X.SX32 R11, R3, R9, 0x1, P6 ;  /* 0x00000009030b7211 */ /* 0x000fe200030f0eff */
[----:B------:R0:W-:Y:S04]  /*62990*/  STL.64 [R1+0x1220], R6 ;  /* 0x0012200601007387 */ /* 0x0001e80000100a00 */
[----:B------:R1:W-:Y:S02]  /*629a0*/  STL.64 [R1+0x1238], R10 ;  /* 0x0012380a01007387 */ /* 0x0003e40000100a00 */
[----:B------:R-:W-:Y:S01]  /*629b0*/  IMAD R3, R0, 0x2b0, RZ ;  /* 0x000002b000037824 */ /* 0x000fe200078e02ff */
[-C--:B0-----:R-:W-:Y:S02]  /*629c0*/  IADD3 R6, P5, R2, R8.reuse, RZ ;  /* 0x0000000802067210 */ /* 0x081fe40007fbe0ff */
[----:B-1----:R-:W-:-:S02]  /*629d0*/  IADD3 R10, P6, R21, R8, RZ ;  /* 0x00000008150a7210 */ /* 0x002fc40007fde0ff */
[-C--:B------:R-:W-:Y:S02]  /*629e0*/  LEA.HI.X.SX32 R7, R20, R9.reuse, 0x1, P5 ;  /* 0x0000000914077211 */ /* 0x080fe400028f0eff */
[-C--:B------:R-:W-:Y:S01]  /*629f0*/  LEA.HI.X.SX32 R11, R2, R9.reuse, 0x1, P6 ;  /* 0x00000009020b7211 */ /* 0x080fe200030f0eff */
[-C--:B------:R-:W-:Y:S02]  /*62a00*/  IADD3 R2, P6, R3, R8.reuse, RZ ;  /* 0x0000000803027210 */ /* 0x080fe40007fde0ff */
[----:B------:R0:W-:Y:S02]  /*62a10*/  STL.64 [R1+0xd68], R6 ;  /* 0x000d680601007387 */ /* 0x0001e40000100a00 */
[----:B------:R-:W-:Y:S01]  /*62a20*/  LEA.HI.X.SX32 R3, R4, R9, 0x1, P6 ;  /* 0x0000000904037211 */ /* 0x000fe200030f0eff */
[----:B------:R-:W-:Y:S02]  /*62a30*/  IMAD R20, R0, 0x2b2, RZ ;  /* 0x000002b200147824 */ /* 0x000fe400078e02ff */
[----:B------:R1:W-:Y:S01]  /*62a40*/  STL.64 [R1+0xc88], R10 ;  /* 0x000c880a01007387 */ /* 0x0003e20000100a00 */
[----:B0-----:R-:W-:-:S04]  /*62a50*/  IADD3 R6, P5, R4, R8, RZ ;  /* 0x0000000804067210 */ /* 0x001fc80007fbe0ff */
[----:B------:R-:W-:Y:S01]  /*62a60*/  LEA.HI.X.SX32 R7, R21, R9, 0x1, P5 ;  /* 0x0000000915077211 */ /* 0x000fe200028f0eff */
[----:B------:R-:W-:-:S04]  /*62a70*/  IMAD R21, R0, 0x15a, RZ ;  /* 0x0000015a00157824 */ /* 0x000fc800078e02ff */
[----:B------:R0:W-:Y:S01]  /*62a80*/  STL.64 [R1+0xac8], R6 ;  /* 0x000ac80601007387 */ /* 0x0001e20000100a00 */
[----:B------:R3:W-:Y:S01]  /*62a90*/  STL.64 [R1+0x1230], R2 ;  /* 0x0012300201007387 */ /* 0x0007e20000100a00 */
[-C--:B-1----:R-:W-:Y:S02]  /*62aa0*/  IADD3 R10, P6, R21, R8.reuse, RZ ;  /* 0x00000008150a7210 */ /* 0x082fe40007fde0ff */
[----:B0-----:R-:W-:Y:S01]  /*62ab0*/  IADD3 R6, P5, R20, R8, RZ ;  /* 0x0000000814067210 */ /* 0x001fe20007fbe0ff */
[C---:B---3--:R-:W-:Y:S02]  /*62ac0*/  IMAD R3, R0.reuse, 0x159, RZ ;  /* 0x0000015900037824 */ /* 0x048fe400078e02ff */
[C---:B------:R-:W-:Y:S02]  /*62ad0*/  IMAD R2, R0.reuse, 0xad, RZ ;  /* 0x000000ad00027824 */ /* 0x040fe400078e02ff */
[----:B------:R-:W-:Y:S01]  /*62ae0*/  IMAD R20, R0, 0x2b4, RZ ;  /* 0x000002b400147824 */ /* 0x000fe200078e02ff */
[----:B------:R-:W-:-:S02]  /*62af0*/  LEA.HI.X.SX32 R7, R3, R9, 0x1, P5 ;  /* 0x0000000903077211 */ /* 0x000fc400028f0eff */
[----:B------:R-:W-:Y:S01]  /*62b00*/  LEA.HI.X.SX32 R11, R2, R9, 0x1, P6 ;  /* 0x00000009020b7211 */ /* 0x000fe200030f0eff */
[C---:B------:R-:W-:Y:S02]  /*62b10*/  IMAD R3, R0.reuse, 0x2b6, RZ ;  /* 0x000002b600037824 */ /* 0x040fe400078e02ff */
[----:B------:R0:W-:Y:S02]  /*62b20*/  STL.64 [R1+0x1228], R6 ;  /* 0x0012280601007387 */ /* 0x0001e40000100a00 */
[----:B------:R1:W-:Y:S01]  /*62b30*/  STL.64 [R1+0xac0], R10 ;  /* 0x000ac00a01007387 */ /* 0x0003e20000100a00 */
[-C--:B------:R-:W-:Y:S01]  /*62b40*/  IADD3 R2, P6, R3, R8.reuse, RZ ;  /* 0x0000000803027210 */ /* 0x080fe20007fde0ff */
[----:B------:R-:W-:Y:S01]  /*62b50*/  IMAD R13, R0, 0xae, RZ ;  /* 0x000000ae000d7824 */ /* 0x000fe200078e02ff */
[----:B0-----:R-:W-:Y:S01]  /*62b60*/  IADD3 R6, P5, R20, R8, RZ ;  /* 0x0000000814067210 */ /* 0x001fe20007fbe0ff */
[----:B-1----:R-:W-:-:S03]  /*62b70*/  IMAD R10, R0, 0x15b, RZ ;  /* 0x0000015b000a7824 */ /* 0x002fc600078e02ff */
[-C--:B------:R-:W-:Y:S02]  /*62b80*/  LEA.HI.X.SX32 R7, R21, R9.reuse, 0x1, P5 ;  /* 0x0000000915077211 */ /* 0x080fe400028f0eff */
[----:B------:R-:W-:Y:S01]  /*62b90*/  LEA.HI.X.SX32 R3, R10, R9, 0x1, P6 ;  /* 0x000000090a037211 */ /* 0x000fe200030f0eff */
[C---:B------:R-:W-:Y:S02]  /*62ba0*/  IMAD R11, R0.reuse, 0x15c, RZ ;  /* 0x0000015c000b7824 */ /* 0x040fe400078e02ff */
[----:B------:R-:W-:Y:S02]  /*62bb0*/  STL.64 [R1+0x1240], R6 ;  /* 0x0012400601007387 */ /* 0x000fe40000100a00 */
[----:B------:R0:W-:Y:S01]  /*62bc0*/  STL.64 [R1+0x1258], R2 ;  /* 0x0012580201007387 */ /* 0x0001e20000100a00 */
[----:B------:R-:W-:Y:S01]  /*62bd0*/  IADD3 R20, P5, R13, R8, RZ ;  /* 0x000000080d147210 */ /* 0x000fe20007fbe0ff */
[C---:B------:R-:W-:Y:S02]  /*62be0*/  IMAD R10, R0.reuse, 0x2ba, RZ ;  /* 0x000002ba000a7824 */ /* 0x040fe400078e02ff */
[----:B0-----:R-:W-:-:S02]  /*62bf0*/  IMAD R2, R0, 0x57, RZ ;  /* 0x0000005700027824 */ /* 0x001fc400078e02ff */
[----:B------:R-:W-:Y:S01]  /*62c00*/  IMAD R3, R0, 0x2b8, RZ ;  /* 0x000002b800037824 */ /* 0x000fe200078e02ff */
[-C--:B------:R-:W-:Y:S02]  /*62c10*/  IADD3 R6, P6, R11, R8.reuse, RZ ;  /* 0x000000080b067210 */ /* 0x080fe40007fde0ff */
[-C--:B------:R-:W-:Y:S02]  /*62c20*/  LEA.HI.X.SX32 R21, R2, R9.reuse, 0x1, P5 ;  /* 0x0000000902157211 */ /* 0x080fe400028f0eff */
[----:B------:R-:W-:Y:S01]  /*62c30*/  IADD3 R2, P5, R3, R8, RZ ;  /* 0x0000000803027210 */ /* 0x000fe20007fbe0ff */
[-C--:B------:R-:W-:Y:S01]  /*62c40*/  LEA.HI.X.SX32 R7, R13, R9.reuse, 0x1, P6 ;  /* 0x000000090d077211 */ /* 0x080fe200030f0eff */
[C---:B------:R-:W-:Y:S01]  /*62c50*/  IMAD R12, R0.reuse, 0x15e, RZ ;  /* 0x0000015e000c7824 */ /* 0x040fe200078e02ff */
[----:B------:R0:W-:Y:S01]  /*62c60*/  STL.64 [R1+0xc80], R20 ;  /* 0x000c801401007387 */ /* 0x0001e20000100a00 */
[----:B------:R-:W-:Y:S01]  /*62c70*/  LEA.HI.X.SX32 R3, R11, R9, 0x1, P5 ;  /* 0x000000090b037211 */ /* 0x000fe200028f0eff */
[----:B------:R-:W-:-:S02]  /*62c80*/  IMAD R13, R0, 0xaf, RZ ;  /* 0x000000af000d7824 */ /* 0x000fc400078e02ff */
[----:B0-----:R-:W3:Y:S01]  /*62c90*/  LDL.LU.64 R20, [R1+0x19c8] ;  /* 0x0019c80001147983 */ /* 0x001ee20000300a00 */
[----:B------:R0:W-:Y:S02]  /*62ca0*/  STL.64 [R1+0xab8], R6 ;  /* 0x000ab80601007387 */ /* 0x0001e40000100a00 */
        /* <DEDUP_REMOVED lines=8> */
[----:B0-----:R-:W4:Y:S01]  /*62d30*/  LDL.LU.64 R2, [R1+0x19c0] ;  /* 0x0019c00001027983 */ /* 0x001f220000300a00 */
[C---:B------:R-:W-:Y:S02]  /*62d40*/  IMAD R11, R0.reuse, 0x2bc, RZ ;  /* 0x000002bc000b7824 */ /* 0x040fe400078e02ff */
[----:B------:R-:W-:-:S03]  /*62d50*/  IMAD R7, R0, 0x2be, RZ ;  /* 0x000002be00077824 */ /* 0x000fc600078e02ff */
[----:B------:R-:W-:Y:S01]  /*62d60*/  IADD3 R10, P6, R11, R8, RZ ;  /* 0x000000080b0a7210 */ /* 0x000fe20007fde0ff */
[----:B------:R-:W-:-:S03]  /*62d70*/  IMAD R13, R0, 0x16, RZ ;  /* 0x00000016000d7824 */ /* 0x000fc600078e02ff */
[-C--:B------:R-:W-:Y:S02]  /*62d80*/  LEA.HI.X.SX32 R11, R12, R9.reuse, 0x1, P6 ;  /* 0x000000090c0b7211 */ /* 0x080fe400030f0eff */
[-C--:B------:R-:W-:Y:S01]  /*62d90*/  IADD3 R6, P5, R7, R8.reuse, RZ ;  /* 0x0000000807067210 */ /* 0x080fe20007fbe0ff */
[C---:B------:R-:W-:Y:S02]  /*62da0*/  IMAD R7, R0.reuse, 0x15f, RZ ;  /* 0x0000015f00077824 */ /* 0x040fe400078e02ff */
[----:B------:R0:W-:Y:S03]  /*62db0*/  STL.64 [R1+0x1260], R10 ;  /* 0x0012600a01007387 */ /* 0x0001e60000100a00 */
[----:B------:R-:W-:Y:S01]  /*62dc0*/  LEA.HI.X.SX32 R7, R7, R9, 0x1, P5 ;  /* 0x0000000907077211 */ /* 0x000fe200028f0eff */
[----:B------:R-:W-:Y:S01]  /*62dd0*/  IMAD R12, R0, 0x58, RZ ;  /* 0x00000058000c7824 */ /* 0x000fe200078e02ff */
[----:B0-----:R-:W-:-:S03]  /*62de0*/  IADD3 R10, P6, R13, R8, RZ ;  /* 0x000000080d0a7210 */ /* 0x001fc60007fde0ff */
[----:B------:R-:W-:Y:S01]  /*62df0*/  STL.64 [R1+0x1278], R6 ;  /* 0x0012780601007387 */ /* 0x000fe20000100a00 */
[C---:B------:R-:W-:Y:S02]  /*62e00*/  IMAD R19, R0.reuse, 0x2c2, RZ ;  /* 0x000002c200137824 */ /* 0x040fe400078e02ff */
[C---:B------:R-:W-:Y:S02]  /*62e10*/  IMAD R24, R0.reuse, 0xb2, RZ ;  /* 0x000000b200187824 */ /* 0x040fe400078e02ff */
[C---:B------:R-:W-:Y:S02]  /*62e20*/  IMAD R25, R0.reuse, 0x166, RZ ;  /* 0x0000016600197824 */ /* 0x040fe400078e02ff */
[C---:B------:R-:W-:Y:S02]  /*62e30*/  IMAD R27, R0.reuse, 0x5a, RZ ;  /* 0x0000005a001b7824 */ /* 0x040fe400078e02ff */
[C---:B------:R-:W-:Y:S02]  /*62e40*/  IMAD R26, R0.reuse, 0xb4, RZ ;  /* 0x000000b4001a7824 */ /* 0x040fe400078e02ff */
[----:B------:R-:W-:Y:S01]  /*62e50*/  IMAD R29, R0, 0x168, RZ ;  /* 0x00000168001d7824 */ /* 0x000fe200078e02ff */
[----:B---3--:R-:W-:-:S05]  /*62e60*/  LEA.HI.X.SX32 R11, R20, R9, 0x1, P6 ;  /* 0x00000009140b7211 */ /* 0x008fca00030f0eff */
[----:B------:R0:W-:Y:S02]  /*62e70*/  STL.64 [R1+0xe28], R10 ;  /* 0x000e280a01007387 */ /* 0x0001e40000100a00 */
[-C--:B0-----:R-:W-:Y:S02]  /*62e80*/  IADD3 R10, P6, R12, R8.reuse, RZ ;  /* 0x000000080c0a7210 */ /* 0x081fe40007fde0ff */
[C---:B----4-:R-:W-:Y:S02]  /*62e90*/  IADD3 R6, P5, R2.reuse, R8, RZ ;  /* 0x0000000802067210 */ /* 0x050fe40007fbe0ff */
[-C--:B------:R-:W-:Y:S02]  /*62ea0*/  LEA.HI.X.SX32 R11, R2, R9.reuse, 0x1, P6 ;  /* 0x00000009020b7211 */ /* 0x080fe400030f0eff */
[----:B------:R-:W-:-:S05]  /*62eb0*/  LEA.HI.X.SX32 R7, R13, R9, 0x1, P5 ;  /* 0x000000090d077211 */ /* 0x000fca00028f0eff */
[----:B------:R0:W-:Y:S01]  /*62ec0*/  STL.64 [R1+0xdd0], R6 ;  /* 0x000dd00601007387 */ /* 0x0001e20000100a00 */
[----:B------:R1:W-:Y:S02]  /*62ed0*/  STL.64 [R1+0xd60], R10 ;  /* 0x000d600a01007387 */ /* 0x0003e40000100a00 */
[----:B------:R-:W-:Y:S01]  /*62ee0*/  IMAD R13, R0, 0x2c0, RZ ;  /* 0x000002c0000d7824 */ /* 0x000fe200078e02ff */
[-C--:B0-----:R-:W-:Y:S02]  /*62ef0*/  IADD3 R6, P5, R3, R8.reuse, RZ ;  /* 0x0000000803067210 */ /* 0x081fe40007fbe0ff */
[-C--:B-1----:R-:W-:Y:S02]  /*62f00*/  IADD3 R10, P6, R21, R8.reuse, RZ ;  /* 0x00000008150a7210 */ /* 0x082fe40007fde0ff */
[-C--:B------:R-:W-:Y:S02]  /*62f10*/  LEA.HI.X.SX32 R7, R12, R9.reuse, 0x1, P5 ;  /* 0x000000090c077211 */ /* 0x080fe400028f0eff */
[----:B------:R-:W-:Y:S01]  /*62f20*/  LEA.HI.X.SX32 R11, R3, R9, 0x1, P6 ;  /* 0x00000009030b7211 */ /* 0x000fe200030f0eff */
[----:B------:R-:W-:-:S02]  /*62f30*/  IADD3 R12, P6, R19, R8, RZ ;  /* 0x00000008130c7210 */ /* 0x000fc40007fde0ff */
[----:B------:R0:W-:Y:S02]  /*62f40*/  STL.64 [R1+0xc78], R6 ;  /* 0x000c780601007387 */ /* 0x0001e40000100a00 */
[----:B------:R1:W-:Y:S01]  /*62f50*/  STL.64 [R1+0xaa8], R10 ;  /* 0x000aa80a01007387 */ /* 0x0003e20000100a00 */
[----:B0-----:R-:W-:Y:S01]  /*62f60*/  IADD3 R6, P5, R13, R8, RZ ;  /* 0x000000080d067210 */ /* 0x001fe20007fbe0ff */
[----:B-1----:R-:W-:-:S03]  /*62f70*/  IMAD R10, R0, 0x161, RZ ;  /* 0x00000161000a7824 */ /* 0x002fc600078e02ff */
[-C--:B------:R-:W-:Y:S02]  /*62f80*/  LEA.HI.X.SX32 R7, R21, R9.reuse, 0x1, P5 ;  /* 0x0000000915077211 */ /* 0x080fe400028f0eff */
[----:B------:R-:W-:Y:S01]  /*62f90*/  LEA.HI.X.SX32 R13, R10, R9, 0x1, P6 ;  /* 0x000000090a0d7211 */ /* 0x000fe200030f0eff */
[----:B------:R-:W-:Y:S02]  /*62fa0*/  IMAD R11, R0, 0x2c4, RZ ;  /* 0x000002c4000b7824 */ /* 0x000fe400078e02ff */
[----:B------:R0:W-:Y:S02]  /*62fb0*/  STL.64 [R1+0x1270], R6 ;  /* 0x0012700601007387 */ /* 0x0001e40000100a00 */
[----:B------:R1:W-:Y:S01]  /*62fc0*/  STL.64 [R1+0x1268], R12 ;  /* 0x0012680c01007387 */ /* 0x0003e20000100a00 */
[----:B------:R-:W-:-:S04]  /*62fd0*/  IADD3 R10, P6, R11, R8, RZ ;  /* 0x000000080b0a7210 */ /* 0x000fc80007fde0ff */
[C---:B--2---:R-:W-:Y:S02]  /*62fe0*/  LEA.HI.X.SX32 R11, R22.reuse, R9, 0x1, P6 ;  /* 0x00000009160b7211 */ /* 0x044fe400030f0eff */
[----:B0-----:R-:W-:Y:S01]  /*62ff0*/  IADD3 R6, P5, R22, R8, RZ ;  /* 0x0000000816067210 */ /* 0x001fe20007fbe0ff */
[C---:B-1----:R-:W-:Y:S02]  /*63000*/  IMAD R12, R0.reuse, 0xb1, RZ ;  /* 0x000000b1000c7824 */ /* 0x042fe400078e02ff */
[----:B------:R-:W-:-:S03]  /*63010*/  IMAD R13, R0, 0x2c6, RZ ;  /* 0x000002c6000d7824 */ /* 0x000fc600078e02ff */
[----:B------:R-:W-:-:S05]  /*63020*/  LEA.HI.X.SX32 R7, R12, R9, 0x1, P5 ;  /* 0x000000090c077211 */ /* 0x000fca00028f0eff */
[----:B------:R0:W-:Y:S01]  /*63030*/  STL.64 [R1+0xaa0], R6 ;  /* 0x000aa00601007387 */ /* 0x0001e20000100a00 */
[----:B------:R1:W-:Y:S02]  /*63040*/  STL.64 [R1+0x1280], R10 ;  /* 0x0012800a01007387 */ /* 0x0003e40000100a00 */
[C---:B------:R-:W-:Y:S02]  /*63050*/  IMAD R2, R0.reuse, 0x6, RZ ;  /* 0x0000000600027824 */ /* 0x040fe400078e02ff */
[----:B------:R-:W-:Y:S01]  /*63060*/  IMAD R3, R0, 0xc, RZ ;  /* 0x0000000c00037824 */ /* 0x000fe200078e02ff */
[-C--:B------:R-:W-:Y:S02]  /*63070*/  IADD3 R12, P6, R24, R8.reuse, RZ ;  /* 0x00000008180c7210 */ /* 0x080fe40007fde0ff */
[----:B0-----:R-:W-:Y:S01]  /*63080*/  IADD3 R6, P5, R13, R8, RZ ;  /* 0x000000080d067210 */ /* 0x001fe20007fbe0ff */
[C---:B-1----:R-:W-:Y:S02]  /*63090*/  IMAD R11, R0.reuse, 0x163, RZ ;  /* 0x00000163000b7824 */ /* 0x042fe400078e02ff */
[----:B------:R-:W-:-:S03]  /*630a0*/  IMAD R10, R0, 0x59, RZ ;  /* 0x00000059000a7824 */ /* 0x000fc600078e02ff */
[-C--:B------:R-:W-:Y:S01]  /*630b0*/  LEA.HI.X.SX32 R7, R11, R9.reuse, 0x1, P5 ;  /* 0x000000090b077211 */ /* 0x080fe200028f0eff */
[----:B------:R-:W-:Y:S01]  /*630c0*/  IMAD R11, R0, 0x2c8, RZ ;  /* 0x000002c8000b7824 */ /* 0x000fe200078e02ff */
[----:B------:R-:W-:Y:S03]  /*630d0*/  STL.64 [R1+0x19a0], R2 ;  /* 0x0019a00201007387 */ /* 0x000fe60000100a00 */
[----:B------:R0:W-:Y:S01]  /*630e0*/  STL.64 [R1+0x1298], R6 ;  /* 0x0012980601007387 */ /* 0x0001e20000100a00 */
[----:B------:R-:W-:Y:S02]  /*630f0*/  LEA.HI.X.SX32 R13, R10, R9, 0x1, P6 ;  /* 0x000000090a0d7211 */ /* 0x000fe400030f0eff */
[----:B------:R-:W-:-:S03]  /*63100*/  IADD3 R10, P6, R11, R8, RZ ;  /* 0x000000080b0a7210 */ /* 0x000fc60007fde0ff */
[----:B------:R1:W-:Y:S01]  /*63110*/  STL.64 [R1+0xc70], R12 ;  /* 0x000c700c01007387 */ /* 0x0003e20000100a00 */
[C---:B------:R-:W-:Y:S02]  /*63120*/  LEA.HI.X.SX32 R11, R23.reuse, R9, 0x1, P6 ;  /* 0x00000009170b7211 */ /* 0x040fe400030f0eff */
[----:B0-----:R-:W-:-:S04]  /*63130*/  IADD3 R6, P5, R23, R8, RZ ;  /* 0x0000000817067210 */ /* 0x001fc80007fbe0ff */
[----:B------:R-:W-:Y:S01]  /*63140*/  LEA.HI.X.SX32 R7, R24, R9, 0x1, P5 ;  /* 0x0000000918077211 */ /* 0x000fe200028f0eff */
[----:B-1----:R-:W-:-:S04]  /*63150*/  IMAD R13, R0, 0x2ca, RZ ;  /* 0x000002ca000d7824 */ /* 0x002fc800078e02ff */
[----:B------:R0:W-:Y:S01]  /*63160*/  STL.64 [R1+0xa98], R6 ;  /* 0x000a980601007387 */ /* 0x0001e20000100a00 */
[----:B------:R1:W-:Y:S01]  /*63170*/  STL.64 [R1+0x1290], R10 ;  /* 0x0012900a01007387 */ /* 0x0003e20000100a00 */
[-C--:B------:R-:W-:Y:S02]  /*63180*/  IADD3 R12, P6, R25, R8.reuse, RZ ;  /* 0x00000008190c7210 */ /* 0x080fe40007fde0ff */
[----:B0-----:R-:W-:Y:S01]  /*63190*/  IADD3 R6, P5, R13, R8, RZ ;  /* 0x000000080d067210 */ /* 0x001fe20007fbe0ff */
[C---:B-1----:R-:W-:Y:S02]  /*631a0*/  IMAD R11, R0.reuse, 0x165, RZ ;  /* 0x00000165000b7824 */ /* 0x042fe400078e02ff */
[----:B------:R-:W-:-:S03]  /*631b0*/  IMAD R10, R0, 0xb3, RZ ;  /* 0x000000b3000a7824 */ /* 0x000fc600078e02ff */
[-C--:B------:R-:W-:Y:S02]  /*631c0*/  LEA.HI.X.SX32 R7, R11, R9.reuse, 0x1, P5 ;  /* 0x000000090b077211 */ /* 0x080fe400028f0eff */
[----:B------:R-:W-:Y:S01]  /*631d0*/  LEA.HI.X.SX32 R13, R10, R9, 0x1, P6 ;  /* 0x000000090a0d7211 */ /* 0x000fe200030f0eff */
[C---:B------:R-:W-:Y:S02]  /*631e0*/  IMAD R11, R0.reuse, 0x2ce, RZ ;  /* 0x000002ce000b7824 */ /* 0x040fe400078e02ff */
[----:B------:R0:W-:Y:S02]  /*631f0*/  STL.64 [R1+0x1288], R6 ;  /* 0x0012880601007387 */ /* 0x0001e40000100a00 */
[----:B------:R1:W-:Y:S01]  /*63200*/  STL.64 [R1+0xa90], R12 ;  /* 0x000a900c01007387 */ /* 0x0003e20000100a00 */
[----:B------:R-:W-:Y:S01]  /*63210*/  IADD3 R10, P6, R11, R8, RZ ;  /* 0x000000080b0a7210 */ /* 0x000fe20007fde0ff */
[C---:B0-----:R-:W-:Y:S02]  /*63220*/  IMAD R7, R0.reuse, 0x2cc, RZ ;  /* 0x000002cc00077824 */ /* 0x041fe400078e02ff */
[----:B-1----:R-:W-:-:S03]  /*63230*/  IMAD R12, R0, 0x167, RZ ;  /* 0x00000167000c7824 */ /* 0x002fc600078e02ff */
[----:B------:R-:W-:Y:S02]  /*63240*/  IADD3 R6, P5, R7, R8, RZ ;  /* 0x0000000807067210 */ /* 0x000fe40007fbe0ff */
[-C--:B------:R-:W-:Y:S02]  /*63250*/  LEA.HI.X.SX32 R11, R12, R9.reuse, 0x1, P6 ;  /* 0x000000090c0b7211 */ /* 0x080fe400030f0eff */
[----:B------:R-:W-:Y:S01]  /*63260*/  LEA.HI.X.SX32 R7, R25, R9, 0x1, P5 ;  /* 0x0000000919077211 */ /* 0x000fe200028f0eff */
[----:B------:R-:W-:-:S04]  /*63270*/  IMAD R13, R0, 0x2d, RZ ;  /* 0x0000002d000d7824 */ /* 0x000fc800078e02ff */
[----:B------:R0:W-:Y:S01]  /*63280*/  STL.64 [R1+0x12a0], R6 ;  /* 0x0012a00601007387 */ /* 0x0001e20000100a00 */
[----:B------:R1:W-:Y:S01]  /*63290*/  STL.64 [R1+0x12b8], R10 ;  /* 0x0012b80a01007387 */ /* 0x0003e20000100a00 */
[-C--:B0-----:R-:W-:Y:S02]  /*632a0*/  IADD3 R6, P5, R27, R8.reuse, RZ ;  /* 0x000000081b067210 */ /* 0x081fe40007fbe0ff */
[----:B-1----:R-:W-:Y:S02]  /*632b0*/  IADD3 R10, P6, R26, R8, RZ ;  /* 0x000000081a0a7210 */ /* 0x002fe40007fde0ff */
[-C--:B------:R-:W-:Y:S02]  /*632c0*/  LEA.HI.X.SX32 R7, R13, R9.reuse, 0x1, P5 ;  /* 0x000000090d077211 */ /* 0x080fe400028f0eff */
[----:B------:R-:W-:-:S03]  /*632d0*/  LEA.HI.X.SX32 R11, R27, R9, 0x1, P6 ;  /* 0x000000091b0b7211 */ /* 0x000fc600030f0eff */
[----:B------:R-:W-:Y:S02]  /*632e0*/  STL.64 [R1+0xd58], R6 ;  /* 0x000d580601007387 */ /* 0x000fe40000100a00 */
[----:B------:R0:W-:Y:S02]  /*632f0*/  STL.64 [R1+0xc68], R10 ;  /* 0x000c680a01007387 */ /* 0x0001e40000100a00 */
[----:B0-----:R-:W2:Y:S01]  /*63300*/  LDL.LU.64 R10, [R1+0x19b8] ;  /* 0x0019b800010a7983 */ /* 0x001ea20000300a00 */
[C---:B------:R-:W-:Y:S01]  /*63310*/  IMAD R13, R0.reuse, 0x2d0, RZ ;  /* 0x000002d0000d7824 */ /* 0x040fe200078e02ff */
[-C--:B------:R-:W-:Y:S01]  /*63320*/  IADD3 R6, P5, R29, R8.reuse, RZ ;  /* 0x000000081d067210 */ /* 0x080fe20007fbe0ff */
[C---:B------:R-:W-:Y:S02]  /*63330*/  IMAD R24, R0.reuse, 0xc0, RZ ;  /* 0x000000c000187824 */ /* 0x040fe400078e02ff */
[----:B------:R-:W-:Y:S01]  /*63340*/  IMAD R25, R0, 0x180, RZ ;  /* 0x0000018000197824 */ /* 0x000fe200078e02ff */
[----:B------:R-:W-:-:S02]  /*63350*/  IADD3 R12, P6, R13, R8, RZ ;  /* 0x000000080d0c7210 */ /* 0x000fc40007fde0ff */
[-C--:B------:R-:W-:Y:S02]  /*63360*/  LEA.HI.X.SX32 R7, R26, R9.reuse, 0x1, P5 ;  /* 0x000000091a077211 */ /* 0x080fe400028f0eff */
[----:B------:R-:W-:Y:S01]  /*63370*/  LEA.HI.X.SX32 R13, R29, R9, 0x1, P6 ;  /* 0x000000091d0d7211 */ /* 0x000fe200030f0eff */
[----:B------:R-:W-:Y:S02]  /*63380*/  STL.64 [R1+0x1990], R24 ;  /* 0x0019901801007387 */ /* 0x000fe40000100a00 */
[----:B------:R0:W-:Y:S02]  /*63390*/  STL.64 [R1+0xa88], R6 ;  /* 0x000a880601007387 */ /* 0x0001e40000100a00 */
[----:B0-----:R-:W3:Y:S01]  /*633a0*/  LDL.LU.64 R6, [R1+0x19b0] ;  /* 0x0019b00001067983 */ /* 0x001ee20000300a00 */
[----:B------:R0:W-:Y:S03]  /*633b0*/  STL.64 [R1+0x12b0], R12 ;  /* 0x0012b00c01007387 */ /* 0x0001e60000100a00 */
[----:B0-----:R-:W4:Y:S01]  /*633c0*/  LDL.LU.64 R12, [R1+0x19a8] ;  /* 0x0019a800010c7983 */ /* 0x001f220000300a00 */
[----:B------:R-:W-:-:S02]  /*633d0*/  IMAD R28, R0, 0x16a, RZ ;  /* 0x0000016a001c7824 */ /* 0x000fc400078e02ff */
[----:B------:R-:W-:-:S03]  /*633e0*/  IMAD R26, R0, 0x169, RZ ;  /* 0x00000169001a7824 */ /* 0x000fc600078e02ff */
[-C--:B------:R-:W-:Y:S01]  /*633f0*/  IADD3 R24, P6, R28, R8.reuse, RZ ;  /* 0x000000081c187210 */ /* 0x080fe20007fde0ff */
[C---:B------:R-:W-:Y:S02]  /*63400*/  IMAD R27, R0.reuse, 0x2d4, RZ ;  /* 0x000002d4001b7824 */ /* 0x040fe400078e02ff */
[C---:B------:R-:W-:Y:S02]  /*63410*/  IMAD R5, R0.reuse, 0x2f, RZ ;  /* 0x0000002f00057824 */ /* 0x040fe400078e02ff */
[----:B------:R-:W-:Y:S01]  /*63420*/  IMAD R4, R0, 0x2f8, RZ ;  /* 0x000002f800047824 */ /* 0x000fe200078e02ff */
[----:B--2---:R-:W-:Y:S01]  /*63430*/  IADD3 R2, P5, R10, R8, RZ ;  /* 0x000000080a027210 */ /* 0x004fe20007fbe0ff */
[----:B------:R-:W-:-:S04]  /*63440*/  IMAD R10, R0, 0x300, RZ ;  /* 0x00000300000a7824 */ /* 0x000fc800078e02ff */
[----:B------:R-:W-:Y:S01]  /*63450*/  STL [R1+0x12a8], R2 ;  /* 0x0012a80201007387 */ /* 0x000fe20000100800 */
[----:B------:R0:W-:Y:S02]  /*63460*/  STL.64 [R1+0x1998], R10 ;  /* 0x0019980a01007387 */ /* 0x0001e40000100a00 */
[----:B0-----:R-:W-:Y:S01]  /*63470*/  MOV R10, R2 ;  /* 0x00000002000a7202 */ /* 0x001fe20000000f00 */
[----:B------:R-:W-:Y:S01]  /*63480*/  IMAD R2, R0, 0xb5, RZ ;  /* 0x000000b500027824 */ /* 0x000fe200078e02ff */
[----:B------:R-:W-:Y:S01]  /*63490*/  MOV R11, R3 ;  /* 0x00000003000b7202 */ /* 0x000fe20000000f00 */
[-C--:B------:R-:W-:Y:S02]  /*634a0*/  LEA.HI.X.SX32 R11, R26, R9.reuse, 0x1, P5 ;  /* 0x000000091a0b7211 */ /* 0x080fe400028f0eff */
[----:B------:R-:W-:Y:S01]  /*634b0*/  IMAD R3, R0, 0x2d6, RZ ;  /* 0x000002d600037824 */ /* 0x000fe200078e02ff */
[----:B------:R-:W-:Y:S02]  /*634c0*/  LEA.HI.X.SX32 R25, R2, R9, 0x1, P6 ;  /* 0x0000000902197211 */ /* 0x000fe400030f0eff */
[----:B------:R-:W-:Y:S01]  /*634d0*/  IADD3 R10, P5, R27, R8, RZ ;  /* 0x000000081b0a7210 */ /* 0x000fe20007fbe0ff */
[----:B------:R0:W-:Y:S02]  /*634e0*/  STL [R1+0x12ac], R11 ;  /* 0x0012ac0b01007387 */ /* 0x0001e40000100800 */
[----:B------:R1:W-:Y:S02]  /*634f0*/  STL.64 [R1+0xa80], R24 ;  /* 0x000a801801007387 */ /* 0x0003e40000100a00 */
[----:B------:R-:W-:-:S02]  /*63500*/  IMAD R2, R0, 0x16b, RZ ;  /* 0x0000016b00027824 */ /* 0x000fc400078e02ff */
[----:B------:R-:W-:Y:S01]  /*63510*/  IMAD R27, R0, 0xb6, RZ ;  /* 0x000000b6001b7824 */ /* 0x000fe200078e02ff */
[----:B0-----:R-:W-:Y:S02]  /*63520*/  LEA.HI.X.SX32 R11, R28, R9, 0x1, P5 ;  /* 0x000000091c0b7211 */ /* 0x001fe400028f0eff */
[----:B-1----:R-:W-:Y:S01]  /*63530*/  IADD3 R24, P6, R3, R8, RZ ;  /* 0x0000000803187210 */ /* 0x002fe20007fde0ff */
        /* <DEDUP_REMOVED lines=12> */
[----:B------:R1:W-:Y:S01]  /*63600*/  STL.64 [R1+0xa78], R24 ;  /* 0x000a781801007387 */ /* 0x0003e20000100a00 */
[-C--:B0-----:R-:W-:Y:S02]  /*63610*/  IADD3 R10, P5, R26, R8.reuse, RZ ;  /* 0x000000081a0a7210 */ /* 0x081fe40007fbe0ff */
[----:B-1----:R-:W-:Y:S01]  /*63620*/  IADD3 R24, P6, R2, R8, RZ ;  /* 0x0000000802187210 */ /* 0x002fe20007fde0ff */
[----:B------:R-:W-:Y:S01]  /*63630*/  IMAD R2, R0, 0x16d, RZ ;  /* 0x0000016d00027824 */ /* 0x000fe200078e02ff */
[----:B------:R-:W-:-:S04]  /*63640*/  LEA.HI.X.SX32 R11, R3, R9, 0x1, P5 ;  /* 0x00000009030b7211 */ /* 0x000fc800028f0eff */
[----:B------:R-:W-:Y:S01]  /*63650*/  LEA.HI.X.SX32 R25, R2, R9, 0x1, P6 ;  /* 0x0000000902197211 */ /* 0x000fe200030f0eff */
[----:B------:R4:W-:Y:S04]  /*63660*/  STL.64 [R1+0x12d0], R10 ;  /* 0x0012d00a01007387 */ /* 0x0009e80000100a00 */
[----:B------:R0:W-:Y:S02]  /*63670*/  STL.64 [R1+0x12c8], R24 ;  /* 0x0012c81801007387 */ /* 0x0001e40000100a00 */
[C---:B------:R-:W-:Y:S02]  /*63680*/  IMAD R3, R0.reuse, 0x2dc, RZ ;  /* 0x000002dc00037824 */ /* 0x040fe400078e02ff */
[C---:B------:R-:W-:Y:S01]  /*63690*/  IMAD R27, R0.reuse, 0x2de, RZ ;  /* 0x000002de001b7824 */ /* 0x040fe200078e02ff */
[-C--:B----4-:R-:W-:Y:S01]  /*636a0*/  IADD3 R10, P5, R13, R8.reuse, RZ ;  /* 0x000000080d0a7210 */ /* 0x090fe20007fbe0ff */
[----:B0-----:R-:W-:Y:S01]  /*636b0*/  IMAD R25, R0, 0xb7, RZ ;  /* 0x000000b700197824 */ /* 0x001fe200078e02ff */
[----:B------:R-:W-:-:S04]  /*636c0*/  IADD3 R2, P6, R3, R8, RZ ;  /* 0x0000000803027210 */ /* 0x000fc80007fde0ff */
[-C--:B------:R-:W-:Y:S02]  /*636d0*/  LEA.HI.X.SX32 R11, R25, R9.reuse, 0x1, P5 ;  /* 0x00000009190b7211 */ /* 0x080fe400028f0eff */
[----:B------:R-:W-:-:S03]  /*636e0*/  LEA.HI.X.SX32 R3, R13, R9, 0x1, P6 ;  /* 0x000000090d037211 */ /* 0x000fc600030f0eff */
[----:B------:R0:W-:Y:S01]  /*636f0*/  STL.64 [R1+0xa70], R10 ;  /* 0x000a700a01007387 */ /* 0x0001e20000100a00 */
[C---:B------:R-:W-:Y:S02]  /*63700*/  IMAD R25, R0.reuse, 0x2e, RZ ;  /* 0x0000002e00197824 */ /* 0x040fe400078e02ff */
[----:B------:R1:W-:Y:S01]  /*63710*/  STL.64 [R1+0x12e0], R2 ;  /* 0x0012e00201007387 */ /* 0x0003e20000100a00 */
[-C--:B0-----:R-:W-:Y:S01]  /*63720*/  IADD3 R10, P5, R27, R8.reuse, RZ ;  /* 0x000000081b0a7210 */ /* 0x081fe20007fbe0ff */
[C---:B------:R-:W-:Y:S02]  /*63730*/  IMAD R27, R0.reuse, 0x16f, RZ ;  /* 0x0000016f001b7824 */ /* 0x040fe400078e02ff */
[C---:B-1----:R-:W-:Y:S02]  /*63740*/  IMAD R2, R0.reuse, 0x5c, RZ ;  /* 0x0000005c00027824 */ /* 0x042fe400078e02ff */
[----:B------:R-:W-:Y:S01]  /*63750*/  IMAD R3, R0, 0x17, RZ ;  /* 0x0000001700037824 */ /* 0x000fe200078e02ff */
[----:B------:R-:W-:-:S02]  /*63760*/  IADD3 R28, P6, R25, R8, RZ ;  /* 0x00000008191c7210 */ /* 0x000fc40007fde0ff */
        /* <DEDUP_REMOVED lines=10> */
[-C--:B------:R-:W-:Y:S01]  /*63810*/  LEA.HI.X.SX32 R29, R2, R9.reuse, 0x1, P6 ;  /* 0x00000009021d7211 */ /* 0x080fe200030f0eff */
[-C--:B------:R-:W-:Y:S02]  /*63820*/  IADD3 R2, P6, R3, R8.reuse, RZ ;  /* 0x0000000803027210 */ /* 0x080fe40007fde0ff */
[----:B------:R0:W-:Y:S02]  /*63830*/  STL.64 [R1+0xd50], R10 ;  /* 0x000d500a01007387 */ /* 0x0001e40000100a00 */
[C---:B------:R-:W-:Y:S01]  /*63840*/  LEA.HI.X.SX32 R3, R27.reuse, R9, 0x1, P6 ;  /* 0x000000091b037211 */ /* 0x040fe200030f0eff */
[----:B------:R-:W-:Y:S02]  /*63850*/  IMAD R25, R0, 0x2e2, RZ ;  /* 0x000002e200197824 */ /* 0x000fe400078e02ff */
[----:B------:R1:W-:Y:S01]  /*63860*/  STL.64 [R1+0xc58], R28 ;  /* 0x000c581c01007387 */ /* 0x0003e20000100a00 */
[----:B0-----:R-:W-:-:S04]  /*63870*/  IADD3 R10, P5, R27, R8, RZ ;  /* 0x000000081b0a7210 */ /* 0x001fc80007fbe0ff */
[----:B------:R-:W-:Y:S01]  /*63880*/  LEA.HI.X.SX32 R11, R24, R9, 0x1, P5 ;  /* 0x00000009180b7211 */ /* 0x000fe200028f0eff */
[C---:B-1----:R-:W-:Y:S02]  /*63890*/  IMAD R28, R0.reuse, 0x172, RZ ;  /* 0x00000172001c7824 */ /* 0x042fe400078e02ff */
[----:B------:R-:W-:Y:S02]  /*638a0*/  IMAD R29, R0, 0x171, RZ ;  /* 0x00000171001d7824 */ /* 0x000fe400078e02ff */
[----:B------:R0:W-:Y:S01]  /*638b0*/  STL.64 [R1+0xa68], R10 ;  /* 0x000a680a01007387 */ /* 0x0001e20000100a00 */
[----:B------:R1:W-:Y:S01]  /*638c0*/  STL.64 [R1+0x12f0], R2 ;  /* 0x0012f00201007387 */ /* 0x0003e20000100a00 */
[-C--:B------:R-:W-:Y:S01]  /*638d0*/  IADD3 R24, P6, R28, R8.reuse, RZ ;  /* 0x000000081c187210 */ /* 0x080fe20007fde0ff */
[C---:B------:R-:W-:Y:S01]  /*638e0*/  IMAD R27, R0.reuse, 0x2e4, RZ ;  /* 0x000002e4001b7824 */ /* 0x040fe200078e02ff */
[----:B0-----:R-:W-:Y:S01]  /*638f0*/  IADD3 R10, P5, R25, R8, RZ ;  /* 0x00000008190a7210 */ /* 0x001fe20007fbe0ff */
[----:B-1----:R-:W-:-:S03]  /*63900*/  IMAD R2, R0, 0xb9, RZ ;  /* 0x000000b900027824 */ /* 0x002fc600078e02ff */
[-C--:B------:R-:W-:Y:S02]  /*63910*/  LEA.HI.X.SX32 R11, R29, R9.reuse, 0x1, P5 ;  /* 0x000000091d0b7211 */ /* 0x080fe400028f0eff */
[----:B------:R-:W-:Y:S01]  /*63920*/  LEA.HI.X.SX32 R25, R2, R9, 0x1, P6 ;  /* 0x0000000902197211 */ /* 0x000fe200030f0eff */
[C---:B------:R-:W-:Y:S02]  /*63930*/  IMAD R3, R0.reuse, 0x2e6, RZ ;  /* 0x000002e600037824 */ /* 0x040fe400078e02ff */
[----:B------:R0:W-:Y:S02]  /*63940*/  STL.64 [R1+0x12e8], R10 ;  /* 0x0012e80a01007387 */ /* 0x0001e40000100a00 */
[----:B------:R1:W-:Y:S01]  /*63950*/  STL.64 [R1+0xa60], R24 ;  /* 0x000a601801007387 */ /* 0x0003e20000100a00 */
[-C--:B------:R-:W-:Y:S01]  /*63960*/  IADD3 R2, P6, R3, R8.reuse, RZ ;  /* 0x0000000803027210 */ /* 0x080fe20007fde0ff */
[C---:B------:R-:W-:Y:S01]  /*63970*/  IMAD R29, R0.reuse, 0x174, RZ ;  /* 0x00000174001d7824 */ /* 0x040fe200078e02ff */
[----:B0-----:R-:W-:Y:S01]  /*63980*/  IADD3 R10, P5, R27, R8, RZ ;  /* 0x000000081b0a7210 */ /* 0x001fe20007fbe0ff */
[----:B-1----:R-:W-:-:S02]  /*63990*/  IMAD R24, R0, 0x173, RZ ;  /* 0x0000017300187824 */ /* 0x002fc400078e02ff */
[----:B------:R-:W-:Y:S01]  /*639a0*/  IMAD R25, R0, 0xba, RZ ;  /* 0x000000ba00197824 */ /* 0x000fe200078e02ff */
[-C--:B------:R-:W-:Y:S02]  /*639b0*/  LEA.HI.X.SX32 R11, R28, R9.reuse, 0x1, P5 ;  /* 0x000000091c0b7211 */ /* 0x080fe400028f0eff */
[----:B------:R-:W-:-:S03]  /*639c0*/  LEA.HI.X.SX32 R3, R24, R9, 0x1, P6 ;  /* 0x0000000918037211 */ /* 0x000fc600030f0eff */
[----:B------:R0:W-:Y:S02]  /*639d0*/  STL.64 [R1+0x1308], R10 ;  /* 0x0013080a01007387 */ /* 0x0001e40000100a00 */
[----:B------:R1:W-:Y:S02]  /*639e0*/  STL.64 [R1+0x1300], R2 ;  /* 0x0013000201007387 */ /* 0x0003e40000100a00 */
[C---:B------:R-:W-:Y:S02]  /*639f0*/  IMAD R24, R0.reuse, 0x2e8, RZ ;  /* 0x000002e800187824 */ /* 0x040fe400078e02ff */
[----:B0-----:R-:W-:Y:S01]  /*63a00*/  IMAD R11, R0, 0x5d, RZ ;  /* 0x0000005d000b7824 */ /* 0x001fe200078e02ff */
[-C--:B------:R-:W-:Y:S02]  /*63a10*/  IADD3 R10, P5, R25, R8.reuse, RZ ;  /* 0x00000008190a7210 */ /* 0x080fe40007fbe0ff */
[----:B-1----:R-:W-:Y:S02]  /*63a20*/  IADD3 R2, P6, R29, R8, RZ ;  /* 0x000000081d027210 */ /* 0x002fe40007fde0ff */
[----:B------:R-:W-:-:S02]  /*63a30*/  LEA.HI.X.SX32 R11, R11, R9, 0x1, P5 ;  /* 0x000000090b0b7211 */ /* 0x000fc400028f0eff */
[----:B------:R-:W-:-:S03]  /*63a40*/  LEA.HI.X.SX32 R3, R25, R9, 0x1, P6 ;  /* 0x0000000919037211 */ /* 0x000fc600030f0eff */
[----:B------:R0:W-:Y:S02]  /*63a50*/  STL.64 [R1+0xc50], R10 ;  /* 0x000c500a01007387 */ /* 0x0001e40000100a00 */
[----:B------:R1:W-:Y:S01]  /*63a60*/  STL.64 [R1+0xa58], R2 ;  /* 0x000a580201007387 */ /* 0x0003e20000100a00 */
[-C--:B0-----:R-:W-:Y:S01]  /*63a70*/  IADD3 R10, P5, R24, R8.reuse, RZ ;  /* 0x00000008180a7210 */ /* 0x081fe20007fbe0ff */
[----:B-1----:R-:W-:Y:S01]  /*63a80*/  IMAD R3, R0, 0x175, RZ ;  /* 0x0000017500037824 */ /* 0x002fe200078e02ff */
[-C--:B------:R-:W-:Y:S01]  /*63a90*/  IADD3 R24, P6, R12, R8.reuse, RZ ;  /* 0x000000080c187210 */ /* 0x080fe20007fde0ff */
[C---:B------:R-:W-:Y:S01]  /*63aa0*/  IMAD R12, R0.reuse, 0x308, RZ ;  /* 0x00000308000c7824 */ /* 0x040fe200078e02ff */
[-C--:B------:R-:W-:Y:S01]  /*63ab0*/  LEA.HI.X.SX32 R11, R29, R9.reuse, 0x1, P5 ;  /* 0x000000091d0b7211 */ /* 0x080fe200028f0eff */
[C---:B------:R-:W-:Y:S01]  /*63ac0*/  IMAD R2, R0.reuse, 0x176, RZ ;  /* 0x0000017600027824 */ /* 0x040fe200078e02ff */
[----:B------:R-:W-:Y:S01]  /*63ad0*/  LEA.HI.X.SX32 R25, R3, R9, 0x1, P6 ;  /* 0x0000000903197211 */ /* 0x000fe200030f0eff */
[C---:B------:R-:W-:Y:S01]  /*63ae0*/  IMAD R3, R0.reuse, 0xbb, RZ ;  /* 0x000000bb00037824 */ /* 0x040fe200078e02ff */
[----:B------:R-:W-:Y:S01]  /*63af0*/  STL [R1+0x1988], R12 ;  /* 0x0019880c01007387 */ /* 0x000fe20000100800 */
[----:B------:R0:W-:Y:S02]  /*63b00*/  STL.64 [R1+0x1318], R10 ;  /* 0x0013180a01007387 */ /* 0x0001e40000100a00 */
[----:B------:R3:W-:Y:S02]  /*63b10*/  STL.64 [R1+0x1310], R24 ;  /* 0x0013101801007387 */ /* 0x0007e40000100a00 */
[----:B------:R-:W-:Y:S01]  /*63b20*/  IMAD R29, R0, 0x2ee, RZ ;  /* 0x000002ee001d7824 */ /* 0x000fe200078e02ff */
[----:B0-----:R-:W-:-:S02]  /*63b30*/  IADD3 R10, P5, R2, R8, RZ ;  /* 0x00000008020a7210 */ /* 0x001fc40007fbe0ff */
[----:B---3--:R-:W-:Y:S02]  /*63b40*/  IADD3 R24, P6, R7, R8, RZ ;  /* 0x0000000807187210 */ /* 0x008fe40007fde0ff */
[-C--:B------:R-:W-:Y:S02]  /*63b50*/  LEA.HI.X.SX32 R11, R3, R9.reuse, 0x1, P5 ;  /* 0x00000009030b7211 */ /* 0x080fe400028f0eff */
[----:B------:R-:W-:Y:S01]  /*63b60*/  LEA.HI.X.SX32 R25, R2, R9, 0x1, P6 ;  /* 0x0000000902197211 */ /* 0x000fe200030f0eff */
[C---:B------:R-:W-:Y:S02]  /*63b70*/  IMAD R3, R0.reuse, 0x5e, RZ ;  /* 0x0000005e00037824 */ /* 0x040fe400078e02ff */
[----:B------:R-:W-:Y:S02]  /*63b80*/  STL.64 [R1+0xa50], R10 ;  /* 0x000a500a01007387 */ /* 0x000fe40000100a00 */
[----:B------:R0:W-:Y:S02]  /*63b90*/  STL.64 [R1+0x1320], R24 ;  /* 0x0013201801007387 */ /* 0x0001e40000100a00 */
[----:B------:R-:W-:-:S02]  /*63ba0*/  IMAD R2, R0, 0xbc, RZ ;  /* 0x000000bc00027824 */ /* 0x000fc400078e02ff */
[C---:B------:R-:W-:Y:S01]  /*63bb0*/  IMAD R12, R0.reuse, 0x178, RZ ;  /* 0x00000178000c7824 */ /* 0x040fe200078e02ff */
[-C--:B0-----:R-:W-:Y:S01]  /*63bc0*/  IADD3 R24, P6, R3, R8.reuse, RZ ;  /* 0x0000000803187210 */ /* 0x081fe20007fde0ff */
[----:B------:R-:W-:Y:S01]  /*63bd0*/  IMAD R3, R0, 0x177, RZ ;  /* 0x0000017700037824 */ /* 0x000fe200078e02ff */
[----:B------:R-:W-:Y:S02]  /*63be0*/  IADD3 R10, P5, R29, R8, RZ ;  /* 0x000000081d0a7210 */ /* 0x000fe40007fbe0ff */
[-C--:B------:R-:W-:Y:S02]  /*63bf0*/  LEA.HI.X.SX32 R25, R5, R9.reuse, 0x1, P6 ;  /* 0x0000000905197211 */ /* 0x080fe400030f0eff */
[----:B------:R-:W-:-:S05]  /*63c00*/  LEA.HI.X.SX32 R11, R3, R9, 0x1, P5 ;  /* 0x00000009030b7211 */ /* 0x000fca00028f0eff */
[----:B------:R0:W-:Y:S01]  /*63c10*/  STL.64 [R1+0x1330], R10 ;  /* 0x0013300a01007387 */ /* 0x0001e20000100a00 */
[----:B------:R1:W-:Y:S02]  /*63c20*/  STL.64 [R1+0xd48], R24 ;  /* 0x000d481801007387 */ /* 0x0003e40000100a00 */
[C---:B------:R-:W-:Y:S02]  /*63c30*/  IMAD R29, R0.reuse, 0x2f0, RZ ;  /* 0x000002f0001d7824 */ /* 0x040fe400078e02ff */
[C---:B------:R-:W-:Y:S02]  /*63c40*/  IMAD R3, R0.reuse, 0x2f2, RZ ;  /* 0x000002f200037824 */ /* 0x040fe400078e02ff */
[----:B0-----:R-:W-:Y:S01]  /*63c50*/  IMAD R11, R0, 0x5e, RZ ;  /* 0x0000005e000b7824 */ /* 0x001fe200078e02ff */
[-C--:B------:R-:W-:Y:S02]  /*63c60*/  IADD3 R10, P5, R2, R8.reuse, RZ ;  /* 0x00000008020a7210 */ /* 0x080fe40007fbe0ff */
[----:B-1----:R-:W-:-:S02]  /*63c70*/  IADD3 R24, P6, R12, R8, RZ ;  /* 0x000000080c187210 */ /* 0x002fc40007fde0ff */
[-C--:B------:R-:W-:Y:S02]  /*63c80*/  LEA.HI.X.SX32 R11, R11, R9.reuse, 0x1, P5 ;  /* 0x000000090b0b7211 */ /* 0x080fe400028f0eff */
[-C--:B------:R-:W-:Y:S01]  /*63c90*/  LEA.HI.X.SX32 R25, R2, R9.reuse, 0x1, P6 ;  /* 0x0000000902197211 */ /* 0x080fe200030f0eff */
[-C--:B------:R-:W-:Y:S02]  /*63ca0*/  IADD3 R2, P6, R3, R8.reuse, RZ ;  /* 0x0000000803027210 */ /* 0x080fe40007fde0ff */
[----:B------:R0:W-:Y:S02]  /*63cb0*/  STL.64 [R1+0xc48], R10 ;  /* 0x000c480a01007387 */ /* 0x0001e40000100a00 */
[----:B------:R1:W-:Y:S01]  /*63cc0*/  STL.64 [R1+0xa48], R24 ;  /* 0x000a481801007387 */ /* 0x0003e20000100a00 */
[----:B0-----:R-:W-:Y:S01]  /*63cd0*/  IADD3 R10, P5, R29, R8, RZ ;  /* 0x000000081d0a7210 */ /* 0x001fe20007fbe0ff */
[C---:B-1----:R-:W-:Y:S02]  /*63ce0*/  IMAD R24, R0.reuse, 0x179, RZ ;  /* 0x0000017900187824 */ /* 0x042fe400078e02ff */
[----:B------:R-:W-:Y:S01]  /*63cf0*/  IMAD R25, R0, 0x17a, RZ ;  /* 0x0000017a00197824 */ /* 0x000fe200078e02ff */
[----:B------:R-:W-:-:S02]  /*63d00*/  LEA.HI.X.SX32 R11, R12, R9, 0x1, P5 ;  /* 0x000000090c0b7211 */ /* 0x000fc400028f0eff */
[----:B------:R-:W-:Y:S01]  /*63d10*/  LEA.HI.X.SX32 R3, R24, R9, 0x1, P6 ;  /* 0x0000000918037211 */ /* 0x000fe200030f0eff */
[C---:B------:R-:W-:Y:S02]  /*63d20*/  IMAD R12, R0.reuse, 0xbd, RZ ;  /* 0x000000bd000c7824 */ /* 0x040fe400078e02ff */
[----:B------:R0:W-:Y:S02]  /*63d30*/  STL.64 [R1+0x1340], R10 ;  /* 0x0013400a01007387 */ /* 0x0001e40000100a00 */
[----:B------:R1:W-:Y:S02]  /*63d40*/  STL.64 [R1+0x1338], R2 ;  /* 0x0013380201007387 */ /* 0x0003e40000100a00 */
[C---:B------:R-:W-:Y:S02]  /*63d50*/  IMAD R7, R0.reuse, 0x185, RZ ;  /* 0x0000018500077824 */ /* 0x040fe400078e02ff */
[----:B------:R-:W-:Y:S01]  /*63d60*/  IMAD R24, R0, 0x2f6, RZ ;  /* 0x000002f600187824 */ /* 0x000fe200078e02ff */
[----:B0-----:R-:W-:-:S02]  /*63d70*/  IADD3 R10, P5, R25, R8, RZ ;  /* 0x00000008190a7210 */ /* 0x001fc40007fbe0ff */
[----:B-1----:R-:W-:Y:S01]  /*63d80*/  IADD3 R2, P6, R6, R8, RZ ;  /* 0x0000000806027210 */ /* 0x002fe20007fde0ff */
[----:B------:R-:W-:Y:S01]  /*63d90*/  IMAD R6, R0, 0x30c, RZ ;  /* 0x0000030c00067824 */ /* 0x000fe200078e02ff */
[----:B------:R-:W-:Y:S01]  /*63da0*/  LEA.HI.X.SX32 R11, R12, R9, 0x1, P5 ;  /* 0x000000090c0b7211 */ /* 0x000fe200028f0eff */
[----:B------:R-:W-:-:S03]  /*63db0*/  IMAD R12, R0, 0x17b, RZ ;  /* 0x0000017b000c7824 */ /* 0x000fc600078e02ff */
[----:B------:R-:W-:Y:S01]  /*63dc0*/  STL.64 [R1+0x1980], R6 ;  /* 0x0019800601007387 */ /* 0x000fe20000100a00 */
[----:B------:R0:W-:Y:S01]  /*63dd0*/  STL.64 [R1+0xa40], R10 ;  /* 0x000a400a01007387 */ /* 0x0001e20000100a00 */
[-C--:B------:R-:W-:Y:S01]  /*63de0*/  LEA.HI.X.SX32 R3, R25, R9.reuse, 0x1, P6 ;  /* 0x0000000919037211 */ /* 0x080fe200030f0eff */
[----:B------:R-:W-:Y:S01]  /*63df0*/  IMAD R25, R0, 0x5f, RZ ;  /* 0x0000005f00197824 */ /* 0x000fe200078e02ff */
[-C--:B0-----:R-:W-:Y:S01]  /*63e00*/  IADD3 R10, P5, R24, R8.reuse, RZ ;  /* 0x00000008180a7210 */ /* 0x081fe20007fbe0ff */
[C---:B------:R-:W-:Y:S02]  /*63e10*/  IMAD R6, R0.reuse, 0xbe, RZ ;  /* 0x000000be00067824 */ /* 0x040fe400078e02ff */
[----:B------:R-:W-:Y:S01]  /*63e20*/  IMAD R24, R0, 0x17c, RZ ;  /* 0x0000017c00187824 */ /* 0x000fe200078e02ff */
[----:B------:R-:W-:Y:S01]  /*63e30*/  LEA.HI.X.SX32 R11, R12, R9, 0x1, P5 ;  /* 0x000000090c0b7211 */ /* 0x000fe200028f0eff */
[----:B------:R0:W-:Y:S04]  /*63e40*/  STL.64 [R1+0x1348], R2 ;  /* 0x0013480201007387 */ /* 0x0001e80000100a00 */
[----:B------:R1:W-:Y:S01]  /*63e50*/  STL.64 [R1+0x1350], R10 ;  /* 0x0013500a01007387 */ /* 0x0003e20000100a00 */
        /* <DEDUP_REMOVED lines=12> */
[----:B------:R-:W-:Y:S01]  /*63f20*/  LEA.HI.X.SX32 R11, R25, R9, 0x1, P5 ;  /* 0x00000009190b7211 */ /* 0x000fe200028f0eff */
[----:B------:R0:W-:Y:S04]  /*63f30*/  STL.64 [R1+0x1358], R2 ;  /* 0x0013580201007387 */ /* 0x0001e80000100a00 */
[----:B------:R1:W-:Y:S01]  /*63f40*/  STL.64 [R1+0x1360], R10 ;  /* 0x0013600a01007387 */ /* 0x0003e20000100a00 */
[----:B0-----:R-:W-:Y:S01]  /*63f50*/  IADD3 R2, P6, R12, R8, RZ ;  /* 0x000000080c027210 */ /* 0x001fe20007fde0ff */
[----:B-1----:R-:W-:-:S05]  /*63f60*/  IMAD R10, R0, 0xbf, RZ ;  /* 0x000000bf000a7824 */ /* 0x002fca00078e02ff */
[----:B------:R-:W-:-:S05]  /*63f70*/  LEA.HI.X.SX32 R3, R10, R9, 0x1, P6 ;  /* 0x000000090a037211 */ /* 0x000fca00030f0eff */
[----:B------:R0:W-:Y:S04]  /*63f80*/  STL.64 [R1+0xf30], R2 ;  /* 0x000f300201007387 */ /* 0x0001e80000100a00 */
[----:B0-----:R-:W2:Y:S01]  /*63f90*/  LDL.LU.64 R2, [R1+0x19a0] ;  /* 0x0019a00001027983 */ /* 0x001ea20000300a00 */
[C---:B------:R-:W-:Y:S02]  /*63fa0*/  IMAD R25, R0.reuse, 0x2fc, RZ ;  /* 0x000002fc00197824 */ /* 0x040fe400078e02ff */
[----:B------:R-:W-:-:S03]  /*63fb0*/  IMAD R11, R0, 0x2fe, RZ ;  /* 0x000002fe000b7824 */ /* 0x000fc600078e02ff */
[----:B------:R-:W-:Y:S01]  /*63fc0*/  IADD3 R24, P5, R25, R8, RZ ;  /* 0x0000000819187210 */ /* 0x000fe20007fbe0ff */
[----:B------:R-:W-:-:S03]  /*63fd0*/  IMAD R20, R0, 0x17f, RZ ;  /* 0x0000017f00147824 */ /* 0x000fc600078e02ff */
[-C--:B------:R-:W-:Y:S02]  /*63fe0*/  LEA.HI.X.SX32 R25, R12, R9.reuse, 0x1, P5 ;  /* 0x000000090c197211 */ /* 0x080fe400028f0eff */
[----:B------:R-:W-:Y:S01]  /*63ff0*/  IADD3 R10, P6, R11, R8, RZ ;  /* 0x000000080b0a7210 */ /* 0x000fe20007fde0ff */
[----:B------:R-:W-:Y:S02]  /*64000*/  IMAD R19, R0, 0x3, RZ ;  /* 0x0000000300137824 */ /* 0x000fe400078e02ff */
[----:B------:R2:W-:Y:S01]  /*64010*/  STL.64 [R1+0x1368], R24 ;  /* 0x0013681801007387 */ /* 0x0005e20000100a00 */
[----:B------:R-:W-:Y:S01]  /*64020*/  LEA.HI.X.SX32 R11, R20, R9, 0x1, P6 ;  /* 0x00000009140b7211 */ /* 0x000fe200030f0eff */
[----:B------:R-:W-:-:S04]  /*64030*/  IMAD R22, R0, 0x18, RZ ;  /* 0x0000001800167824 */ /* 0x000fc800078e02ff */
[----:B------:R0:W-:Y:S01]  /*64040*/  STL.64 [R1+0x1370], R10 ;  /* 0x0013700a01007387 */ /* 0x0001e20000100a00 */
[----:B--2---:R-:W-:-:S04]  /*64050*/  IADD3 R24, P5, R2, R8, RZ ;  /* 0x0000000802187210 */ /* 0x004fc80007fbe0ff */
[----:B------:R-:W-:Y:S02]  /*64060*/  LEA.HI.X.SX32 R25, R19, R9, 0x1, P5 ;  /* 0x0000000913197211 */ /* 0x000fe400028f0eff */
[----:B0-----:R-:W-:-:S03]  /*64070*/  IADD3 R10, P6, R3, R8, RZ ;  /* 0x00000008030a7210 */ /* 0x001fc60007fde0ff */
[----:B------:R0:W-:Y:S01]  /*64080*/  STL.64 [R1+0xe50], R24 ;  /* 0x000e501801007387 */ /* 0x0001e20000100a00 */
[----:B------:R-:W-:Y:S02]  /*64090*/  LEA.HI.X.SX32 R11, R2, R9, 0x1, P6 ;  /* 0x00000009020b7211 */ /* 0x000fe400030f0eff */
[----:B0-----:R-:W-:-:S03]  /*640a0*/  IADD3 R24, P5, R22, R8, RZ ;  /* 0x0000000816187210 */ /* 0x001fc60007fbe0ff */
[----:B------:R0:W-:Y:S01]  /*640b0*/  STL.64 [R1+0xe40], R10 ;  /* 0x000e400a01007387 */ /* 0x0001e20000100a00 */
[----:B------:R-:W-:-:S03]  /*640c0*/  LEA.HI.X.SX32 R25, R3, R9, 0x1, P5 ;  /* 0x0000000903197211 */ /* 0x000fc600028f0eff */
[----:B0-----:R-:W2:Y:S02]  /*640d0*/  LDL.LU.64 R10, [R1+0x1998] ;  /* 0x00199800010a7983 */ /* 0x001ea40000300a00 */
[----:B------:R0:W-:Y:S02]  /*640e0*/  STL.64 [R1+0xe20], R24 ;  /* 0x000e201801007387 */ /* 0x0001e40000100a00 */
[----:B0-----:R-:W3:Y:S01]  /*640f0*/  LDL.LU.64 R24, [R1+0x1990] ;  /* 0x0019900001187983 */ /* 0x001ee20000300a00 */
[C---:B------:R-:W-:Y:S02]  /*64100*/  IMAD R21, R0.reuse, 0x30, RZ ;  /* 0x0000003000157824 */ /* 0x040fe400078e02ff */
[----:B------:R-:W-:-:S03]  /*64110*/  IMAD R23, R0, 0x60, RZ ;  /* 0x0000006000177824 */ /* 0x000fc600078e02ff */
[----:B------:R-:W-:Y:S01]  /*64120*/  IADD3 R6, P6, R21, R8, RZ ;  /* 0x0000000815067210 */ /* 0x000fe20007fde0ff */
[----:B------:R-:W-:-:S03]  /*64130*/  IMAD.MOV.U32 R3, RZ, RZ, R7 ;  /* 0x000000ffff037224 */ /* 0x000fc600078e0007 */
[----:B------:R-:W-:Y:S01]  /*64140*/  MOV R2, R6 ;  /* 0x0000000600027202 */ /* 0x000fe20000000f00 */
[----:B------:R0:W-:Y:S01]  /*64150*/  STL [R1+0xdc0], R6 ;  /* 0x000dc00601007387 */ /* 0x0001e20000100800 */
[----:B------:R-:W-:Y:S02]  /*64160*/  LEA.HI.X.SX32 R3, R22, R9, 0x1, P6 ;  /* 0x0000000916037211 */ /* 0x000fe400030f0eff */
[----:B0-----:R-:W-:-:S04]  /*64170*/  IADD3 R6, P5, R23, R8, RZ ;  /* 0x0000000817067210 */ /* 0x001fc80007fbe0ff */
[----:B------:R-:W-:Y:S01]  /*64180*/  LEA.HI.X.SX32 R7, R21, R9, 0x1, P5 ;  /* 0x0000000915077211 */ /* 0x000fe200028f0eff */
[----:B------:R-:W-:Y:S04]  /*64190*/  STL [R1+0xdc4], R3 ;  /* 0x000dc40301007387 */ /* 0x000fe80000100800 */
[----:B------:R0:W-:Y:S01]  /*641a0*/  STL.64 [R1+0xd40], R6 ;  /* 0x000d400601007387 */ /* 0x0001e20000100a00 */
[C---:B------:R-:W-:Y:S02]  /*641b0*/  IMAD R12, R0.reuse, 0x302, RZ ;  /* 0x00000302000c7824 */ /* 0x040fe400078e02ff */
[C---:B------:R-:W-:Y:S02]  /*641c0*/  IMAD R26, R0.reuse, 0x182, RZ ;  /* 0x00000182001a7824 */ /* 0x040fe400078e02ff */
[----:B------:R-:W-:-:S02]  /*641d0*/  IMAD R13, R0, 0x304, RZ ;  /* 0x00000304000d7824 */ /* 0x000fc400078e02ff */
[C---:B------:R-:W-:Y:S02]  /*641e0*/  IMAD R27, R0.reuse, 0xc2, RZ ;  /* 0x000000c2001b7824 */ /* 0x040fe400078e02ff */
[C---:B------:R-:W-:Y:S02]  /*641f0*/  IMAD R21, R0.reuse, 0x61, RZ ;  /* 0x0000006100157824 */ /* 0x040fe400078e02ff */
[----:B------:R-:W-:Y:S01]  /*64200*/  IMAD R28, R0, 0x184, RZ ;  /* 0x00000184001c7824 */ /* 0x000fe200078e02ff */
[CC--:B---3--:R-:W-:Y:S02]  /*64210*/  IADD3 R2, P6, R24.reuse, R8.reuse, RZ ;  /* 0x0000000818027210 */ /* 0x0c8fe40007fde0ff */
[----:B0-----:R-:W-:Y:S02]  /*64220*/  IADD3 R6, P5, R25, R8, RZ ;  /* 0x0000000819067210 */ /* 0x001fe40007fbe0ff */
[-C--:B------:R-:W-:Y:S02]  /*64230*/  LEA.HI.X.SX32 R3, R23, R9.reuse, 0x1, P6 ;  /* 0x0000000917037211 */ /* 0x080fe400030f0eff */
[----:B------:R-:W-:-:S03]  /*64240*/  LEA.HI.X.SX32 R7, R24, R9, 0x1, P5 ;  /* 0x0000000918077211 */ /* 0x000fc600028f0eff */
[----:B------:R2:W-:Y:S02]  /*64250*/  STL.64 [R1+0xc38], R2 ;  /* 0x000c380201007387 */ /* 0x0005e40000100a00 */
[----:B------:R0:W-:Y:S01]  /*64260*/  STL.64 [R1+0xf28], R6 ;  /* 0x000f280601007387 */ /* 0x0001e20000100a00 */
[-C--:B--2---:R-:W-:Y:S02]  /*64270*/  IADD3 R2, P6, R10, R8.reuse, RZ ;  /* 0x000000080a027210 */ /* 0x084fe40007fde0ff */
[----:B0-----:R-:W-:Y:S01]  /*64280*/  IADD3 R6, P5, R12, R8, RZ ;  /* 0x000000080c067210 */ /* 0x001fe20007fbe0ff */
[----:B------:R-:W-:Y:S01]  /*64290*/  IMAD R12, R0, 0x181, RZ ;  /* 0x00000181000c7824 */ /* 0x000fe200078e02ff */
[----:B------:R-:W-:-:S04]  /*642a0*/  LEA.HI.X.SX32 R3, R25, R9, 0x1, P6 ;  /* 0x0000000919037211 */ /* 0x000fc800030f0eff */
[----:B------:R-:W-:Y:S01]  /*642b0*/  LEA.HI.X.SX32 R7, R12, R9, 0x1, P5 ;  /* 0x000000090c077211 */ /* 0x000fe200028f0eff */
[----:B------:R-:W-:Y:S04]  /*642c0*/  STL.64 [R1+0x1378], R2 ;  /* 0x0013780201007387 */ /* 0x000fe80000100a00 */
[----:B------:R0:W-:Y:S01]  /*642d0*/  STL.64 [R1+0x1380], R6 ;  /* 0x0013800601007387 */ /* 0x0001e20000100a00 */
[-C--:B------:R-:W-:Y:S02]  /*642e0*/  IADD3 R24, P6, R26, R8.reuse, RZ ;  /* 0x000000081a187210 */ /* 0x080fe40007fde0ff */
[----:B------:R-:W-:-:S04]  /*642f0*/  IADD3 R12, P5, R13, R8, RZ ;  /* 0x000000080d0c7210 */ /* 0x000fc80007fbe0ff */
[----:B------:R-:W-:Y:S01]  /*64300*/  LEA.HI.X.SX32 R13, R26, R9, 0x1, P5 ;  /* 0x000000091a0d7211 */ /* 0x000fe200028f0eff */
[C---:B0-----:R-:W-:Y:S02]  /*64310*/  IMAD R6, R0.reuse, 0xc1, RZ ;  /* 0x000000c100067824 */ /* 0x041fe400078e02ff */
[----:B------:R-:W-:-:S03]  /*64320*/  IMAD R7, R0, 0x306, RZ ;  /* 0x0000030600077824 */ /* 0x000fc600078e02ff */
[----:B------:R-:W-:Y:S01]  /*64330*/  LEA.HI.X.SX32 R25, R6, R9, 0x1, P6 ;  /* 0x0000000906197211 */ /* 0x000fe200030f0eff */
[----:B------:R-:W-:Y:S01]  /*64340*/  IMAD R3, R0, 0x183, RZ ;  /* 0x0000018300037824 */ /* 0x000fe200078e02ff */
[----:B------:R-:W-:-:S03]  /*64350*/  IADD3 R6, P6, R7, R8, RZ ;  /* 0x0000000807067210 */ /* 0x000fc60007fde0ff */
[----:B------:R-:W-:Y:S01]  /*64360*/  STL.64 [R1+0xe58], R24 ;  /* 0x000e581801007387 */ /* 0x000fe20000100a00 */
[----:B------:R0:W-:Y:S01]  /*64370*/  STL.64 [R1+0x1390], R12 ;  /* 0x0013900c01007387 */ /* 0x0001e20000100a00 */
[----:B------:R-:W-:Y:S02]  /*64380*/  LEA.HI.X.SX32 R7, R3, R9, 0x1, P6 ;  /* 0x0000000903077211 */ /* 0x000fe400030f0eff */
[----:B0-----:R-:W-:-:S04]  /*64390*/  IADD3 R12, P5, R27, R8, RZ ;  /* 0x000000081b0c7210 */ /* 0x001fc80007fbe0ff */
[----:B------:R-:W-:Y:S01]  /*643a0*/  LEA.HI.X.SX32 R13, R21, R9, 0x1, P5 ;  /* 0x00000009150d7211 */ /* 0x000fe200028f0eff */
[----:B------:R0:W-:Y:S04]  /*643b0*/  STL.64 [R1+0x1388], R6 ;  /* 0x0013880601007387 */ /* 0x0001e80000100a00 */
[----:B------:R1:W-:Y:S01]  /*643c0*/  STL.64 [R1+0xc30], R12 ;  /* 0x000c300c01007387 */ /* 0x0003e20000100a00 */
[----:B0-----:R-:W-:-:S03]  /*643d0*/  IADD3 R6, P6, R28, R8, RZ ;  /* 0x000000081c067210 */ /* 0x001fc60007fde0ff */
[----:B-1----:R-:W2:Y:S01]  /*643e0*/  LDL.LU R12, [R1+0x1988] ;  /* 0x00198800010c7983 */ /* 0x002ea20000300800 */
[----:B------:R-:W-:-:S05]  /*643f0*/  LEA.HI.X.SX32 R7, R27, R9, 0x1, P6 ;  /* 0x000000091b077211 */ /* 0x000fca00030f0eff */
[----:B------:R0:W-:Y:S04]  /*64400*/  STL.64 [R1+0xf38], R6 ;  /* 0x000f380601007387 */ /* 0x0001e80000100a00 */
[----:B0-----:R-:W3:Y:S01]  /*64410*/  LDL.LU.64 R6, [R1+0x1980] ;  /* 0x0019800001067983 */ /* 0x001ee20000300a00 */
[C---:B------:R-:W-:Y:S02]  /*64420*/  IMAD R21, R0.reuse, 0x30a, RZ ;  /* 0x0000030a00157824 */ /* 0x040fe400078e02ff */
[C---:B------:R-:W-:Y:S02]  /*64430*/  IMAD R29, R0.reuse, 0x186, RZ ;  /* 0x00000186001d7824 */ /* 0x040fe400078e02ff */
[C---:B------:R-:W-:Y:S01]  /*64440*/  IMAD R5, R0.reuse, 0xc3, RZ ;  /* 0x000000c300057824 */ /* 0x040fe200078e02ff */
[----:B------:R-:W-:Y:S01]  /*64450*/  IADD3 R26, P6, R21, R8, RZ ;  /* 0x00000008151a7210 */ /* 0x000fe20007fde0ff */
[----:B------:R-:W-:-:S02]  /*64460*/  IMAD R4, R0, 0x30e, RZ ;  /* 0x0000030e00047824 */ /* 0x000fc400078e02ff */
[C---:B------:R-:W-:Y:S02]  /*64470*/  IMAD R25, R0.reuse, 0x31, RZ ;  /* 0x0000003100197824 */ /* 0x040fe400078e02ff */
[C---:B------:R-:W-:Y:S02]  /*64480*/  IMAD R20, R0.reuse, 0xc4, RZ ;  /* 0x000000c400147824 */ /* 0x040fe400078e02ff */
[C---:B------:R-:W-:Y:S02]  /*64490*/  IMAD R19, R0.reuse, 0x188, RZ ;  /* 0x0000018800137824 */ /* 0x040fe400078e02ff */
[C---:B------:R-:W-:Y:S02]  /*644a0*/  IMAD R22, R0.reuse, 0x310, RZ ;  /* 0x0000031000167824 */ /* 0x040fe400078e02ff */
[C---:B------:R-:W-:Y:S02]  /*644b0*/  IMAD R2, R0.reuse, 0x312, RZ ;  /* 0x0000031200027824 */ /* 0x040fe400078e02ff */
[----:B------:R-:W-:-:S02]  /*644c0*/  IMAD R10, R0, 0x189, RZ ;  /* 0x00000189000a7824 */ /* 0x000fc400078e02ff */
[C---:B------:R-:W-:Y:S02]  /*644d0*/  IMAD R3, R0.reuse, 0x18a, RZ ;  /* 0x0000018a00037824 */ /* 0x040fe400078e02ff */
[C---:B------:R-:W-:Y:S02]  /*644e0*/  IMAD R24, R0.reuse, 0xc5, RZ ;  /* 0x000000c500187824 */ /* 0x040fe400078e02ff */
[C---:B------:R-:W-:Y:S02]  /*644f0*/  IMAD R21, R0.reuse, 0x314, RZ ;  /* 0x0000031400157824 */ /* 0x040fe400078e02ff */
[----:B------:R-:W-:Y:S01]  /*64500*/  IMAD R23, R0, 0x316, RZ ;  /* 0x0000031600177824 */ /* 0x000fe200078e02ff */
[----:B--2---:R-:W-:-:S04]  /*64510*/  IADD3 R12, P5, R12, R8, RZ ;  /* 0x000000080c0c7210 */ /* 0x004fc80007fbe0ff */
[----:B------:R-:W-:-:S05]  /*64520*/  LEA.HI.X.SX32 R13, R28, R9, 0x1, P5 ;  /* 0x000000091c0d7211 */ /* 0x000fca00028f0eff */
[----:B------:R0:W-:Y:S01]  /*64530*/  STL.64 [R1+0x1398], R12 ;  /* 0x0013980c01007387 */ /* 0x0001e20000100a00 */
[----:B------:R-:W-:Y:S01]  /*64540*/  IMAD R28, R0, 0x187, RZ ;  /* 0x00000187001c7824 */ /* 0x000fe200078e02ff */
[----:B---3--:R-:W-:Y:S01]  /*64550*/  LEA.HI.X.SX32 R27, R7, R9, 0x1, P6 ;  /* 0x00000009071b7211 */ /* 0x008fe200030f0eff */
[-C--:B------:R-:W-:Y:S01]  /*64560*/  IADD3 R6, P6, R6, R8.reuse, RZ ;  /* 0x0000000806067210 */ /* 0x080fe20007fde0ff */
[----:B0-----:R-:W-:-:S03]  /*64570*/  IADD3 R12, P5, R29, R8, RZ ;  /* 0x000000081d0c7210 */ /* 0x001fc60007fbe0ff */
[----:B------:R0:W-:Y:S01]  /*64580*/  STL.64 [R1+0x13b0], R26 ;  /* 0x0013b01a01007387 */ /* 0x0001e20000100a00 */
[-C--:B------:R-:W-:Y:S02]  /*64590*/  LEA.HI.X.SX32 R13, R5, R9.reuse, 0x1, P5 ;  /* 0x00000009050d7211 */ /* 0x080fe400028f0eff */
[-C--:B------:R-:W-:Y:S01]  /*645a0*/  LEA.HI.X.SX32 R7, R29, R9.reuse, 0x1, P6 ;  /* 0x000000091d077211 */ /* 0x080fe200030f0eff */
[-C--:B------:R-:W-:Y:S02]  /*645b0*/  IADD3 R4, P5, R4, R8.reuse, RZ ;  /* 0x0000000804047210 */ /* 0x080fe40007fbe0ff */
[----:B------:R1:W-:Y:S02]  /*645c0*/  STL.64 [R1+0xf58], R12 ;  /* 0x000f580c01007387 */ /* 0x0003e40000100a00 */
[----:B------:R-:W-:Y:S01]  /*645d0*/  LEA.HI.X.SX32 R5, R28, R9, 0x1, P5 ;  /* 0x000000091c057211 */ /* 0x000fe200028f0eff */
[----:B0-----:R-:W-:Y:S01]  /*645e0*/  IMAD R27, R0, 0x62, RZ ;  /* 0x00000062001b7824 */ /* 0x001fe200078e02ff */
[----:B-1----:R-:W2:Y:S01]  /*645f0*/  LDL.LU.64 R12, [R1+0x1978] ;  /* 0x00197800010c7983 */ /* 0x002ea20000300a00 */
[----:B------:R0:W-:Y:S02]  /*64600*/  STL.64 [R1+0x13a8], R6 ;  /* 0x0013a80601007387 */ /* 0x0001e40000100a00 */
[----:B------:R1:W-:Y:S01]  /*64610*/  STL.64 [R1+0x13a0], R4 ;  /* 0x0013a00401007387 */ /* 0x0003e20000100a00 */
[----:B0-----:R-:W-:-:S02]  /*64620*/  IADD3 R6, P6, R27, R8, RZ ;  /* 0x000000081b067210 */ /* 0x001fc40007fde0ff */
[----:B-1----:R-:W-:Y:S02]  /*64630*/  IADD3 R4, P5, R20, R8, RZ ;  /* 0x0000000814047210 */ /* 0x002fe40007fbe0ff */
[-C--:B------:R-:W-:Y:S02]  /*64640*/  LEA.HI.X.SX32 R7, R25, R9.reuse, 0x1, P6 ;  /* 0x0000000919077211 */ /* 0x080fe400030f0eff */
[----:B------:R-:W-:-:S03]  /*64650*/  LEA.HI.X.SX32 R5, R27, R9, 0x1, P5 ;  /* 0x000000091b057211 */ /* 0x000fc600028f0eff */
[----:B------:R0:W-:Y:S02]  /*64660*/  STL.64 [R1+0xd38], R6 ;  /* 0x000d380601007387 */ /* 0x0001e40000100a00 */
[----:B------:R1:W-:Y:S01]  /*64670*/  STL.64 [R1+0xc28], R4 ;  /* 0x000c280401007387 */ /* 0x0003e20000100a00 */
[CC--:B0-----:R-:W-:Y:S02]  /*64680*/  IADD3 R6, P6, R19.reuse, R8.reuse, RZ ;  /* 0x0000000813067210 */ /* 0x0c1fe40007fde0ff */
[----:B-1----:R-:W-:Y:S02]  /*64690*/  IADD3 R4, P5, R22, R8, RZ ;  /* 0x0000000816047210 */ /* 0x002fe40007fbe0ff */
[-C--:B------:R-:W-:Y:S02]  /*646a0*/  LEA.HI.X.SX32 R7, R20, R9.reuse, 0x1, P6 ;  /* 0x0000000914077211 */ /* 0x080fe400030f0eff */
[----:B------:R-:W-:-:S03]  /*646b0*/  LEA.HI.X.SX32 R5, R19, R9, 0x1, P5 ;  /* 0x0000000913057211 */ /* 0x000fc600028f0eff */
[----:B------:R0:W-:Y:S02]  /*646c0*/  STL.64 [R1+0xf50], R6 ;  /* 0x000f500601007387 */ /* 0x0001e40000100a00 */
[----:B------:R1:W-:Y:S01]  /*646d0*/  STL.64 [R1+0x13b8], R4 ;  /* 0x0013b80401007387 */ /* 0x0003e20000100a00 */
[-C--:B0-----:R-:W-:Y:S02]  /*646e0*/  IADD3 R6, P6, R2, R8.reuse, RZ ;  /* 0x0000000802067210 */ /* 0x081fe40007fde0ff */
[----:B-1----:R-:W-:Y:S02]  /*646f0*/  IADD3 R4, P5, R3, R8, RZ ;  /* 0x0000000803047210 */ /* 0x002fe40007fbe0ff */
[-C--:B------:R-:W-:Y:S02]  /*64700*/  LEA.HI.X.SX32 R7, R10, R9.reuse, 0x1, P6 ;  /* 0x000000090a077211 */ /* 0x080fe400030f0eff */
[----:B------:R-:W-:-:S03]  /*64710*/  LEA.HI.X.SX32 R5, R24, R9, 0x1, P5 ;  /* 0x0000000918057211 */ /* 0x000fc600028f0eff */
[----:B------:R0:W-:Y:S01]  /*64720*/  STL.64 [R1+0x13c8], R6 ;  /* 0x0013c80601007387 */ /* 0x0001e20000100a00 */
[----:B------:R-:W-:Y:S02]  /*64730*/  IMAD R26, R0, 0x18b, RZ ;  /* 0x0000018b001a7824 */ /* 0x000fe400078e02ff */
[----:B------:R1:W-:Y:S01]  /*64740*/  STL.64 [R1+0xf48], R4 ;  /* 0x000f480401007387 */ /* 0x0003e20000100a00 */
[-C--:B0-----:R-:W-:Y:S02]  /*64750*/  IADD3 R6, P6, R21, R8.reuse, RZ ;  /* 0x0000000815067210 */ /* 0x081fe40007fde0ff */
[----:B-1----:R-:W-:Y:S02]  /*64760*/  IADD3 R4, P5, R23, R8, RZ ;  /* 0x0000000817047210 */ /* 0x002fe40007fbe0ff */
[-C--:B------:R-:W-:Y:S02]  /*64770*/  LEA.HI.X.SX32 R7, R3, R9.reuse, 0x1, P6 ;  /* 0x0000000903077211 */ /* 0x080fe400030f0eff */
[----:B------:R-:W-:-:S03]  /*64780*/  LEA.HI.X.SX32 R5, R26, R9, 0x1, P5 ;  /* 0x000000091a057211 */ /* 0x000fc600028f0eff */
[----:B------:R0:W-:Y:S01]  /*64790*/  STL.64 [R1+0x13c0], R6 ;  /* 0x0013c00601007387 */ /* 0x0001e20000100a00 */
[----:B------:R-:W3:Y:S02]  /*647a0*/  LDL.64 R26, [R1+0x540] ;  /* 0x00054000011a7983 */ /* 0x000ee40000100a00 */
[C---:B------:R-:W-:Y:S02]  /*647b0*/  IMAD R2, R0.reuse, 0xc6, RZ ;  /* 0x000000c600027824 */ /* 0x040fe400078e02ff */
[C---:B------:R-:W-:Y:S02]  /*647c0*/  IMAD R21, R0.reuse, 0x18c, RZ ;  /* 0x0000018c00157824 */ /* 0x040fe400078e02ff */
[----:B------:R-:W-:Y:S01]  /*647d0*/  IMAD R25, R0, 0x63, RZ ;  /* 0x0000006300197824 */ /* 0x000fe200078e02ff */
[----:B------:R-:W1:Y:S01]  /*647e0*/  MUFU.RCP R11, R11 ;  /* 0x0000000b000b7308 */ /* 0x000e620000001000 */
[----:B------:R3:W-:Y:S01]  /*647f0*/  STL.64 [R1+0x13d0], R4 ;  /* 0x0013d00401007387 */ /* 0x0007e20000100a00 */
[----:B0-----:R-:W-:Y:S01]  /*64800*/  IADD3 R6, P6, R2, R8, RZ ;  /* 0x0000000802067210 */ /* 0x001fe20007fde0ff */
[----:B------:R-:W-:-:S02]  /*64810*/  IMAD R3, R0, 0x318, RZ ;  /* 0x0000031800037824 */ /* 0x000fc400078e02ff */
[----:B-1----:R-:W-:-:S03]  /*64820*/  FMUL R0, R11, R15 ;  /* 0x0000000f0b007220 */ /* 0x002fc60000400000 */
[----:B--2---:R-:W0:Y:S01]  /*64830*/  MUFU.RCP R13, R13 ;  /* 0x0000000d000d7308 */ /* 0x004e220000001000 */
[----:B---3--:R-:W-:Y:S02]  /*64840*/  IADD3 R4, P5, R21, R26, RZ ;  /* 0x0000001a15047210 */ /* 0x008fe40007fbe0ff */
[-C--:B------:R-:W-:Y:S02]  /*64850*/  LEA.HI.X.SX32 R7, R25, R27.reuse, 0x1, P6 ;  /* 0x0000001b19077211 */ /* 0x080fe400030f0eff */
[----:B------:R-:W-:-:S03]  /*64860*/  LEA.HI.X.SX32 R5, R2, R27, 0x1, P5 ;  /* 0x0000001b02057211 */ /* 0x000fc600028f0eff */
[----:B------:R-:W-:Y:S02]  /*64870*/  STL.64 [R1+0xa30], R6 ;  /* 0x000a300601007387 */ /* 0x000fe40000100a00 */
[----:B------:R1:W-:Y:S02]  /*64880*/  STL.64 [R1+0xf40], R4 ;  /* 0x000f400401007387 */ /* 0x0003e40000100a00 */
[----:B-1----:R-:W-:-:S05]  /*64890*/  IADD3 R4, P5, R3, R26, RZ ;  /* 0x0000001a03047210 */ /* 0x002fca0007fbe0ff */
[----:B------:R1:W-:Y:S01]  /*648a0*/  STL [R1+0x1970], R4 ;  /* 0x0019700401007387 */ /* 0x0003e20000100800 */
[----:B------:R2:W-:Y:S02]  /*648b0*/  STL [R1+0x196c], R26 ;  /* 0x00196c1a01007387 */ /* 0x0005e40000100800 */
[----:B------:R3:W-:Y:S02]  /*648c0*/  STL [R1+0x1968], R27 ;  /* 0x0019681b01007387 */ /* 0x0007e40000100800 */
[----:B0-----:R0:W-:Y:S01]  /*648d0*/  STL [R1+0x1974], R13 ;  /* 0x0019740d01007387 */ /* 0x0011e20000100800 */
[----:B-1----:R-:W4:Y:S01]  /*648e0*/  LDL.LU R4, [R1+0x94] ;  /* 0x0000940001047983 */ /* 0x002f220000300800 */
[----:B------:R1:W-:Y:S02]  /*648f0*/  STL [R1+0x1718], R0 ;  /* 0x0017180001007387 */ /* 0x0003e40000100800 */
[----:B--2---:R-:W2:Y:S02]  /*64900*/  LDL.LU R26, [R1+0x90] ;  /* 0x00009000011a7983 */ /* 0x004ea40000300800 */
[----:B---3--:R-:W3:Y:S01]  /*64910*/  LDL.LU R27, [R1+0x8c] ;  /* 0x00008c00011b7983 */ /* 0x008ee20000300800 */
[----:B0-----:R-:W-:-:S02]  /*64920*/  MOV R13, R14 ;  /* 0x0000000e000d7202 */ /* 0x001fc40000000f00 */
[----:B------:R-:W3:Y:S01]  /*64930*/  LDL.LU R14, [R1+0x88] ;  /* 0x00008800010e7983 */ /* 0x000ee20000300800 */
[----:B------:R-:W-:Y:S02]  /*64940*/  FSETP.NEU.AND P6, PT, R12, RZ, PT ;  /* 0x000000ff0c00720b */ /* 0x000fe40003fcd000 */
[----:B------:R-:W3:Y:S02]  /*64950*/  LDL.LU R12, [R1+0x84] ;  /* 0x00008400010c7983 */ /* 0x000ee40000300800 */
[----:B------:R-:W3:Y:S01]  /*64960*/  LDL.LU R21, [R1+0x80] ;  /* 0x0000800001157983 */ /* 0x000ee20000300800 */
[----:B------:R-:W3:Y:S01]  /*64970*/  LDL.LU R15, [R1+0x7c] ;  /* 0x00007c00010f7983 */ /* 0x000ee20000300800 */
[----:B------:R-:W3:Y:S02]  /*64980*/  LDL.LU R5, [R1+0x70] ;  /* 0x0000700001057983 */ /* 0x000ee40000300800 */
[C---:B-1----:R-:W-:Y:S02]  /*64990*/  FMUL R0, R11.reuse, R18 ;  /* 0x000000120b007220 */ /* 0x042fe40000400000 */
[----:B------:R-:W3:Y:S03]  /*649a0*/  LDL.LU R3, [R1+0x6c] ;  /* 0x00006c0001037983 */ /* 0x000ee60000300800 */
[----:B------:R0:W-:Y:S01]  /*649b0*/  STL [R1+0x1714], R0 ;  /* 0x0017140001007387 */ /* 0x0001e20000100800 */
[----:B------:R-:W3:Y:S03]  /*649c0*/  LDL.LU R2, [R1+0x60] ;  /* 0x0000600001027983 */ /* 0x000ee60000300800 */
[----:B0-----:R-:W3:Y:S01]  /*649d0*/  LDL.LU R0, [R1+0x5c] ;  /* 0x00005c0001007983 */ /* 0x001ee20000300800 */
[----:B------:R-:W3:Y:S02]  /*649e0*/  LDL.LU R25, [R1+0x50] ;  /* 0x0000500001197983 */ /* 0x000ee40000300800 */
[----:B------:R-:W3:Y:S02]  /*649f0*/  LDL.LU R23, [R1+0x4c] ;  /* 0x00004c0001177983 */ /* 0x000ee40000300800 */
[----:B------:R-:W3:Y:S01]  /*64a00*/  LDL.LU R24, [R1+0x40] ;  /* 0x0000400001187983 */ /* 0x000ee20000300800 */
[----:B------:R-:W3:Y:S01]  /*64a10*/  LDL.LU R19, [R1+0x3c] ;  /* 0x00003c0001137983 */ /* 0x000ee20000300800 */
[----:B------:R-:W-:-:S02]  /*64a20*/  FMUL R6, R11, R17 ;  /* 0x000000110b067220 */ /* 0x000fc40000400000 */
[----:B------:R-:W3:Y:S02]  /*64a30*/  LDL.LU R22, [R1+0x30] ;  /* 0x0000300001167983 */ /* 0x000ee40000300800 */
[----:B------:R-:W3:Y:S01]  /*64a40*/  LDL.LU R29, [R1+0x2c] ;  /* 0x00002c00011d7983 */ /* 0x000ee20000300800 */
[----:B------:R0:W-:Y:S01]  /*64a50*/  STL [R1+0x1710], R6 ;  /* 0x0017100601007387 */ /* 0x0001e20000100800 */
[----:B------:R-:W3:Y:S02]  /*64a60*/  LDL.LU R28, [R1+0x20] ;  /* 0x00002000011c7983 */ /* 0x000ee40000300800 */
[----:B------:R-:W3:Y:S02]  /*64a70*/  LDL.LU R8, [R1+0x1c] ;  /* 0x00001c0001087983 */ /* 0x000ee40000300800 */
[----:B------:R-:W3:Y:S02]  /*64a80*/  LDL.LU R7, [R1+0xd8] ;  /* 0x0000d80001077983 */ /* 0x000ee40000300800 */
[----:B------:R-:W-:-:S02]  /*64a90*/  FMUL R16, R11, R16 ;  /* 0x000000100b107220 */ /* 0x000fc40000400000 */
[C---:B------:R-:W-:Y:S01]  /*64aa0*/  FMUL R13, R11.reuse, R13 ;  /* 0x0000000d0b0d7220 */ /* 0x040fe20000400000 */
[----:B0-----:R-:W3:Y:S01]  /*64ab0*/  LDL.LU R6, [R1+0xe0] ;  /* 0x0000e00001067983 */ /* 0x001ee20000300800 */
[----:B------:R-:W3:Y:S02]  /*64ac0*/  LDL.LU R10, [R1+0xe8] ;  /* 0x0000e800010a7983 */ /* 0x000ee40000300800 */
[----:B------:R-:W3:Y:S02]  /*64ad0*/  LDL.LU R18, [R1+0xf0] ;  /* 0x0000f00001127983 */ /* 0x000ee40000300800 */
[----:B------:R-:W3:Y:S01]  /*64ae0*/  LDL.LU R9, [R1+0xf8] ;  /* 0x0000f80001097983 */ /* 0x000ee20000300800 */
[----:B------:R-:W3:Y:S01]  /*64af0*/  LDL.LU R20, [R1+0x100] ;  /* 0x0001000001147983 */ /* 0x000ee20000300800 */
[----:B------:R0:W-:Y:S02]  /*64b00*/  STL [R1+0x170c], R16 ;  /* 0x00170c1001007387 */ /* 0x0001e40000100800 */
[----:B------:R-:W3:Y:S01]  /*64b10*/  LDL.LU R17, [R1+0x108] ;  /* 0x0001080001117983 */ /* 0x000ee20000300800 */
[----:B0-----:R-:W3:Y:S01]  /*64b20*/  LDL.LU R16, [R1+0x110] ;  /* 0x0001100001107983 */ /* 0x001ee20000300800 */
[----:B------:R0:W-:Y:S03]  /*64b30*/  STL [R1+0x1708], R13 ;  /* 0x0017080d01007387 */ /* 0x0001e60000100800 */
[----:B0-----:R-:W3:Y:S01]  /*64b40*/  LDL.LU R13, [R1+0x1974] ;  /* 0x00197400010d7983 */ /* 0x001ee20000300800 */
[----:B----4-:R-:W-:-:S02]  /*64b50*/  FMUL R4, R11, R4 ;  /* 0x000000040b047220 */ /* 0x010fc40000400000 */
[C---:B--2---:R-:W-:Y:S02]  /*64b60*/  FMUL R26, R11.reuse, R26 ;  /* 0x0000001a0b1a7220 */ /* 0x044fe40000400000 */
[C---:B---3--:R-:W-:Y:S01]  /*64b70*/  FMUL R27, R11.reuse, R27 ;  /* 0x0000001b0b1b7220 */ /* 0x048fe20000400000 */
[----:B------:R0:W-:Y:S01]  /*64b80*/  STL [R1+0x1704], R4 ;  /* 0x0017040401007387 */ /* 0x0001e20000100800 */
[----:B------:R-:W-:-:S03]  /*64b90*/  FMUL R14, R11, R14 ;  /* 0x0000000e0b0e7220 */ /* 0x000fc60000400000 */
[----:B0-----:R-:W2:Y:S01]  /*64ba0*/  LDL.LU R4, [R1+0x1970] ;  /* 0x0019700001047983 */ /* 0x001ea20000300800 */
[----:B------:R0:W-:Y:S03]  /*64bb0*/  STL [R1+0x1700], R26 ;  /* 0x0017001a01007387 */ /* 0x0001e60000100800 */
[----:B0-----:R-:W3:Y:S01]  /*64bc0*/  LDL.LU R26, [R1+0x196c] ;  /* 0x00196c00011a7983 */ /* 0x001ee20000300800 */
[----:B------:R0:W-:Y:S02]  /*64bd0*/  STL [R1+0x16fc], R27 ;  /* 0x0016fc1b01007387 */ /* 0x0001e40000100800 */
[C---:B------:R-:W-:Y:S01]  /*64be0*/  FMUL R12, R11.reuse, R12 ;  /* 0x0000000c0b0c7220 */ /* 0x040fe20000400000 */
[----:B0-----:R-:W4:Y:S01]  /*64bf0*/  LDL.LU R27, [R1+0x1968] ;  /* 0x00196800011b7983 */ /* 0x001f220000300800 */
[----:B------:R0:W-:Y:S02]  /*64c00*/  STL [R1+0x1658], R14 ;  /* 0x0016580e01007387 */ /* 0x0001e40000100800 */
[C---:B------:R-:W-:Y:S01]  /*64c10*/  FMUL R21, R11.reuse, R21 ;  /* 0x000000150b157220 */ /* 0x040fe20000400000 */
[----:B0-----:R-:W2:Y:S01]  /*64c20*/  LDL.LU R14, [R1+0x1964] ;  /* 0x00196400010e7983 */ /* 0x001ea20000300800 */
[----:B------:R-:W-:-:S02]  /*64c30*/  FMUL R15, R11, R15 ;  /* 0x0000000f0b0f7220 */ /* 0x000fc40000400000 */
[----:B------:R-:W-:Y:S02]  /*64c40*/  STL [R1+0x1654], R12 ;  /* 0x0016540c01007387 */ /* 0x000fe40000100800 */
[----:B------:R-:W-:Y:S01]  /*64c50*/  STL [R1+0x1650], R21 ;  /* 0x0016501501007387 */ /* 0x000fe20000100800 */
[----:B------:R0:W-:Y:S04]  /*64c60*/  STL [R1+0x164c], R15 ;  /* 0x00164c0f01007387 */ /* 0x0001e80000100800 */
[----:B0-----:R-:W3:Y:S01]  /*64c70*/  LDL.LU R15, [R1+0xd0] ;  /* 0x0000d000010f7983 */ /* 0x001ee20000300800 */
[C---:B------:R-:W-:Y:S02]  /*64c80*/  FMUL R5, R11.reuse, R5 ;  /* 0x000000050b057220 */ /* 0x040fe40000400000 */
[----:B------:R-:W-:-:S03]  /*64c90*/  FMUL R0, R11, R0 ;  /* 0x000000000b007220 */ /* 0x000fc60000400000 */
[----:B------:R0:W-:Y:S02]  /*64ca0*/  STL [R1+0x1648], R5 ;  /* 0x0016480501007387 */ /* 0x0001e40000100800 */
[C---:B0-----:R-:W-:Y:S02]  /*64cb0*/  FMUL R5, R11.reuse, R3 ;  /* 0x000000030b057220 */ /* 0x041fe40000400000 */
[C---:B------:R-:W-:Y:S02]  /*64cc0*/  FMUL R3, R11.reuse, R2 ;  /* 0x000000020b037220 */ /* 0x040fe40000400000 */
[C---:B------:R-:W-:Y:S01]  /*64cd0*/  FMUL R2, R11.reuse, R25 ;  /* 0x000000190b027220 */ /* 0x040fe20000400000 */
[----:B------:R-:W-:Y:S02]  /*64ce0*/  STL [R1+0x1644], R5 ;  /* 0x0016440501007387 */ /* 0x000fe40000100800 */
[----:B------:R0:W-:Y:S02]  /*64cf0*/  STL [R1+0x1640], R3 ;  /* 0x0016400301007387 */ /* 0x0001e40000100800 */
[----:B------:R1:W-:Y:S02]  /*64d00*/  STL [R1+0x163c], R0 ;  /* 0x00163c0001007387 */ /* 0x0003e40000100800 */
[----:B------:R1:W-:Y:S02]  /*64d10*/  STL [R1+0x14f4], R2 ;  /* 0x0014f40201007387 */ /* 0x0003e40000100800 */
[----:B0-----:R-:W-:-:S02]  /*64d20*/  FMUL R3, R11, R23 ;  /* 0x000000170b037220 */ /* 0x001fc40000400000 */
[C---:B-1----:R-:W-:Y:S02]  /*64d30*/  FMUL R0, R11.reuse, R24 ;  /* 0x000000180b007220 */ /* 0x042fe40000400000 */
[C---:B------:R-:W-:Y:S01]  /*64d40*/  FMUL R2, R11.reuse, R19 ;  /* 0x000000130b027220 */ /* 0x040fe20000400000 */
[----:B------:R-:W-:Y:S01]  /*64d50*/  STL [R1+0x14ec], R3 ;  /* 0x0014ec0301007387 */ /* 0x000fe20000100800 */
[----:B------:R-:W3:Y:S02]  /*64d60*/  LDL.LU R19, [R1+0xcc] ;  /* 0x0000cc0001137983 */ /* 0x000ee40000300800 */
[----:B------:R0:W-:Y:S02]  /*64d70*/  STL [R1+0x14e4], R0 ;  /* 0x0014e40001007387 */ /* 0x0001e40000100800 */
[----:B------:R1:W-:Y:S02]  /*64d80*/  STL [R1+0x14dc], R2 ;  /* 0x0014dc0201007387 */ /* 0x0003e40000100800 */
[----:B0-----:R-:W-:-:S02]  /*64d90*/  FMUL R0, R11, R22 ;  /* 0x000000160b007220 */ /* 0x001fc40000400000 */
[C---:B-1----:R-:W-:Y:S02]  /*64da0*/  FMUL R2, R11.reuse, R29 ;  /* 0x0000001d0b027220 */ /* 0x042fe40000400000 */
[C---:B------:R-:W-:Y:S01]  /*64db0*/  FMUL R3, R11.reuse, R28 ;  /* 0x0000001c0b037220 */ /* 0x040fe20000400000 */
[----:B------:R0:W-:Y:S02]  /*64dc0*/  STL [R1+0x14d0], R0 ;  /* 0x0014d00001007387 */ /* 0x0001e40000100800 */
[----:B------:R1:W-:Y:S02]  /*64dd0*/  STL [R1+0x14cc], R2 ;  /* 0x0014cc0201007387 */ /* 0x0003e40000100800 */
[----:B------:R1:W-:Y:S02]  /*64de0*/  STL [R1+0x14c4], R3 ;  /* 0x0014c40301007387 */ /* 0x0003e40000100800 */
[C---:B0-----:R-:W-:Y:S02]  /*64df0*/  FMUL R0, R11.reuse, R8 ;  /* 0x000000080b007220 */ /* 0x041fe40000400000 */
[----:B-1----:R-:W-:-:S02]  /*64e00*/  FMUL R2, R11, R7 ;  /* 0x000000070b027220 */ /* 0x002fc40000400000 */
[C---:B------:R-:W-:Y:S01]  /*64e10*/  FMUL R3, R11.reuse, R6 ;  /* 0x000000060b037220 */ /* 0x040fe20000400000 */
[----:B------:R0:W-:Y:S02]  /*64e20*/  STL [R1+0x14bc], R0 ;  /* 0x0014bc0001007387 */ /* 0x0001e40000100800 */
[----:B------:R1:W-:Y:S01]  /*64e30*/  STL [R1+0x728], R2 ;  /* 0x0007280201007387 */ /* 0x0003e20000100800 */
[----:B------:R-:W-:Y:S01]  /*64e40*/  MOV R21, c[0x0][0x1c8] ;  /* 0x0000720000157a02 */ /* 0x000fe20000000f00 */
[----:B------:R1:W-:Y:S02]  /*64e50*/  STL [R1+0x724], R3 ;  /* 0x0007240301007387 */ /* 0x0003e40000100800 */
[C---:B0-----:R-:W-:Y:S02]  /*64e60*/  FMUL R0, R11.reuse, R10 ;  /* 0x0000000a0b007220 */ /* 0x041fe40000400000 */
[----:B-1----:R-:W-:Y:S02]  /*64e70*/  FMUL R2, R11, R18 ;  /* 0x000000120b027220 */ /* 0x002fe40000400000 */
[----:B------:R-:W3:Y:S01]  /*64e80*/  LDL.LU R18, [R1+0xc8] ;  /* 0x0000c80001127983 */ /* 0x000ee20000300800 */
[----:B------:R0:W-:Y:S02]  /*64e90*/  STL [R1+0x720], R0 ;  /* 0x0007200001007387 */ /* 0x0001e40000100800 */
[----:B------:R-:W-:Y:S01]  /*64ea0*/  IMAD R21, R21, 0x18c, RZ ;  /* 0x0000018c15157824 */ /* 0x000fe200078e02ff */
[----:B------:R-:W-:Y:S01]  /*64eb0*/  MOV R12, c[0x0][0x1c8] ;  /* 0x00007200000c7a02 */ /* 0x000fe20000000f00 */
[----:B------:R1:W-:Y:S01]  /*64ec0*/  STL [R1+0x71c], R2 ;  /* 0x00071c0201007387 */ /* 0x0003e20000100800 */
[----:B------:R-:W-:-:S02]  /*64ed0*/  FMUL R3, R11, R20 ;  /* 0x000000140b037220 */ /* 0x000fc40000400000 */
[C---:B0-----:R-:W-:Y:S02]  /*64ee0*/  FMUL R0, R11.reuse, R9 ;  /* 0x000000090b007220 */ /* 0x041fe40000400000 */
[----:B-1----:R-:W-:-:S03]  /*64ef0*/  FMUL R2, R11, R17 ;  /* 0x000000110b027220 */ /* 0x002fc60000400000 */
[----:B------:R0:W-:Y:S01]  /*64f00*/  STL [R1+0x718], R0 ;  /* 0x0007180001007387 */ /* 0x0001e20000100800 */
[----:B------:R-:W-:Y:S02]  /*64f10*/  IMAD R12, R12, 0x31a, RZ ;  /* 0x0000031a0c0c7824 */ /* 0x000fe400078e02ff */
[----:B------:R-:W-:Y:S02]  /*64f20*/  STL [R1+0x714], R3 ;  /* 0x0007140301007387 */ /* 0x000fe40000100800 */
[----:B------:R-:W-:Y:S01]  /*64f30*/  STL [R1+0x710], R2 ;  /* 0x0007100201007387 */ /* 0x000fe20000100800 */
[----:B------:R-:W3:Y:S01]  /*64f40*/  LDL.LU R17, [R1+0xc4] ;  /* 0x0000c40001117983 */ /* 0x000ee20000300800 */
[----:B0-----:R-:W-:-:S05]  /*64f50*/  FMUL R0, R11, R16 ;  /* 0x000000100b007220 */ /* 0x001fca0000400000 */
[----:B------:R-:W-:Y:S01]  /*64f60*/  STL [R1+0x70c], R0 ;  /* 0x00070c0001007387 */ /* 0x000fe20000100800 */
[----:B----4-:R-:W-:Y:S01]  /*64f70*/  LEA.HI.X.SX32 R5, R21, R27, 0x1, P5 ;  /* 0x0000001b15057211 */ /* 0x010fe200028f0eff */
[----:B--2---:R-:W0:Y:S04]  /*64f80*/  MUFU.RCP R14, R14 ;  /* 0x0000000e000e7308 */ /* 0x004e280000001000 */
[----:B------:R3:W-:Y:S02]  /*64f90*/  STL.64 [R1+0x13d8], R4 ;  /* 0x0013d80401007387 */ /* 0x0007e40000100a00 */
[----:B---3--:R-:W-:Y:S01]  /*64fa0*/  IADD3 R4, P5, R12, R26, RZ ;  /* 0x0000001a0c047210 */ /* 0x008fe20007fbe0ff */
[----:B------:R-:W-:-:S04]  /*64fb0*/  FMUL R0, R13, R15 ;  /* 0x0000000f0d007220 */ /* 0x000fc80000400000 */
[----:B------:R-:W-:Y:S01]  /*64fc0*/  STL [R1+0x195c], R4 ;  /* 0x00195c0401007387 */ /* 0x000fe20000100800 */
[----:B------:R-:W-:Y:S02]  /*64fd0*/  STL [R1+0x1958], R26 ;  /* 0x0019581a01007387 */ /* 0x000fe40000100800 */
[----:B------:R-:W-:Y:S02]  /*64fe0*/  STL [R1+0x1954], R27 ;  /* 0x0019541b01007387 */ /* 0x000fe40000100800 */
[----:B0-----:R0:W-:Y:S02]  /*64ff0*/  STL [R1+0x1960], R14 ;  /* 0x0019600e01007387 */ /* 0x0011e40000100800 */
[----:B0-----:R-:W2:Y:S01]  /*65000*/  LDL.LU R14, [R1+0xc0] ;  /* 0x0000c000010e7983 */ /* 0x001ea20000300800 */
[----:B------:R-:W3:Y:S02]  /*65010*/  LDL.LU R4, [R1+0xbc] ;  /* 0x0000bc0001047983 */ /* 0x000ee40000300800 */
[----:B------:R0:W-:Y:S02]  /*65020*/  STL [R1+0x16f8], R0 ;  /* 0x0016f80001007387 */ /* 0x0001e40000100800 */
        /* <DEDUP_REMOVED lines=8> */
[----:B0-----:R-:W-:-:S05]  /*650b0*/  FMUL R0, R13, R19 ;  /* 0x000000130d007220 */ /* 0x001fca0000400000 */
[----:B------:R0:W-:Y:S01]  /*650c0*/  STL [R1+0x16f4], R0 ;  /* 0x0016f40001007387 */ /* 0x0001e20000100800 */
[----:B------:R-:W4:Y:S03]  /*650d0*/  LDL.LU R21, [R1+0x58] ;  /* 0x0000580001157983 */ /* 0x000f260000300800 */
[----:B0-----:R-:W4:Y:S01]  /*650e0*/  LDL.LU R0, [R1+0x54] ;  /* 0x0000540001007983 */ /* 0x001f220000300800 */
[----:B------:R-:W4:Y:S02]  /*650f0*/  LDL.LU R11, [R1+0x48] ;  /* 0x00004800010b7983 */ /* 0x000f240000300800 */
[----:B------:R-:W4:Y:S02]  /*65100*/  LDL.LU R3, [R1+0x44] ;  /* 0x0000440001037983 */ /* 0x000f240000300800 */
[----:B------:R-:W4:Y:S01]  /*65110*/  LDL.LU R25, [R1+0x38] ;  /* 0x0000380001197983 */ /* 0x000f220000300800 */
[----:B------:R-:W4:Y:S01]  /*65120*/  LDL.LU R20, [R1+0x34] ;  /* 0x0000340001147983 */ /* 0x000f220000300800 */
[----:B------:R-:W4:Y:S02]  /*65130*/  LDL.LU R23, [R1+0x28] ;  /* 0x0000280001177983 */ /* 0x000f240000300800 */
[----:B------:R-:W4:Y:S02]  /*65140*/  LDL.LU R24, [R1+0x24] ;  /* 0x0000240001187983 */ /* 0x000f240000300800 */
[----:B------:R-:W-:-:S05]  /*65150*/  FMUL R6, R13, R18 ;  /* 0x000000120d067220 */ /* 0x000fca0000400000 */
[----:B------:R0:W-:Y:S01]  /*65160*/  STL [R1+0x16f0], R6 ;  /* 0x0016f00601007387 */ /* 0x0001e20000100800 */
[----:B------:R-:W4:Y:S02]  /*65170*/  LDL.LU R29, [R1+0xd4] ;  /* 0x0000d400011d7983 */ /* 0x000f240000300800 */
[----:B------:R-:W4:Y:S02]  /*65180*/  LDL.LU R28, [R1+0xdc] ;  /* 0x0000dc00011c7983 */ /* 0x000f240000300800 */
[----:B------:R-:W4:Y:S01]  /*65190*/  LDL.LU R8, [R1+0xe4] ;  /* 0x0000e40001087983 */ /* 0x000f220000300800 */
[----:B------:R-:W4:Y:S04]  /*651a0*/  LDL.LU R7, [R1+0xec] ;  /* 0x0000ec0001077983 */ /* 0x000f280000300800 */
[----:B0-----:R-:W4:Y:S01]  /*651b0*/  LDL.LU R6, [R1+0xf4] ;  /* 0x0000f40001067983 */ /* 0x001f220000300800 */
[----:B------:R-:W4:Y:S02]  /*651c0*/  LDL.LU R19, [R1+0xfc] ;  /* 0x0000fc0001137983 */ /* 0x000f240000300800 */
[----:B------:R-:W4:Y:S02]  /*651d0*/  LDL.LU R10, [R1+0x104] ;  /* 0x00010400010a7983 */ /* 0x000f240000300800 */
[----:B------:R-:W4:Y:S02]  /*651e0*/  LDL.LU R9, [R1+0x10c] ;  /* 0x00010c0001097983 */ /* 0x000f240000300800 */
[----:B------:R-:W-:-:S05]  /*651f0*/  FMUL R17, R13, R17 ;  /* 0x000000110d117220 */ /* 0x000fca0000400000 */
[----:B------:R0:W-:Y:S01]  /*65200*/  STL [R1+0x16ec], R17 ;  /* 0x0016ec1101007387 */ /* 0x0001e20000100800 */
[----:B------:R-:W4:Y:S03]  /*65210*/  LDL.LU R18, [R1+0x114] ;  /* 0x0001140001127983 */ /* 0x000f260000300800 */
[----:B0-----:R-:W4:Y:S01]  /*65220*/  LDL.LU R17, [R1+0x118] ;  /* 0x0001180001117983 */ /* 0x001f220000300800 */
[C---:B--2---:R-:W-:Y:S02]  /*65230*/  FMUL R14, R13.reuse, R14 ;  /* 0x0000000e0d0e7220 */ /* 0x044fe40000400000 */
[C---:B---3--:R-:W-:Y:S02]  /*65240*/  FMUL R4, R13.reuse, R4 ;  /* 0x000000040d047220 */ /* 0x048fe40000400000 */
[C---:B----4-:R-:W-:Y:S02]  /*65250*/  FMUL R26, R13.reuse, R26 ;  /* 0x0000001a0d1a7220 */ /* 0x050fe40000400000 */
[C---:B------:R-:W-:Y:S01]  /*65260*/  FMUL R27, R13.reuse, R27 ;  /* 0x0000001b0d1b7220 */ /* 0x040fe20000400000 */
[----:B------:R0:W-:Y:S01]  /*65270*/  STL [R1+0x16e8], R14 ;  /* 0x0016e80e01007387 */ /* 0x0001e20000100800 */
[----:B------:R-:W-:-:S03]  /*65280*/  FMUL R15, R13, R15 ;  /* 0x0000000f0d0f7220 */ /* 0x000fc60000400000 */
[----:B0-----:R-:W2:Y:S01]  /*65290*/  LDL.LU R14, [R1+0x1960] ;  /* 0x00196000010e7983 */ /* 0x001ea20000300800 */
[----:B------:R0:W-:Y:S03]  /*652a0*/  STL [R1+0x16e4], R4 ;  /* 0x0016e40401007387 */ /* 0x0001e60000100800 */
[----:B0-----:R-:W3:Y:S01]  /*652b0*/  LDL.LU R4, [R1+0x195c] ;  /* 0x00195c0001047983 */ /* 0x001ee20000300800 */
[----:B------:R0:W-:Y:S03]  /*652c0*/  STL [R1+0x16e0], R26 ;  /* 0x0016e01a01007387 */ /* 0x0001e60000100800 */
[----:B0-----:R-:W4:Y:S01]  /*652d0*/  LDL.LU R26, [R1+0x1958] ;  /* 0x00195800011a7983 */ /* 0x001f220000300800 */
[----:B------:R0:W-:Y:S02]  /*652e0*/  STL [R1+0x16dc], R27 ;  /* 0x0016dc1b01007387 */ /* 0x0001e40000100800 */
[C---:B------:R-:W-:Y:S01]  /*652f0*/  FMUL R2, R13.reuse, R2 ;  /* 0x000000020d027220 */ /* 0x040fe20000400000 */
[----:B0-----:R-:W2:Y:S01]  /*65300*/  LDL.LU R27, [R1+0x1954] ;  /* 0x00195400011b7983 */ /* 0x001ea20000300800 */
[----:B------:R0:W-:Y:S02]  /*65310*/  STL [R1+0x1620], R15 ;  /* 0x0016200f01007387 */ /* 0x0001e40000100800 */
[C---:B------:R-:W-:Y:S01]  /*65320*/  FMUL R22, R13.reuse, R22 ;  /* 0x000000160d167220 */ /* 0x040fe20000400000 */
[----:B0-----:R-:W3:Y:S01]  /*65330*/  LDL.LU R15, [R1+0x1950] ;  /* 0x00195000010f7983 */ /* 0x001ee20000300800 */
[----:B------:R-:W-:-:S02]  /*65340*/  FMUL R16, R13, R16 ;  /* 0x000000100d107220 */ /* 0x000fc40000400000 */
[----:B------:R-:W-:Y:S02]  /*65350*/  STL [R1+0x1618], R2 ;  /* 0x0016180201007387 */ /* 0x000fe40000100800 */
[----:B------:R-:W-:Y:S01]  /*65360*/  STL [R1+0x1610], R22 ;  /* 0x0016101601007387 */ /* 0x000fe20000100800 */
[----:B------:R0:W-:Y:S04]  /*65370*/  STL [R1+0x160c], R16 ;  /* 0x00160c1001007387 */ /* 0x0001e80000100800 */
[----:B0-----:R-:W4:Y:S01]  /*65380*/  LDL.LU R16, [R1+0x11c] ;  /* 0x00011c0001107983 */ /* 0x001f220000300800 */
[C---:B------:R-:W-:Y:S02]  /*65390*/  FMUL R5, R13.reuse, R5 ;  /* 0x000000050d057220 */ /* 0x040fe40000400000 */
[----:B------:R-:W-:-:S02]  /*653a0*/  FMUL R12, R13, R12 ;  /* 0x0000000c0d0c7220 */ /* 0x000fc40000400000 */
[C---:B------:R-:W-:Y:S01]  /*653b0*/  FMUL R0, R13.reuse, R0 ;  /* 0x000000000d007220 */ /* 0x040fe20000400000 */
[----:B------:R0:W-:Y:S02]  /*653c0*/  STL [R1+0x1608], R5 ;  /* 0x0016080501007387 */ /* 0x0001e40000100800 */
[----:B------:R-:W-:Y:S02]  /*653d0*/  STL [R1+0x1604], R12 ;  /* 0x0016040c01007387 */ /* 0x000fe40000100800 */
[C---:B------:R-:W-:Y:S02]  /*653e0*/  FMUL R11, R13.reuse, R11 ;  /* 0x0000000b0d0b7220 */ /* 0x040fe40000400000 */
[----:B0-----:R-:W-:-:S05]  /*653f0*/  FMUL R5, R13, R21 ;  /* 0x000000150d057220 */ /* 0x001fca0000400000 */
[----:B------:R0:W-:Y:S01]  /*65400*/  STL [R1+0x1600], R5 ;  /* 0x0016000501007387 */ /* 0x0001e20000100800 */
[----:B------:R1:W-:Y:S02]  /*65410*/  STL [R1+0x15fc], R0 ;  /* 0x0015fc0001007387 */ /* 0x0003e40000100800 */
[----:B------:R-:W-:Y:S02]  /*65420*/  STL [R1+0x149c], R11 ;  /* 0x00149c0b01007387 */ /* 0x000fe40000100800 */
[C---:B0-----:R-:W-:Y:S02]  /*65430*/  FMUL R5, R13.reuse, R3 ;  /* 0x000000030d057220 */ /* 0x041fe40000400000 */
[C---:B-1----:R-:W-:Y:S02]  /*65440*/  FMUL R0, R13.reuse, R25 ;  /* 0x000000190d007220 */ /* 0x042fe40000400000 */
[C---:B------:R-:W-:Y:S01]  /*65450*/  FMUL R3, R13.reuse, R20 ;  /* 0x000000140d037220 */ /* 0x040fe20000400000 */
[----:B------:R-:W-:Y:S01]  /*65460*/  STL [R1+0x1498], R5 ;  /* 0x0014980501007387 */ /* 0x000fe20000100800 */
[----:B------:R-:W4:Y:S02]  /*65470*/  LDL.LU R20, [R1+0x120] ;  /* 0x0001200001147983 */ /* 0x000f240000300800 */
        /* <DEDUP_REMOVED lines=12> */
[----:B------:R1:W-:Y:S02]  /*65540*/  STL [R1+0x708], R3 ;  /* 0x0007080301007387 */ /* 0x0003e40000100800 */
[----:B------:R1:W-:Y:S02]  /*65550*/  STL [R1+0x704], R5 ;  /* 0x0007040501007387 */ /* 0x0003e40000100800 */
[----:B------:R-:W-:Y:S02]  /*65560*/  IMAD.MOV.U32 R22, RZ, RZ, c[0x0][0x1c8] ;  /* 0x00007200ff167624 */ /* 0x000fe400078e00ff */
[C---:B0-----:R-:W-:Y:S02]  /*65570*/  FMUL R0, R13.reuse, R6 ;  /* 0x000000060d007220 */ /* 0x041fe40000400000 */
[----:B-1----:R-:W-:-:S02]  /*65580*/  FMUL R3, R13, R19 ;  /* 0x000000130d037220 */ /* 0x002fc40000400000 */
[----:B------:R-:W4:Y:S01]  /*65590*/  LDL.LU R19, [R1+0x12c] ;  /* 0x00012c0001137983 */ /* 0x000f220000300800 */
[----:B------:R0:W-:Y:S02]  /*655a0*/  STL [R1+0x700], R0 ;  /* 0x0007000001007387 */ /* 0x0001e40000100800 */
[C---:B------:R-:W-:Y:S02]  /*655b0*/  FMUL R5, R13.reuse, R9 ;  /* 0x000000090d057220 */ /* 0x040fe40000400000 */
[----:B------:R-:W-:Y:S01]  /*655c0*/  IMAD R22, R22, 0x18d, RZ ;  /* 0x0000018d16167824 */ /* 0x000fe200078e02ff */
[----:B------:R-:W-:Y:S01]  /*655d0*/  MOV R2, c[0x0][0x1c8] ;  /* 0x0000720000027a02 */ /* 0x000fe20000000f00 */
[----:B------:R1:W-:Y:S01]  /*655e0*/  STL [R1+0x6fc], R3 ;  /* 0x0006fc0301007387 */ /* 0x0003e20000100800 */
[C---:B0-----:R-:W-:Y:S02]  /*655f0*/  FMUL R0, R13.reuse, R10 ;  /* 0x0000000a0d007220 */ /* 0x041fe40000400000 */
[----:B-1----:R-:W-:-:S03]  /*65600*/  FMUL R3, R13, R18 ;  /* 0x000000120d037220 */ /* 0x002fc60000400000 */
[----:B------:R0:W-:Y:S01]  /*65610*/  STL [R1+0x6f8], R0 ;  /* 0x0006f80001007387 */ /* 0x0001e20000100800 */
[----:B------:R2:W-:Y:S02]  /*65620*/  STL [R1+0x6f4], R5 ;  /* 0x0006f40501007387 */ /* 0x0005e40000100800 */
[----:B------:R-:W-:Y:S01]  /*65630*/  IMAD R2, R2, 0x18e, RZ ;  /* 0x0000018e02027824 */ /* 0x000fe200078e02ff */
[----:B------:R-:W-:Y:S01]  /*65640*/  STL [R1+0x6f0], R3 ;  /* 0x0006f00301007387 */ /* 0x000fe20000100800 */
[----:B------:R-:W4:Y:S02]  /*65650*/  LDL.LU R18, [R1+0x130] ;  /* 0x0001300001127983 */ /* 0x000f240000300800 */
[----:B0-----:R-:W-:-:S05]  /*65660*/  FMUL R0, R13, R17 ;  /* 0x000000110d007220 */ /* 0x001fca0000400000 */
[----:B------:R-:W-:Y:S01]  /*65670*/  STL [R1+0x6ec], R0 ;  /* 0x0006ec0001007387 */ /* 0x000fe20000100800 */
[----:B--2---:R-:W-:Y:S01]  /*65680*/  LEA.HI.X.SX32 R5, R22, R27, 0x1, P5 ;  /* 0x0000001b16057211 */ /* 0x004fe200028f0eff */
[----:B---3--:R-:W0:Y:S04]  /*65690*/  MUFU.RCP R15, R15 ;  /* 0x0000000f000f7308 */ /* 0x008e280000001000 */
[----:B------:R4:W-:Y:S02]  /*656a0*/  STL.64 [R1+0x1328], R4 ;  /* 0x0013280401007387 */ /* 0x0009e40000100a00 */
[----:B----4-:R-:W-:Y:S01]  /*656b0*/  IADD3 R4, P5, R2, R26, RZ ;  /* 0x0000001a02047210 */ /* 0x010fe20007fbe0ff */
        /* <DEDUP_REMOVED lines=31> */
[----:B------:R-:W4:Y:S01]  /*658b0*/  LDL.LU R8, [R1+0x1e0] ;  /* 0x0001e00001087983 */ /* 0x000f220000300800 */
[----:B------:R-:W4:Y:S02]  /*658c0*/  LDL.LU R7, [R1+0x1e8] ;  /* 0x0001e80001077983 */ /* 0x000f240000300800 */
[----:B------:R-:W4:Y:S01]  /*658d0*/  LDL.LU R20, [R1+0x1f0] ;  /* 0x0001f00001147983 */ /* 0x000f220000300800 */
[----:B0-----:R-:W4:Y:S01]  /*658e0*/  LDL.LU R6, [R1+0x1f8] ;  /* 0x0001f80001067983 */ /* 0x001f220000300800 */
        /* <DEDUP_REMOVED lines=31> */
[----:B------:R1:W-:Y:S02]  /*65ae0*/  STL [R1+0x15c4], R2 ;  /* 0x0015c40201007387 */ /* 0x0003e40000100800 */
[C---:B0-----:R-:W-:Y:S02]  /*65af0*/  FMUL R5, R14.reuse, R22 ;  /* 0x000000160e057220 */ /* 0x041fe40000400000 */
[----:B-1----:R-:W-:-:S03]  /*65b00*/  FMUL R2, R14, R13 ;  /* 0x0000000d0e027220 */ /* 0x002fc60000400000 */
[----:B------:R0:W-:Y:S01]  /*65b10*/  STL [R1+0x15c0], R5 ;  /* 0x0015c00501007387 */ /* 0x0001e20000100800 */
[----:B------:R1:W-:Y:S02]  /*65b20*/  STL [R1+0x15bc], R0 ;  /* 0x0015bc0001007387 */ /* 0x0003e40000100800 */
[----:B------:R1:W-:Y:S02]  /*65b30*/  STL [R1+0x1420], R2 ;  /* 0x0014200201007387 */ /* 0x0003e40000100800 */
        /* <DEDUP_REMOVED lines=21> */
[C---:B-1----:R-:W-:Y:S02]  /*65c90*/  FMUL R2, R14.reuse, R20 ;  /* 0x000000140e027220 */ /* 0x042fe40000400000 */
[----:B------:R-:W4:Y:S01]  /*65ca0*/  LDL.LU R20, [R1+0x134] ;  /* 0x0001340001147983 */ /* 0x000f220000300800 */
[----:B------:R0:W-:Y:S02]  /*65cb0*/  STL [R1+0x6e0], R0 ;  /* 0x0006e00001007387 */ /* 0x0001e40000100800 */
[----:B------:R-:W-:-:S02]  /*65cc0*/  FMUL R5, R14, R10 ;  /* 0x0000000a0e057220 */ /* 0x000fc40000400000 */
        /* <DEDUP_REMOVED lines=166> */
[----:B------:R0:W-:Y:S04]  /*66730*/  STL [R1+0x168c], R9 ;  /* 0x00168c0901007387 */ /* 0x0001e80000100800 */
[----:B0-----:R-:W4:Y:S01]  /*66740*/  LDL.LU R9, [R1+0x308] ;  /* 0x0003080001097983 */ /* 0x001f220000300800 */
[----:B------:R-:W4:Y:S02]  /*66750*/  LDL.LU R20, [R1+0x310] ;  /* 0x0003100001147983 */ /* 0x000f240000300800 */
[C---:B--2---:R-:W-:Y:S02]  /*66760*/  FMUL R17, R16.reuse, R17 ;  /* 0x0000001110117220 */ /* 0x044fe40000400000 */
[C---:B---3--:R-:W-:Y:S02]  /*66770*/  FMUL R4, R16.reuse, R4 ;  /* 0x0000000410047220 */ /* 0x048fe40000400000 */
[----:B----4-:R-:W-:-:S02]  /*66780*/  FMUL R26, R16, R26 ;  /* 0x0000001a101a7220 */ /* 0x010fc40000400000 */
        /* <DEDUP_REMOVED lines=24> */
[C---:B0-----:R-:W-:Y:S02]  /*66910*/  FMUL R5, R16.reuse, R2 ;  /* 0x0000000210057220 */ /* 0x041fe40000400000 */
[----:B------:R-:W-:-:S03]  /*66920*/  FMUL R2, R16, R15 ;  /* 0x0000000f10027220 */ /* 0x000fc60000400000 */
        /* <DEDUP_REMOVED lines=29> */
[----:B------:R1:W-:Y:S01]  /*66b00*/  STL [R1+0x1e0], R2 ;  /* 0x0001e00201007387 */ /* 0x0003e20000100800 */
[----:B------:R-:W-:Y:S02]  /*66b10*/  IMAD.MOV.U32 R3, RZ, RZ, c[0x0][0x1c8] ;  /* 0x00007200ff037624 */ /* 0x000fe400078e00ff */
[C---:B0-----:R-:W-:Y:S02]  /*66b20*/  FMUL R0, R16.reuse, R8 ;  /* 0x0000000810007220 */ /* 0x041fe40000400000 */
[----:B-1----:R-:W-:-:S03]  /*66b30*/  FMUL R2, R16, R9 ;  /* 0x0000000910027220 */ /* 0x002fc60000400000 */
[----:B------:R0:W-:Y:S01]  /*66b40*/  STL [R1+0x1dc], R0 ;  /* 0x0001dc0001007387 */ /* 0x0001e20000100800 */
[----:B------:R2:W-:Y:S02]  /*66b50*/  STL [R1+0x1d8], R5 ;  /* 0x0001d80501007387 */ /* 0x0005e40000100800 */
[----:B------:R-:W-:Y:S02]  /*66b60*/  IMAD R3, R3, 0x32, RZ ;  /* 0x0000003203037824 */ /* 0x000fe400078e02ff */
[----:B------:R-:W-:Y:S01]  /*66b70*/  STL [R1+0x1d4], R2 ;  /* 0x0001d40201007387 */ /* 0x000fe20000100800 */
[----:B------:R-:W4:Y:S01]  /*66b80*/  LDL.LU R9, [R1+0x23c] ;  /* 0x00023c0001097983 */ /* 0x000f220000300800 */
        /* <DEDUP_REMOVED lines=38> */
[----:B------:R-:W4:Y:S03]  /*66df0*/  LDL.LU R29, [R1+0x2f4] ;  /* 0x0002f400011d7983 */ /* 0x000f260000300800 */
[----:B0-----:R-:W4:Y:S01]  /*66e00*/  LDL.LU R6, [R1+0x2fc] ;  /* 0x0002fc0001067983 */ /* 0x001f220000300800 */
        /* <DEDUP_REMOVED lines=227> */
[----:B------:R-:W-:-:S05]  /*67c40*/  FMUL R8, R19, R8 ;  /* 0x0000000813087220 */ /* 0x000fca0000400000 */
[----:B------:R0:W-:Y:S01]  /*67c50*/  STL [R1+0x15ec], R8 ;  /* 0x0015ec0801007387 */ /* 0x0001e20000100800 */
[----:B------:R-:W4:Y:S02]  /*67c60*/  LDL.LU R29, [R1+0x40c] ;  /* 0x00040c00011d7983 */ /* 0x000f240000300800 */
[----:B------:R-:W4:Y:S01]  /*67c70*/  LDL.LU R28, [R1+0x414] ;  /* 0x00041400011c7983 */ /* 0x000f220000300800 */
        /* <DEDUP_REMOVED lines=22> */
[----:B0-----:R-:W3:Y:S01]  /*67de0*/  LDL.LU R10, [R1+0x41c] ;  /* 0x00041c00010a7983 */ /* 0x001ee20000300800 */
        /* <DEDUP_REMOVED lines=14> */
[----:B------:R-:W3:Y:S02]  /*67ed0*/  LDL.LU R7, [R1+0x420] ;  /* 0x0004200001077983 */ /* 0x000ee40000300800 */
[----:B------:R0:W-:Y:S02]  /*67ee0*/  STL [R1+0x36c], R0 ;  /* 0x00036c0001007387 */ /* 0x0001e40000100800 */
[----:B------:R1:W-:Y:S02]  /*67ef0*/  STL [R1+0x368], R3 ;  /* 0x0003680301007387 */ /* 0x0003e40000100800 */
[----:B0-----:R-:W-:-:S02]  /*67f00*/  FMUL R0, R19, R15 ;  /* 0x0000000f13007220 */ /* 0x001fc40000400000 */
[C---:B------:R-:W-:Y:S02]  /*67f10*/  FMUL R5, R19.reuse, R14 ;  /* 0x0000000e13057220 */ /* 0x040fe40000400000 */
[C---:B-1----:R-:W-:Y:S01]  /*67f20*/  FMUL R3, R19.reuse, R22 ;  /* 0x0000001613037220 */ /* 0x042fe20000400000 */
        /* <DEDUP_REMOVED lines=8> */
[----:B------:R-:W-:Y:S02]  /*67fb0*/  MOV R2, c[0x0][0x1c8] ;  /* 0x0000720000027a02 */ /* 0x000fe40000000f00 */
[----:B------:R-:W-:Y:S01]  /*67fc0*/  MOV R12, c[0x0][0x1c8] ;  /* 0x00007200000c7a02 */ /* 0x000fe20000000f00 */
[C---:B0-----:R-:W-:Y:S02]  /*67fd0*/  FMUL R0, R19.reuse, R6 ;  /* 0x0000000613007220 */ /* 0x041fe40000400000 */
[----:B------:R-:W3:Y:S01]  /*67fe0*/  LDL.LU R6, [R1+0x424] ;  /* 0x0004240001067983 */ /* 0x000ee20000300800 */
[----:B------:R0:W-:Y:S02]  /*67ff0*/  STL [R1+0x118], R3 ;  /* 0x0001180301007387 */ /* 0x0001e40000100800 */
[----:B------:R0:W-:Y:S02]  /*68000*/  STL [R1+0x108], R0 ;  /* 0x0001080001007387 */ /* 0x0001e40000100800 */
[----:B-1----:R-:W-:-:S02]  /*68010*/  FMUL R5, R19, R29 ;  /* 0x0000001d13057220 */ /* 0x002fc40000400000 */
[----:B------:R-:W-:Y:S02]  /*68020*/  IMAD R2, R2, 0x64, RZ ;  /* 0x0000006402027824 */ /* 0x000fe400078e02ff */
[----:B------:R-:W-:Y:S02]  /*68030*/  IMAD R12, R12, 0x190, RZ ;  /* 0x000001900c0c7824 */ /* 0x000fe400078e02ff */
[C---:B0-----:R-:W-:Y:S02]  /*68040*/  FMUL R3, R19.reuse, R23 ;  /* 0x0000001713037220 */ /* 0x041fe40000400000 */
[----:B------:R-:W-:-:S03]  /*68050*/  FMUL R0, R19, R24 ;  /* 0x0000001813007220 */ /* 0x000fc60000400000 */
[----:B------:R0:W-:Y:S02]  /*68060*/  STL [R1+0x100], R3 ;  /* 0x0001000301007387 */ /* 0x0001e40000100800 */
[----:B------:R1:W-:Y:S02]  /*68070*/  STL [R1+0xfc], R0 ;  /* 0x0000fc0001007387 */ /* 0x0003e40000100800 */
[----:B------:R2:W-:Y:S02]  /*68080*/  STL [R1+0xf8], R5 ;  /* 0x0000f80501007387 */ /* 0x0005e40000100800 */
[C---:B0-----:R-:W-:Y:S02]  /*68090*/  FMUL R3, R19.reuse, R28 ;  /* 0x0000001c13037220 */ /* 0x041fe40000400000 */
[----:B-1----:R-:W-:-:S03]  /*680a0*/  FMUL R0, R19, R8 ;  /* 0x0000000813007220 */ /* 0x002fc60000400000 */
[----:B------:R-:W-:Y:S01]  /*680b0*/  STL [R1+0xf4], R3 ;  /* 0x0000f40301007387 */ /* 0x000fe20000100800 */
[----:B--2---:R-:W-:Y:S01]  /*680c0*/  LEA.HI.X.SX32 R5, R2, R27, 0x1, P5 ;  /* 0x0000001b02057211 */ /* 0x004fe200028f0eff */
[----:B----4-:R-:W-:Y:S01]  /*680d0*/  IADD3 R12, P5, R12, R26, RZ ;  /* 0x0000001a0c0c7210 */ /* 0x010fe20007fbe0ff */
[----:B---3--:R-:W0:Y:S03]  /*680e0*/  MUFU.RCP R9, R9 ;  /* 0x0000000900097308 */ /* 0x008e260000001000 */
[----:B------:R1:W-:Y:S01]  /*680f0*/  STL.64 [R1+0x9f8], R4 ;  /* 0x0009f80401007387 */ /* 0x0003e20000100a00 */
[----:B------:R2:W-:Y:S03]  /*68100*/  STL [R1+0xf0], R0 ;  /* 0x0000f00001007387 */ /* 0x0005e60000100800 */
[----:B-1----:R-:W3:Y:S01]  /*68110*/  LDL.LU R5, [R1+0x428] ;  /* 0x0004280001057983 */ /* 0x002ee20000300800 */
[----:B------:R-:W-:Y:S02]  /*68120*/  STL [R1+0x18d0], R12 ;  /* 0x0018d00c01007387 */ /* 0x000fe40000100800 */
[----:B------:R-:W-:Y:S02]  /*68130*/  STL [R1+0x18cc], R26 ;  /* 0x0018cc1a01007387 */ /* 0x000fe40000100800 */
[----:B------:R-:W-:Y:S02]  /*68140*/  STL [R1+0x18c8], R27 ;  /* 0x0018c81b01007387 */ /* 0x000fe40000100800 */
[C---:B--2---:R-:W-:Y:S01]  /*68150*/  FMUL R0, R20.reuse, R10 ;  /* 0x0000000a14007220 */ /* 0x044fe20000400000 */
[----:B0-----:R0:W-:Y:S04]  /*68160*/  STL [R1+0x18d4], R9 ;  /* 0x0018d40901007387 */ /* 0x0011e80000100800 */
[----:B0-----:R-:W2:Y:S01]  /*68170*/  LDL.LU R9, [R1+0x430] ;  /* 0x0004300001097983 */ /* 0x001ea20000300800 */
[----:B------:R-:W4:Y:S02]  /*68180*/  LDL.LU R12, [R1+0x438] ;  /* 0x00043800010c7983 */ /* 0x000f240000300800 */
        /* <DEDUP_REMOVED lines=10> */
[----:B------:R0:W-:Y:S04]  /*68230*/  STL [R1+0x15b4], R0 ;  /* 0x0015b40001007387 */ /* 0x0001e80000100800 */
        /* <DEDUP_REMOVED lines=18> */
[----:B---3--:R-:W-:-:S05]  /*68360*/  FMUL R5, R20, R5 ;  /* 0x0000000514057220 */ /* 0x008fca0000400000 */
[----:B------:R1:W-:Y:S01]  /*68370*/  STL [R1+0x15ac], R5 ;  /* 0x0015ac0501007387 */ /* 0x0003e20000100800 */
[----:B0-----:R-:W3:Y:S02]  /*68380*/  LDL.LU R6, [R1+0x500] ;  /* 0x0005000001067983 */ /* 0x001ee40000300800 */
[C---:B--2---:R-:W-:Y:S02]  /*68390*/  FMUL R9, R20.reuse, R9 ;  /* 0x0000000914097220 */ /* 0x044fe40000400000 */
[C---:B----4-:R-:W-:Y:S01]  /*683a0*/  FMUL R12, R20.reuse, R12 ;  /* 0x0000000c140c7220 */ /* 0x050fe20000400000 */
[----:B-1----:R-:W2:Y:S01]  /*683b0*/  LDL.LU R5, [R1+0x508] ;  /* 0x0005080001057983 */ /* 0x002ea20000300800 */
[C---:B------:R-:W-:Y:S02]  /*683c0*/  FMUL R26, R20.reuse, R26 ;  /* 0x0000001a141a7220 */ /* 0x040fe40000400000 */
[----:B------:R0:W-:Y:S02]  /*683d0*/  STL [R1+0x15a8], R9 ;  /* 0x0015a80901007387 */ /* 0x0001e40000100800 */
[----:B------:R-:W-:-:S02]  /*683e0*/  FMUL R27, R20, R27 ;  /* 0x0000001b141b7220 */ /* 0x000fc40000400000 */
[C---:B------:R-:W-:Y:S01]  /*683f0*/  FMUL R10, R20.reuse, R10 ;  /* 0x0000000a140a7220 */ /* 0x040fe20000400000 */
[----:B0-----:R-:W4:Y:S01]  /*68400*/  LDL.LU R9, [R1+0x18d4] ;  /* 0x0018d40001097983 */ /* 0x001f220000300800 */
[----:B------:R0:W-:Y:S03]  /*68410*/  STL [R1+0x15a4], R12 ;  /* 0x0015a40c01007387 */ /* 0x0001e60000100800 */
[----:B0-----:R-:W4:Y:S01]  /*68420*/  LDL.LU R12, [R1+0x18d0] ;  /* 0x0018d000010c7983 */ /* 0x001f220000300800 */
[----:B------:R0:W-:Y:S03]  /*68430*/  STL [R1+0x15a0], R26 ;  /* 0x0015a01a01007387 */ /* 0x0001e60000100800 */
[----:B0-----:R-:W4:Y:S01]  /*68440*/  LDL.LU R26, [R1+0x18cc] ;  /* 0x0018cc00011a7983 */ /* 0x001f220000300800 */
[----:B------:R0:W-:Y:S02]  /*68450*/  STL [R1+0x159c], R27 ;  /* 0x00159c1b01007387 */ /* 0x0001e40000100800 */
[C---:B------:R-:W-:Y:S01]  /*68460*/  FMUL R3, R20.reuse, R3 ;  /* 0x0000000314037220 */ /* 0x040fe20000400000 */
[----:B0-----:R-:W4:Y:S01]  /*68470*/  LDL.LU R27, [R1+0x18c8] ;  /* 0x0018c800011b7983 */ /* 0x001f220000300800 */
[----:B------:R0:W-:Y:S02]  /*68480*/  STL [R1+0x13fc], R10 ;  /* 0x0013fc0a01007387 */ /* 0x0001e40000100800 */
[C---:B------:R-:W-:Y:S01]  /*68490*/  FMUL R11, R20.reuse, R11 ;  /* 0x0000000b140b7220 */ /* 0x040fe20000400000 */
[----:B0-----:R-:W4:Y:S01]  /*684a0*/  LDL.LU R10, [R1+0x18c4] ;  /* 0x0018c400010a7983 */ /* 0x001f220000300800 */
[----:B------:R-:W-:-:S02]  /*684b0*/  FMUL R4, R20, R4 ;  /* 0x0000000414047220 */ /* 0x000fc40000400000 */
[----:B------:R-:W-:Y:S02]  /*684c0*/  STL [R1+0x13f8], R3 ;  /* 0x0013f80301007387 */ /* 0x000fe40000100800 */
[----:B------:R-:W-:Y:S01]  /*684d0*/  STL [R1+0x13f4], R11 ;  /* 0x0013f40b01007387 */ /* 0x000fe20000100800 */
[----:B------:R0:W-:Y:S04]  /*684e0*/  STL [R1+0x468], R4 ;  /* 0x0004680401007387 */ /* 0x0001e80000100800 */
[----:B0-----:R-:W4:Y:S01]  /*684f0*/  LDL.LU R4, [R1+0x42c] ;  /* 0x00042c0001047983 */ /* 0x001f220000300800 */
[----:B------:R-:W-:-:S05]  /*68500*/  FMUL R13, R20, R13 ;  /* 0x0000000d140d7220 */ /* 0x000fca0000400000 */
[----:B------:R0:W-:Y:S02]  /*68510*/  STL [R1+0x460], R13 ;  /* 0x0004600d01007387 */ /* 0x0001e40000100800 */
[C---:B0-----:R-:W-:Y:S02]  /*68520*/  FMUL R13, R20.reuse, R2 ;  /* 0x00000002140d7220 */ /* 0x041fe40000400000 */
[C---:B------:R-:W-:Y:S02]  /*68530*/  FMUL R2, R20.reuse, R0 ;  /* 0x0000000014027220 */ /* 0x040fe40000400000 */
[C---:B------:R-:W-:Y:S01]  /*68540*/  FMUL R0, R20.reuse, R19 ;  /* 0x0000001314007220 */ /* 0x040fe20000400000 */
[----:B------:R0:W-:Y:S02]  /*68550*/  STL [R1+0x458], R13 ;  /* 0x0004580d01007387 */ /* 0x0001e40000100800 */
[----:B------:R1:W-:Y:S02]  /*68560*/  STL [R1+0x450], R2 ;  /* 0x0004500201007387 */ /* 0x0003e40000100800 */
[----:B------:R1:W-:Y:S02]  /*68570*/  STL [R1+0x448], R0 ;  /* 0x0004480001007387 */ /* 0x0003e40000100800 */
[----:B0-----:R-:W-:-:S02]  /*68580*/  FMUL R13, R20, R18 ;  /* 0x00000012140d7220 */ /* 0x001fc40000400000 */
[C---:B-1----:R-:W-:Y:S02]  /*68590*/  FMUL R2, R20.reuse, R17 ;  /* 0x0000001114027220 */ /* 0x042fe40000400000 */
[C---:B------:R-:W-:Y:S01]  /*685a0*/  FMUL R0, R20.reuse, R8 ;  /* 0x0000000814007220 */ /* 0x040fe20000400000 */
[----:B------:R0:W-:Y:S01]  /*685b0*/  STL [R1+0x32c], R13 ;  /* 0x00032c0d01007387 */ /* 0x0001e20000100800 */
[----:B------:R-:W4:Y:S02]  /*685c0*/  LDL.LU R8, [R1+0x434] ;  /* 0x0004340001087983 */ /* 0x000f240000300800 */
[----:B------:R-:W-:Y:S02]  /*685d0*/  STL [R1+0x328], R2 ;  /* 0x0003280201007387 */ /* 0x000fe40000100800 */
[----:B------:R1:W-:Y:S02]  /*685e0*/  STL [R1+0x324], R0 ;  /* 0x0003240001007387 */ /* 0x0003e40000100800 */
[----:B0-----:R-:W-:-:S02]  /*685f0*/  FMUL R13, R20, R16 ;  /* 0x00000010140d7220 */ /* 0x001fc40000400000 */
[C---:B-1----:R-:W-:Y:S02]  /*68600*/  FMUL R0, R20.reuse, R15 ;  /* 0x0000000f14007220 */ /* 0x042fe40000400000 */
[C---:B------:R-:W-:Y:S01]  /*68610*/  FMUL R2, R20.reuse, R14 ;  /* 0x0000000e14027220 */ /* 0x040fe20000400000 */
[----:B------:R0:W-:Y:S02]  /*68620*/  STL [R1+0x320], R13 ;  /* 0x0003200d01007387 */ /* 0x0001e40000100800 */
[----:B------:R1:W-:Y:S02]  /*68630*/  STL [R1+0x31c], R0 ;  /* 0x00031c0001007387 */ /* 0x0003e40000100800 */
[----:B------:R1:W-:Y:S01]  /*68640*/  STL [R1+0x318], R2 ;  /* 0x0003180201007387 */ /* 0x0003e20000100800 */
[C---:B0-----:R-:W-:Y:S02]  /*68650*/  FMUL R13, R20.reuse, R22 ;  /* 0x00000016140d7220 */ /* 0x041fe40000400000 */
[----:B-1----:R-:W-:-:S02]  /*68660*/  FMUL R0, R20, R21 ;  /* 0x0000001514007220 */ /* 0x002fc40000400000 */
[C---:B------:R-:W-:Y:S01]  /*68670*/  FMUL R2, R20.reuse, R25 ;  /* 0x0000001914027220 */ /* 0x040fe20000400000 */
[----:B------:R0:W-:Y:S02]  /*68680*/  STL [R1+0x314], R13 ;  /* 0x0003140d01007387 */ /* 0x0001e40000100800 */
[----:B------:R1:W-:Y:S01]  /*68690*/  STL [R1+0x310], R0 ;  /* 0x0003100001007387 */ /* 0x0003e20000100800 */
[----:B------:R-:W-:Y:S01]  /*686a0*/  MOV R11, c[0x0][0x1c8] ;  /* 0x00007200000b7a02 */ /* 0x000fe20000000f00 */
[----:B------:R1:W-:Y:S01]  /*686b0*/  STL [R1+0xcc], R2 ;  /* 0x0000cc0201007387 */ /* 0x0003e20000100800 */
[C---:B0-----:R-:W-:Y:S02]  /*686c0*/  FMUL R13, R20.reuse, R23 ;  /* 0x00000017140d7220 */ /* 0x041fe40000400000 */
[C---:B-1----:R-:W-:Y:S01]  /*686d0*/  FMUL R0, R20.reuse, R24 ;  /* 0x0000001814007220 */ /* 0x042fe20000400000 */
[----:B------:R-:W-:Y:S01]  /*686e0*/  MOV R3, c[0x0][0x1c8] ;  /* 0x0000720000037a02 */ /* 0x000fe20000000f00 */
[----:B------:R-:W-:Y:S01]  /*686f0*/  FMUL R2, R20, R7 ;  /* 0x0000000714027220 */ /* 0x000fe20000400000 */
[----:B------:R0:W-:Y:S01]  /*68700*/  STL [R1+0xc8], R13 ;  /* 0x0000c80d01007387 */ /* 0x0001e20000100800 */
[----:B------:R-:W4:Y:S02]  /*68710*/  LDL.LU R7, [R1+0x43c] ;  /* 0x00043c0001077983 */ /* 0x000f240000300800 */
[----:B------:R1:W-:Y:S02]  /*68720*/  STL [R1+0xc4], R0 ;  /* 0x0000c40001007387 */ /* 0x0003e40000100800 */
[----:B------:R-:W-:-:S02]  /*68730*/  IMAD R11, R11, 0xc8, RZ ;  /* 0x000000c80b0b7824 */ /* 0x000fc400078e02ff */
[----:B------:R-:W-:Y:S01]  /*68740*/  IMAD R3, R3, 0x320, RZ ;  /* 0x0000032003037824 */ /* 0x000fe200078e02ff */
[----:B------:R3:W-:Y:S01]  /*68750*/  STL [R1+0xc0], R2 ;  /* 0x0000c00201007387 */ /* 0x0007e20000100800 */
[C---:B0-----:R-:W-:Y:S02]  /*68760*/  FMUL R13, R20.reuse, R28 ;  /* 0x0000001c140d7220 */ /* 0x041fe40000400000 */
[----:B-1----:R-:W-:-:S05]  /*68770*/  FMUL R0, R20, R29 ;  /* 0x0000001d14007220 */ /* 0x002fca0000400000 */
[----:B------:R2:W-:Y:S01]  /*68780*/  STL [R1+0x74], R0 ;  /* 0x0000740001007387 */ /* 0x0005e20000100800 */
[----:B------:R4:W-:Y:S02]  /*68790*/  STL [R1+0x70], R13 ;  /* 0x0000700d01007387 */ /* 0x0009e40000100800 */
[----:B---3--:R-:W-:-:S05]  /*687a0*/  FMUL R2, R20, R6 ;  /* 0x0000000614027220 */ /* 0x008fca0000400000 */
[----:B------:R-:W-:Y:S01]  /*687b0*/  STL [R1+0x64], R2 ;  /* 0x0000640201007387 */ /* 0x000fe20000100800 */
[----:B------:R-:W3:Y:S02]  /*687c0*/  LDL.LU R6, [R1+0x444] ;  /* 0x0004440001067983 */ /* 0x000ee40000300800 */
[----:B--2---:R-:W-:-:S05]  /*687d0*/  FMUL R0, R20, R5 ;  /* 0x0000000514007220 */ /* 0x004fca0000400000 */
[----:B------:R0:W-:Y:S01]  /*687e0*/  STL [R1+0x58], R0 ;  /* 0x0000580001007387 */ /* 0x0001e20000100800 */
[----:B----4-:R-:W-:Y:S01]  /*687f0*/  LEA.HI.X.SX32 R13, R11, R27, 0x1, P5 ;  /* 0x0000001b0b0d7211 */ /* 0x010fe200028f0eff */
[----:B------:R-:W-:Y:S01]  /*68800*/  IADD3 R14, P5, R3, R26, RZ ;  /* 0x0000001a030e7210 */ /* 0x000fe20007fbe0ff */
[----:B------:R-:W1:Y:S04]  /*68810*/  MUFU.RCP R10, R10 ;  /* 0x0000000a000a7308 */ /* 0x000e680000001000 */
[----:B------:R-:W-:Y:S01]  /*68820*/  STL [R1+0x18bc], R14 ;  /* 0x0018bc0e01007387 */ /* 0x000fe20000100800 */
[----:B------:R-:W-:Y:S02]  /*68830*/  STL.64 [R1+0x9f0], R12 ;  /* 0x0009f00c01007387 */ /* 0x000fe40000100a00 */
[----:B------:R-:W-:Y:S02]  /*68840*/  STL [R1+0x18b8], R26 ;  /* 0x0018b81a01007387 */ /* 0x000fe40000100800 */
[----:B------:R-:W-:Y:S02]  /*68850*/  STL [R1+0x18b4], R27 ;  /* 0x0018b41b01007387 */ /* 0x000fe40000100800 */
[C---:B0-----:R-:W-:Y:S01]  /*68860*/  FMUL R0, R9.reuse, R4 ;  /* 0x0000000409007220 */ /* 0x041fe20000400000 */
[----:B-1----:R0:W-:Y:S04]  /*68870*/  STL [R1+0x18c0], R10 ;  /* 0x0018c00a01007387 */ /* 0x0021e80000100800 */
        /* <DEDUP_REMOVED lines=10> */
[----:B0-----:R-:W-:-:S05]  /*68920*/  FMUL R0, R9, R8 ;  /* 0x0000000809007220 */ /* 0x001fca0000400000 */
[----:B------:R0:W-:Y:S01]  /*68930*/  STL [R1+0x1574], R0 ;  /* 0x0015740001007387 */ /* 0x0001e20000100800 */
[----:B------:R-:W4:Y:S02]  /*68940*/  LDL.LU R3, [R1+0x494] ;  /* 0x0004940001037983 */ /* 0x000f240000300800 */
[----:B------:R-:W4:Y:S01]  /*68950*/  LDL.LU R11, [R1+0x49c] ;  /* 0x00049c00010b7983 */ /* 0x000f220000300800 */
        /* <DEDUP_REMOVED lines=17> */
[----:B------:R-:W4:Y:S02]  /*68a70*/  LDL.LU R28, [R1+0x514] ;  /* 0x00051400011c7983 */ /* 0x000f240000300800 */
[----:B---3--:R-:W-:-:S05]  /*68a80*/  FMUL R6, R9, R6 ;  /* 0x0000000609067220 */ /* 0x008fca0000400000 */
[----:B------:R0:W-:Y:S04]  /*68a90*/  STL [R1+0x156c], R6 ;  /* 0x00156c0601007387 */ /* 0x0001e80000100800 */
[----:B0-----:R-:W3:Y:S01]  /*68aa0*/  LDL.LU R6, [R1+0x518] ;  /* 0x0005180001067983 */ /* 0x001ee20000300800 */
[C---:B--2---:R-:W-:Y:S02]  /*68ab0*/  FMUL R10, R9.reuse, R10 ;  /* 0x0000000a090a7220 */ /* 0x044fe40000400000 */
[C---:B----4-:R-:W-:Y:S02]  /*68ac0*/  FMUL R14, R9.reuse, R14 ;  /* 0x0000000e090e7220 */ /* 0x050fe40000400000 */
[C---:B------:R-:W-:Y:S02]  /*68ad0*/  FMUL R26, R9.reuse, R26 ;  /* 0x0000001a091a7220 */ /* 0x040fe40000400000 */
[C---:B------:R-:W-:Y:S01]  /*68ae0*/  FMUL R27, R9.reuse, R27 ;  /* 0x0000001b091b7220 */ /* 0x040fe20000400000 */
[----:B------:R0:W-:Y:S01]  /*68af0*/  STL [R1+0x1568], R10 ;  /* 0x0015680a01007387 */ /* 0x0001e20000100800 */
[----:B------:R-:W-:-:S03]  /*68b00*/  FMUL R4, R9, R4 ;  /* 0x0000000409047220 */ /* 0x000fc60000400000 */
[----:B0-----:R-:W2:Y:S01]  /*68b10*/  LDL.LU R10, [R1+0x18c0] ;  /* 0x0018c000010a7983 */ /* 0x001ea20000300800 */
[----:B------:R0:W-:Y:S03]  /*68b20*/  STL [R1+0x1564], R14 ;  /* 0x0015640e01007387 */ /* 0x0001e60000100800 */
[----:B0-----:R-:W4:Y:S01]  /*68b30*/  LDL.LU R14, [R1+0x18bc] ;  /* 0x0018bc00010e7983 */ /* 0x001f220000300800 */
[----:B------:R0:W-:Y:S03]  /*68b40*/  STL [R1+0x1560], R26 ;  /* 0x0015601a01007387 */ /* 0x0001e60000100800 */
[----:B0-----:R-:W2:Y:S01]  /*68b50*/  LDL.LU R26, [R1+0x18b8] ;  /* 0x0018b800011a7983 */ /* 0x001ea20000300800 */
[----:B------:R0:W-:Y:S03]  /*68b60*/  STL [R1+0x155c], R27 ;  /* 0x00155c1b01007387 */ /* 0x0001e60000100800 */
[----:B0-----:R-:W2:Y:S01]  /*68b70*/  LDL.LU R27, [R1+0x18b4] ;  /* 0x0018b400011b7983 */ /* 0x001ea20000300800 */
[----:B------:R0:W-:Y:S03]  /*68b80*/  STL [R1+0x420], R4 ;  /* 0x0004200401007387 */ /* 0x0001e60000100800 */
[----:B0-----:R-:W4:Y:S01]  /*68b90*/  LDL.LU R4, [R1+0x18b0] ;  /* 0x0018b00001047983 */ /* 0x001f220000300800 */
[----:B------:R-:W-:-:S02]  /*68ba0*/  FMUL R2, R9, R2 ;  /* 0x0000000209027220 */ /* 0x000fc40000400000 */
[C---:B------:R-:W-:Y:S02]  /*68bb0*/  FMUL R5, R9.reuse, R5 ;  /* 0x0000000509057220 */ /* 0x040fe40000400000 */
[C---:B------:R-:W-:Y:S02]  /*68bc0*/  FMUL R12, R9.reuse, R12 ;  /* 0x0000000c090c7220 */ /* 0x040fe40000400000 */
[C---:B------:R-:W-:Y:S01]  /*68bd0*/  FMUL R15, R9.reuse, R15 ;  /* 0x0000000f090f7220 */ /* 0x040fe20000400000 */
[----:B------:R-:W-:Y:S01]  /*68be0*/  STL [R1+0x41c], R2 ;  /* 0x00041c0201007387 */ /* 0x000fe20000100800 */
[----:B------:R0:W-:Y:S02]  /*68bf0*/  STL [R1+0x418], R5 ;  /* 0x0004180501007387 */ /* 0x0001e40000100800 */
[C---:B------:R-:W-:Y:S01]  /*68c00*/  FMUL R11, R9.reuse, R11 ;  /* 0x0000000b090b7220 */ /* 0x040fe20000400000 */
[----:B0-----:R-:W4:Y:S01]  /*68c10*/  LDL.LU R5, [R1+0x51c] ;  /* 0x00051c0001057983 */ /* 0x001f220000300800 */
[----:B------:R-:W-:Y:S02]  /*68c20*/  STL [R1+0x414], R12 ;  /* 0x0004140c01007387 */ /* 0x000fe40000100800 */
[----:B------:R0:W-:Y:S02]  /*68c30*/  STL [R1+0x410], R15 ;  /* 0x0004100f01007387 */ /* 0x0001e40000100800 */
[----:B0-----:R-:W-:-:S02]  /*68c40*/  FMUL R15, R9, R3 ;  /* 0x00000003090f7220 */ /* 0x001fc40000400000 */
[C---:B------:R-:W-:Y:S02]  /*68c50*/  FMUL R3, R9.reuse, R0 ;  /* 0x0000000009037220 */ /* 0x040fe40000400000 */
[C---:B------:R-:W-:Y:S01]  /*68c60*/  FMUL R0, R9.reuse, R20 ;  /* 0x0000001409007220 */ /* 0x040fe20000400000 */
[----:B------:R-:W-:Y:S01]  /*68c70*/  STL [R1+0x40c], R15 ;  /* 0x00040c0f01007387 */ /* 0x000fe20000100800 */
        /* <DEDUP_REMOVED lines=15> */
[----:B------:R1:W-:Y:S01]  /*68d70*/  STL [R1+0x2d4], R0 ;  /* 0x0002d40001007387 */ /* 0x0003e20000100800 */
[----:B------:R-:W-:Y:S01]  /*68d80*/  MOV R12, c[0x0][0x1c8] ;  /* 0x00007200000c7a02 */ /* 0x000fe20000000f00 */
[C---:B0-----:R-:W-:Y:S02]  /*68d90*/  FMUL R11, R9.reuse, R13 ;  /* 0x0000000d090b7220 */ /* 0x041fe40000400000 */
[----:B-1----:R-:W-:-:S02]  /*68da0*/  FMUL R3, R9, R21 ;  /* 0x0000001509037220 */ /* 0x002fc40000400000 */
[C---:B------:R-:W-:Y:S01]  /*68db0*/  FMUL R0, R9.reuse, R25 ;  /* 0x0000001909007220 */ /* 0x040fe20000400000 */
[----:B------:R0:W-:Y:S02]  /*68dc0*/  STL [R1+0x2d0], R11 ;  /* 0x0002d00b01007387 */ /* 0x0001e40000100800 */
[----:B------:R1:W-:Y:S02]  /*68dd0*/  STL [R1+0x7c], R3 ;  /* 0x00007c0301007387 */ /* 0x0003e40000100800 */
[----:B------:R-:W-:Y:S02]  /*68de0*/  IMAD R12, R12, 0x190, RZ ;  /* 0x000001900c0c7824 */ /* 0x000fe400078e02ff */
[----:B------:R1:W-:Y:S02]  /*68df0*/  STL [R1+0x78], R0 ;  /* 0x0000780001007387 */ /* 0x0003e40000100800 */
[----:B------:R-:W-:Y:S02]  /*68e00*/  IMAD.MOV.U32 R2, RZ, RZ, c[0x0][0x1c8] ;  /* 0x00007200ff027624 */ /* 0x000fe400078e00ff */
[----:B0-----:R-:W-:-:S02]  /*68e10*/  FMUL R11, R9, R23 ;  /* 0x00000017090b7220 */ /* 0x001fc40000400000 */
[C---:B-1----:R-:W-:Y:S02]  /*68e20*/  FMUL R3, R9.reuse, R24 ;  /* 0x0000001809037220 */ /* 0x042fe40000400000 */
[C---:B------:R-:W-:Y:S01]  /*68e30*/  FMUL R0, R9.reuse, R7 ;  /* 0x0000000709007220 */ /* 0x040fe20000400000 */
[----:B------:R0:W-:Y:S01]  /*68e40*/  STL [R1+0x6c], R11 ;  /* 0x00006c0b01007387 */ /* 0x0001e20000100800 */
[----:B------:R-:W4:Y:S02]  /*68e50*/  LDL.LU R7, [R1+0x524] ;  /* 0x0005240001077983 */ /* 0x000f240000300800 */
[----:B------:R1:W-:Y:S02]  /*68e60*/  STL [R1+0x68], R3 ;  /* 0x0000680301007387 */ /* 0x0003e40000100800 */
[----:B------:R-:W-:Y:S01]  /*68e70*/  IMAD R2, R2, 0x322, RZ ;  /* 0x0000032202027824 */ /* 0x000fe200078e02ff */
[----:B------:R3:W-:Y:S01]  /*68e80*/  STL [R1+0x60], R0 ;  /* 0x0000600001007387 */ /* 0x0007e20000100800 */
[----:B0-----:R-:W-:-:S02]  /*68e90*/  FMUL R11, R9, R29 ;  /* 0x0000001d090b7220 */ /* 0x001fc40000400000 */
[----:B-1----:R-:W-:-:S03]  /*68ea0*/  FMUL R3, R9, R28 ;  /* 0x0000001c09037220 */ /* 0x002fc60000400000 */
[----:B------:R-:W-:Y:S02]  /*68eb0*/  STL [R1+0x5c], R11 ;  /* 0x00005c0b01007387 */ /* 0x000fe40000100800 */
[----:B------:R-:W-:Y:S02]  /*68ec0*/  STL [R1+0x54], R3 ;  /* 0x0000540301007387 */ /* 0x000fe40000100800 */
[----:B---3--:R-:W-:Y:S01]  /*68ed0*/  FMUL R0, R9, R6 ;  /* 0x0000000609007220 */ /* 0x008fe20000400000 */
[----:B--2---:R-:W-:Y:S01]  /*68ee0*/  LEA.HI.X.SX32 R15, R12, R27, 0x1, P5 ;  /* 0x0000001b0c0f7211 */ /* 0x004fe200028f0eff */
[----:B----4-:R-:W0:Y:S04]  /*68ef0*/  MUFU.RCP R4, R4 ;  /* 0x0000000400047308 */ /* 0x010e280000001000 */
[----:B------:R1:W-:Y:S01]  /*68f00*/  STL.64 [R1+0xa18], R14 ;  /* 0x000a180e01007387 */ /* 0x0003e20000100a00 */
[----:B------:R-:W-:Y:S01]  /*68f10*/  STL [R1+0x50], R0 ;  /* 0x0000500001007387 */ /* 0x000fe20000100800 */
[----:B-1----:R-:W-:-:S05]  /*68f20*/  IADD3 R14, P5, R2, R26, RZ ;  /* 0x0000001a020e7210 */ /* 0x002fca0007fbe0ff */
[----:B------:R-:W-:Y:S01]  /*68f30*/  STL [R1+0x18a4], R14 ;  /* 0x0018a40e01007387 */ /* 0x000fe20000100800 */
[----:B------:R-:W-:Y:S02]  /*68f40*/  STL [R1+0x18a0], R26 ;  /* 0x0018a01a01007387 */ /* 0x000fe40000100800 */
[----:B------:R-:W-:Y:S02]  /*68f50*/  STL [R1+0x189c], R27 ;  /* 0x00189c1b01007387 */ /* 0x000fe40000100800 */
[----:B0-----:R0:W-:Y:S02]  /*68f60*/  STL [R1+0x18a8], R4 ;  /* 0x0018a80401007387 */ /* 0x0011e40000100800 */
[----:B0-----:R-:W2:Y:S01]  /*68f70*/  LDL.LU R4, [R1+0x52c] ;  /* 0x00052c0001047983 */ /* 0x001ea20000300800 */
[----:B------:R-:W-:-:S03]  /*68f80*/  FMUL R0, R10, R5 ;  /* 0x000000050a007220 */ /* 0x000fc60000400000 */
[----:B--2---:R0:W-:Y:S02]  /*68f90*/  STL [R1+0x18ac], R4 ;  /* 0x0018ac0401007387 */ /* 0x0041e40000100800 */
[----:B------:R1:W-:Y:S02]  /*68fa0*/  STL [R1+0x1538], R0 ;  /* 0x0015380001007387 */ /* 0x0003e40000100800 */
[----:B0-----:R-:W2:Y:S01]  /*68fb0*/  LDL.LU R4, [R1+0x528] ;  /* 0x0005280001047983 */ /* 0x001ea20000300800 */
[----:B------:R-:W3:Y:S02]  /*68fc0*/  LDL.LU R14, [R1+0x530] ;  /* 0x00053000010e7983 */ /* 0x000ee40000300800 */
[----:B------:R-:W4:Y:S02]  /*68fd0*/  LDL.LU R26, [R1+0x538] ;  /* 0x00053800011a7983 */ /* 0x000f240000300800 */
[----:B------:R-:W3:Y:S01]  /*68fe0*/  LDL.LU R27, [R1+0x548] ;  /* 0x00054800011b7983 */ /* 0x000ee20000300800 */
[----:B------:R-:W3:Y:S01]  /*68ff0*/  LDL.LU R5, [R1+0x550] ;  /* 0x0005500001057983 */ /* 0x000ee20000300800 */
[----:B-1----:R-:W-:-:S02]  /*69000*/  FMUL R0, R10, R8 ;  /* 0x000000080a007220 */ /* 0x002fc40000400000 */
[----:B------:R-:W3:Y:S02]  /*69010*/  LDL.LU R9, [R1+0x558] ;  /* 0x0005580001097983 */ /* 0x000ee40000300800 */
[----:B------:R-:W3:Y:S01]  /*69020*/  LDL.LU R6, [R1+0x560] ;  /* 0x0005600001067983 */ /* 0x000ee20000300800 */
[----:B------:R-:W3:Y:S01]  /*69030*/  LDL.LU R3, [R1+0x568] ;  /* 0x0005680001037983 */ /* 0x000ee20000300800 */
[----:B------:R-:W3:Y:S02]  /*69040*/  LDL.LU R15, [R1+0x570] ;  /* 0x00057000010f7983 */ /* 0x000ee40000300800 */
[----:B------:R0:W-:Y:S02]  /*69050*/  STL [R1+0x1534], R0 ;  /* 0x0015340001007387 */ /* 0x0001e40000100800 */
[----:B------:R-:W3:Y:S01]  /*69060*/  LDL.LU R2, [R1+0x578] ;  /* 0x0005780001027983 */ /* 0x000ee20000300800 */
[----:B------:R-:W3:Y:S01]  /*69070*/  LDL.LU R12, [R1+0x580] ;  /* 0x00058000010c7983 */ /* 0x000ee20000300800 */
[----:B------:R-:W-:-:S03]  /*69080*/  FMUL R7, R10, R7 ;  /* 0x000000070a077220 */ /* 0x000fc60000400000 */
[----:B0-----:R-:W4:Y:S01]  /*69090*/  LDL.LU R0, [R1+0x588] ;  /* 0x0005880001007983 */ /* 0x001f220000300800 */
[----:B------:R-:W4:Y:S02]  /*690a0*/  LDL.LU R11, [R1+0x590] ;  /* 0x00059000010b7983 */ /* 0x000f240000300800 */
[----:B------:R-:W4:Y:S02]  /*690b0*/  LDL.LU R20, [R1+0x598] ;  /* 0x0005980001147983 */ /* 0x000f240000300800 */
[----:B------:R-:W4:Y:S01]  /*690c0*/  LDL.LU R19, [R1+0x5a0] ;  /* 0x0005a00001137983 */ /* 0x000f220000300800 */
[----:B------:R-:W4:Y:S01]  /*690d0*/  LDL.LU R28, [R1+0x5a8] ;  /* 0x0005a800011c7983 */ /* 0x000f220000300800 */
[----:B------:R-:W4:Y:S02]  /*690e0*/  LDL.LU R18, [R1+0x5b0] ;  /* 0x0005b00001127983 */ /* 0x000f240000300800 */
[----:B------:R-:W4:Y:S02]  /*690f0*/  LDL.LU R17, [R1+0x5b8] ;  /* 0x0005b80001117983 */ /* 0x000f240000300800 */
[----:B------:R0:W-:Y:S01]  /*69100*/  STL [R1+0x1530], R7 ;  /* 0x0015300701007387 */ /* 0x0001e20000100800 */
        /* <DEDUP_REMOVED lines=9> */
[----:B0-----:R-:W4:Y:S02]  /*691a0*/  LDL.LU R7, [R1+0x610] ;  /* 0x0006100001077983 */ /* 0x001f240000300800 */
[----:B--2---:R-:W-:-:S05]  /*691b0*/  FMUL R4, R10, R4 ;  /* 0x000000040a047220 */ /* 0x004fca0000400000 */
[----:B------:R0:W-:Y:S04]  /*691c0*/  STL [R1+0x152c], R4 ;  /* 0x00152c0401007387 */ /* 0x0001e80000100800 */
[----:B0-----:R-:W2:Y:S01]  /*691d0*/  LDL.LU R4, [R1+0x18ac] ;  /* 0x0018ac0001047983 */ /* 0x001ea20000300800 */
[C---:B---3--:R-:W-:Y:S02]  /*691e0*/  FMUL R14, R10.reuse, R14 ;  /* 0x0000000e0a0e7220 */ /* 0x048fe40000400000 */
[C---:B----4-:R-:W-:Y:S02]  /*691f0*/  FMUL R26, R10.reuse, R26 ;  /* 0x0000001a0a1a7220 */ /* 0x050fe40000400000 */
[C---:B------:R-:W-:Y:S02]  /*69200*/  FMUL R27, R10.reuse, R27 ;  /* 0x0000001b0a1b7220 */ /* 0x040fe40000400000 */
[----:B------:R-:W-:-:S02]  /*69210*/  FMUL R5, R10, R5 ;  /* 0x000000050a057220 */ /* 0x000fc40000400000 */
[C---:B------:R-:W-:Y:S02]  /*69220*/  FMUL R9, R10.reuse, R9 ;  /* 0x000000090a097220 */ /* 0x040fe40000400000 */
[C---:B------:R-:W-:Y:S02]  /*69230*/  FMUL R6, R10.reuse, R6 ;  /* 0x000000060a067220 */ /* 0x040fe40000400000 */
[C---:B------:R-:W-:Y:S02]  /*69240*/  FMUL R3, R10.reuse, R3 ;  /* 0x000000030a037220 */ /* 0x040fe40000400000 */
[C---:B------:R-:W-:Y:S02]  /*69250*/  FMUL R15, R10.reuse, R15 ;  /* 0x0000000f0a0f7220 */ /* 0x040fe40000400000 */
[C---:B------:R-:W-:Y:S02]  /*69260*/  FMUL R12, R10.reuse, R12 ;  /* 0x0000000c0a0c7220 */ /* 0x040fe40000400000 */
[----:B--2---:R-:W-:-:S05]  /*69270*/  FMUL R4, R10, R4 ;  /* 0x000000040a047220 */ /* 0x004fca0000400000 */
        /* <DEDUP_REMOVED lines=9> */
[----:B0-----:R-:W3:Y:S01]  /*69310*/  LDL.LU R5, [R1+0x1898] ;  /* 0x0018980001057983 */ /* 0x001ee20000300800 */
[----:B------:R-:W-:Y:S02]  /*69320*/  STL [R1+0x3fc], R9 ;  /* 0x0003fc0901007387 */ /* 0x000fe40000100800 */
[----:B------:R0:W-:Y:S02]  /*69330*/  STL [R1+0x3f8], R6 ;  /* 0x0003f80601007387 */ /* 0x0001e40000100800 */
[----:B0-----:R-:W3:Y:S01]  /*69340*/  LDL.LU R6, [R1+0x534] ;  /* 0x0005340001067983 */ /* 0x001ee20000300800 */
[----:B------:R-:W-:Y:S02]  /*69350*/  STL [R1+0x3f4], R3 ;  /* 0x0003f40301007387 */ /* 0x000fe40000100800 */
[----:B------:R0:W-:Y:S02]  /*69360*/  STL [R1+0x3f0], R15 ;  /* 0x0003f00f01007387 */ /* 0x0001e40000100800 */
[----:B0-----:R-:W-:-:S02]  /*69370*/  FMUL R15, R10, R2 ;  /* 0x000000020a0f7220 */ /* 0x001fc40000400000 */
[C---:B------:R-:W-:Y:S02]  /*69380*/  FMUL R2, R10.reuse, R0 ;  /* 0x000000000a027220 */ /* 0x040fe40000400000 */
[C---:B------:R-:W-:Y:S02]  /*69390*/  FMUL R0, R10.reuse, R11 ;  /* 0x0000000b0a007220 */ /* 0x040fe40000400000 */
[C---:B------:R-:W-:Y:S01]  /*693a0*/  FMUL R11, R10.reuse, R20 ;  /* 0x000000140a0b7220 */ /* 0x040fe20000400000 */
[----:B------:R-:W-:Y:S01]  /*693b0*/  STL [R1+0x3ec], R15 ;  /* 0x0003ec0f01007387 */ /* 0x000fe20000100800 */
[----:B------:R-:W-:Y:S02]  /*693c0*/  STL [R1+0x3e8], R12 ;  /* 0x0003e80c01007387 */ /* 0x000fe40000100800 */
[----:B------:R0:W-:Y:S02]  /*693d0*/  STL [R1+0x3e4], R2 ;  /* 0x0003e40201007387 */ /* 0x0001e40000100800 */
[----:B------:R1:W-:Y:S01]  /*693e0*/  STL [R1+0x1cc], R0 ;  /* 0x0001cc0001007387 */ /* 0x0003e20000100800 */
[----:B------:R1:W-:Y:S01]  /*693f0*/  STL [R1+0x1c8], R11 ;  /* 0x0001c80b01007387 */ /* 0x0003e20000100800 */
[----:B0-----:R-:W-:-:S02]  /*69400*/  FMUL R2, R10, R19 ;  /* 0x000000130a027220 */ /* 0x001fc40000400000 */
[C---:B-1----:R-:W-:Y:S02]  /*69410*/  FMUL R0, R10.reuse, R28 ;  /* 0x0000001c0a007220 */ /* 0x042fe40000400000 */
[C---:B------:R-:W-:Y:S01]  /*69420*/  FMUL R11, R10.reuse, R18 ;  /* 0x000000120a0b7220 */ /* 0x040fe20000400000 */
[----:B------:R-:W3:Y:S01]  /*69430*/  LDL.LU R28, [R1+0x53c] ;  /* 0x00053c00011c7983 */ /* 0x000ee20000300800 */
[----:B------:R0:W-:Y:S02]  /*69440*/  STL [R1+0x1c4], R2 ;  /* 0x0001c40201007387 */ /* 0x0001e40000100800 */
[----:B------:R1:W-:Y:S01]  /*69450*/  STL [R1+0x1c0], R0 ;  /* 0x0001c00001007387 */ /* 0x0003e20000100800 */
[----:B------:R-:W-:Y:S01]  /*69460*/  MOV R3, c[0x0][0x1c8] ;  /* 0x0000720000037a02 */ /* 0x000fe20000000f00 */
[----:B------:R1:W-:Y:S01]  /*69470*/  STL [R1+0x1bc], R11 ;  /* 0x0001bc0b01007387 */ /* 0x0003e20000100800 */
[C---:B0-----:R-:W-:Y:S02]  /*69480*/  FMUL R2, R10.reuse, R17 ;  /* 0x000000110a027220 */ /* 0x041fe40000400000 */
[----:B-1----:R-:W-:-:S02]  /*69490*/  FMUL R0, R10, R16 ;  /* 0x000000100a007220 */ /* 0x002fc40000400000 */
[C---:B------:R-:W-:Y:S01]  /*694a0*/  FMUL R11, R10.reuse, R22 ;  /* 0x000000160a0b7220 */ /* 0x040fe20000400000 */
[----:B------:R0:W-:Y:S02]  /*694b0*/  STL [R1+0x1b8], R2 ;  /* 0x0001b80201007387 */ /* 0x0001e40000100800 */
[----:B------:R1:W-:Y:S02]  /*694c0*/  STL [R1+0x1b4], R0 ;  /* 0x0001b40001007387 */ /* 0x0003e40000100800 */
[----:B------:R-:W-:Y:S01]  /*694d0*/  IMAD R3, R3, 0x191, RZ ;  /* 0x0000019103037824 */ /* 0x000fe200078e02ff */
[----:B------:R1:W-:Y:S01]  /*694e0*/  STL [R1+0x1b0], R11 ;  /* 0x0001b00b01007387 */ /* 0x0003e20000100800 */
[----:B------:R-:W-:Y:S01]  /*694f0*/  MOV R9, c[0x0][0x1c8] ;  /* 0x0000720000097a02 */ /* 0x000fe20000000f00 */
[C---:B0-----:R-:W-:Y:S02]  /*69500*/  FMUL R2, R10.reuse, R13 ;  /* 0x0000000d0a027220 */ /* 0x041fe40000400000 */
[----:B-1----:R-:W-:-:S02]  /*69510*/  FMUL R0, R10, R21 ;  /* 0x000000150a007220 */ /* 0x002fc40000400000 */
[C---:B------:R-:W-:Y:S01]  /*69520*/  FMUL R11, R10.reuse, R25 ;  /* 0x000000190a0b7220 */ /* 0x040fe20000400000 */
[----:B------:R0:W-:Y:S02]  /*69530*/  STL [R1+0x4c], R2 ;  /* 0x00004c0201007387 */ /* 0x0001e40000100800 */
[----:B------:R1:W-:Y:S02]  /*69540*/  STL [R1+0x48], R0 ;  /* 0x0000480001007387 */ /* 0x0003e40000100800 */
[----:B------:R-:W-:Y:S01]  /*69550*/  IMAD R9, R9, 0x192, RZ ;  /* 0x0000019209097824 */ /* 0x000fe200078e02ff */
[----:B------:R1:W-:Y:S01]  /*69560*/  STL [R1+0x44], R11 ;  /* 0x0000440b01007387 */ /* 0x0003e20000100800 */
[C---:B0-----:R-:W-:Y:S02]  /*69570*/  FMUL R2, R10.reuse, R23 ;  /* 0x000000170a027220 */ /* 0x041fe40000400000 */
[C---:B-1----:R-:W-:Y:S02]  /*69580*/  FMUL R0, R10.reuse, R24 ;  /* 0x000000180a007220 */ /* 0x042fe40000400000 */
[C---:B------:R-:W-:Y:S01]  /*69590*/  FMUL R11, R10.reuse, R29 ;  /* 0x0000001d0a0b7220 */ /* 0x040fe20000400000 */
[----:B------:R0:W-:Y:S02]  /*695a0*/  STL [R1+0x40], R2 ;  /* 0x0000400201007387 */ /* 0x0001e40000100800 */
[----:B------:R1:W-:Y:S02]  /*695b0*/  STL [R1+0x2c], R0 ;  /* 0x00002c0001007387 */ /* 0x0003e40000100800 */
[----:B------:R-:W-:Y:S01]  /*695c0*/  STL [R1+0x28], R11 ;  /* 0x0000280b01007387 */ /* 0x000fe20000100800 */
[----:B------:R-:W3:Y:S02]  /*695d0*/  LDL.LU R29, [R1+0x54c] ;  /* 0x00054c00011d7983 */ /* 0x000ee40000300800 */
[----:B0-----:R-:W-:-:S02]  /*695e0*/  FMUL R2, R10, R8 ;  /* 0x000000080a027220 */ /* 0x001fc40000400000 */
[----:B-1----:R-:W-:-:S03]  /*695f0*/  FMUL R0, R10, R7 ;  /* 0x000000070a007220 */ /* 0x002fc60000400000 */
[----:B------:R-:W-:Y:S02]  /*69600*/  STL [R1+0x1c], R2 ;  /* 0x00001c0201007387 */ /* 0x000fe40000100800 */
[----:B------:R-:W-:Y:S01]  /*69610*/  STL [R1+0x18], R0 ;  /* 0x0000180001007387 */ /* 0x000fe20000100800 */
[----:B--2---:R-:W-:Y:S01]  /*69620*/  LEA.HI.X.SX32 R15, R3, R27, 0x1, P5 ;  /* 0x0000001b030f7211 */ /* 0x004fe200028f0eff */
[----:B----4-:R-:W-:Y:S01]  /*69630*/  IADD3 R8, P5, R9, R26, RZ ;  /* 0x0000001a09087210 */ /* 0x010fe20007fbe0ff */
[----:B---3--:R-:W0:Y:S04]  /*69640*/  MUFU.RCP R3, R5 ;  /* 0x0000000500037308 */ /* 0x008e280000001000 */
[----:B------:R-:W-:Y:S01]  /*69650*/  STL [R1+0x188c], R8 ;  /* 0x00188c0801007387 */ /* 0x000fe20000100800 */
[----:B------:R-:W-:Y:S02]  /*69660*/  STL [R1+0x1888], R26 ;  /* 0x0018881a01007387 */ /* 0x000fe40000100800 */
[----:B------:R-:W-:Y:S02]  /*69670*/  STL.64 [R1+0xa00], R14 ;  /* 0x000a000e01007387 */ /* 0x000fe40000100a00 */
[----:B------:R-:W-:Y:S01]  /*69680*/  STL [R1+0x1884], R27 ;  /* 0x0018841b01007387 */ /* 0x000fe20000100800 */
[----:B0-----:R0:W-:Y:S04]  /*69690*/  STL [R1+0x1890], R3 ;  /* 0x0018900301007387 */ /* 0x0011e80000100800 */
        /* <DEDUP_REMOVED lines=15> */
[----:B------:R-:W3:Y:S02]  /*69790*/  LDL.LU R9, [R1+0x5a4] ;  /* 0x0005a40001097983 */ /* 0x000ee40000300800 */
[C---:B------:R-:W-:Y:S01]  /*697a0*/  FMUL R13, R4.reuse, R29 ;  /* 0x0000001d040d7220 */ /* 0x040fe20000400000 */
[----:B0-----:R-:W4:Y:S01]  /*697b0*/  LDL.LU R0, [R1+0x5ac] ;  /* 0x0005ac0001007983 */ /* 0x001f220000300800 */
        /* <DEDUP_REMOVED lines=10> */
[----:B------:R0:W-:Y:S01]  /*69860*/  STL [R1+0x14e8], R13 ;  /* 0x0014e80d01007387 */ /* 0x0001e20000100800 */
[----:B------:R-:W4:Y:S04]  /*69870*/  LDL.LU R22, [R1+0x5fc] ;  /* 0x0005fc0001167983 */ /* 0x000f280000300800 */
[----:B0-----:R-:W4:Y:S01]  /*69880*/  LDL.LU R13, [R1+0x604] ;  /* 0x00060400010d7983 */ /* 0x001f220000300800 */
[----:B------:R-:W4:Y:S02]  /*69890*/  LDL.LU R21, [R1+0x60c] ;  /* 0x00060c0001157983 */ /* 0x000f240000300800 */
[----:B------:R-:W4:Y:S02]  /*698a0*/  LDL.LU R25, [R1+0x614] ;  /* 0x0006140001197983 */ /* 0x000f240000300800 */
[----:B------:R-:W4:Y:S01]  /*698b0*/  LDL.LU R23, [R1+0x618] ;  /* 0x0006180001177983 */ /* 0x000f220000300800 */
[----:B------:R-:W4:Y:S01]  /*698c0*/  LDL.LU R24, [R1+0x61c] ;  /* 0x00061c0001187983 */ /* 0x000f220000300800 */
[----:B------:R-:W4:Y:S02]  /*698d0*/  LDL.LU R29, [R1+0x620] ;  /* 0x00062000011d7983 */ /* 0x000f240000300800 */
        /* <DEDUP_REMOVED lines=40> */
[----:B------:R0:W-:Y:S02]  /*69b60*/  STL [R1+0x178], R5 ;  /* 0x0001780501007387 */ /* 0x0001e40000100800 */
[----:B------:R1:W-:Y:S02]  /*69b70*/  STL [R1+0x170], R0 ;  /* 0x0001700001007387 */ /* 0x0003e40000100800 */
[----:B------:R1:W-:Y:S02]  /*69b80*/  STL [R1+0x168], R9 ;  /* 0x0001680901007387 */ /* 0x0003e40000100800 */
[----:B0-----:R-:W-:-:S02]  /*69b90*/  FMUL R5, R4, R16 ;  /* 0x0000001004057220 */ /* 0x001fc40000400000 */
[C---:B-1----:R-:W-:Y:S02]  /*69ba0*/  FMUL R0, R4.reuse, R28 ;  /* 0x0000001c04007220 */ /* 0x042fe40000400000 */
[C---:B------:R-:W-:Y:S01]  /*69bb0*/  FMUL R9, R4.reuse, R15 ;  /* 0x0000000f04097220 */ /* 0x040fe20000400000 */
[----:B------:R-:W3:Y:S01]  /*69bc0*/  LDL.LU R28, [R1+0x628] ;  /* 0x00062800011c7983 */ /* 0x000ee20000300800 */
[----:B------:R0:W-:Y:S02]  /*69bd0*/  STL [R1+0x160], R5 ;  /* 0x0001600501007387 */ /* 0x0001e40000100800 */
[----:B------:R1:W-:Y:S01]  /*69be0*/  STL [R1+0x158], R0 ;  /* 0x0001580001007387 */ /* 0x0003e20000100800 */
[----:B------:R1:W-:Y:S01]  /*69bf0*/  STL [R1+0x150], R9 ;  /* 0x0001500901007387 */ /* 0x0003e20000100800 */
[C---:B0-----:R-:W-:Y:S02]  /*69c00*/  FMUL R5, R4.reuse, R14 ;  /* 0x0000000e04057220 */ /* 0x041fe40000400000 */
[----:B-1----:R-:W-:-:S02]  /*69c10*/  FMUL R0, R4, R22 ;  /* 0x0000001604007220 */ /* 0x002fc40000400000 */
[C---:B------:R-:W-:Y:S01]  /*69c20*/  FMUL R9, R4.reuse, R13 ;  /* 0x0000000d04097220 */ /* 0x040fe20000400000 */
[----:B------:R0:W-:Y:S02]  /*69c30*/  STL [R1+0x3c], R5 ;  /* 0x00003c0501007387 */ /* 0x0001e40000100800 */
[----:B------:R1:W-:Y:S02]  /*69c40*/  STL [R1+0x38], R0 ;  /* 0x0000380001007387 */ /* 0x0003e40000100800 */
[----:B------:R1:W-:Y:S01]  /*69c50*/  STL [R1+0x34], R9 ;  /* 0x0000340901007387 */ /* 0x0003e20000100800 */
[C---:B0-----:R-:W-:Y:S02]  /*69c60*/  FMUL R5, R4.reuse, R21 ;  /* 0x0000001504057220 */ /* 0x041fe40000400000 */
[C---:B-1----:R-:W-:Y:S02]  /*69c70*/  FMUL R0, R4.reuse, R25 ;  /* 0x0000001904007220 */ /* 0x042fe40000400000 */
[C---:B------:R-:W-:Y:S01]  /*69c80*/  FMUL R9, R4.reuse, R23 ;  /* 0x0000001704097220 */ /* 0x040fe20000400000 */
[----:B------:R0:W-:Y:S02]  /*69c90*/  STL [R1+0x30], R5 ;  /* 0x0000300501007387 */ /* 0x0001e40000100800 */
[----:B------:R1:W-:Y:S02]  /*69ca0*/  STL [R1+0x24], R0 ;  /* 0x0000240001007387 */ /* 0x0003e40000100800 */
[----:B------:R2:W-:Y:S01]  /*69cb0*/  STL [R1+0x20], R9 ;  /* 0x0000200901007387 */ /* 0x0005e20000100800 */
[----:B0-----:R-:W-:-:S02]  /*69cc0*/  FMUL R5, R4, R24 ;  /* 0x0000001804057220 */ /* 0x001fc40000400000 */
[----:B-1----:R-:W-:-:S03]  /*69cd0*/  FMUL R0, R4, R29 ;  /* 0x0000001d04007220 */ /* 0x002fc60000400000 */
[----:B------:R-:W-:Y:S02]  /*69ce0*/  STL [R1+0x14], R5 ;  /* 0x0000140501007387 */ /* 0x000fe40000100800 */
[----:B------:R-:W-:Y:S02]  /*69cf0*/  STL [R1+0x10], R0 ;  /* 0x0000100001007387 */ /* 0x000fe40000100800 */
[----:B------:R-:W3:Y:S02]  /*69d00*/  LDL.LU R24, [R1+0x638] ;  /* 0x0006380001187983 */ /* 0x000ee40000300800 */
[----:B------:R-:W-:-:S04]  /*69d10*/  IMAD.MOV.U32 R10, RZ, RZ, c[0x0][0x1c8] ;  /* 0x00007200ff0a7624 */ /* 0x000fc800078e00ff */
[----:B------:R-:W-:-:S05]  /*69d20*/  IMAD R10, R10, 0xc9, RZ ;  /* 0x000000c90a0a7824 */ /* 0x000fca00078e02ff */
[----:B--2---:R-:W-:Y:S01]  /*69d30*/  LEA.HI.X.SX32 R9, R10, R27, 0x1, P5 ;  /* 0x0000001b0a097211 */ /* 0x004fe200028f0eff */
[----:B---3--:R0:W-:Y:S04]  /*69d40*/  STL [R1+0x187c], R24 ;  /* 0x00187c1801007387 */ /* 0x0081e80000100800 */
[----:B------:R-:W-:Y:S01]  /*69d50*/  STL.64 [R1+0x9d8], R8 ;  /* 0x0009d80801007387 */ /* 0x000fe20000100a00 */
[----:B0-----:R-:W2:Y:S01]  /*69d60*/  LDL.LU R24, [R1+0x634] ;  /* 0x0006340001187983 */ /* 0x001ea20000300800 */
[----:B------:R-:W-:Y:S01]  /*69d70*/  MOV R2, c[0x0][0x1c8] ;  /* 0x0000720000027a02 */ /* 0x000fe20000000f00 */
[----:B------:R-:W-:Y:S02]  /*69d80*/  FMUL R0, R3, R7 ;  /* 0x0000000703007220 */ /* 0x000fe40000400000 */
[----:B------:R-:W3:Y:S02]  /*69d90*/  LDL.LU R27, [R1+0x644] ;  /* 0x00064400011b7983 */ /* 0x000ee40000300800 */
[----:B------:R-:W-:-:S05]  /*69da0*/  IMAD R2, R2, 0x324, RZ ;  /* 0x0000032402027824 */ /* 0x000fca00078e02ff */
[----:B----4-:R-:W-:-:S05]  /*69db0*/  IADD3 R16, P5, R2, R26, RZ ;  /* 0x0000001a02107210 */ /* 0x010fca0007fbe0ff */
[----:B------:R0:W-:Y:S04]  /*69dc0*/  STL [R1+0x1878], R16 ;  /* 0x0018781001007387 */ /* 0x0001e80000100800 */
[----:B0-----:R-:W4:Y:S01]  /*69dd0*/  LDL.LU R16, [R1+0x648] ;  /* 0x0006480001107983 */ /* 0x001f220000300800 */
[----:B------:R-:W4:Y:S02]  /*69de0*/  LDL.LU R7, [R1+0x650] ;  /* 0x0006500001077983 */ /* 0x000f240000300800 */
[----:B------:R0:W-:Y:S02]  /*69df0*/  STL [R1+0x1474], R0 ;  /* 0x0014740001007387 */ /* 0x0001e40000100800 */
[----:B------:R-:W4:Y:S01]  /*69e00*/  LDL.LU R4, [R1+0x658] ;  /* 0x0006580001047983 */ /* 0x000f220000300800 */
[----:B------:R-:W4:Y:S01]  /*69e10*/  LDL.LU R9, [R1+0x660] ;  /* 0x0006600001097983 */ /* 0x000f220000300800 */
[----:B------:R-:W4:Y:S02]  /*69e20*/  LDL.LU R17, [R1+0x668] ;  /* 0x0006680001117983 */ /* 0x000f240000300800 */
[----:B------:R-:W4:Y:S02]  /*69e30*/  LDL.LU R2, [R1+0x678] ;  /* 0x0006780001027983 */ /* 0x000f240000300800 */
[----:B------:R-:W4:Y:S02]  /*69e40*/  LDL.LU R10, [R1+0x680] ;  /* 0x00068000010a7983 */ /* 0x000f240000300800 */
        /* <DEDUP_REMOVED lines=38> */
[----:B0-----:R-:W4:Y:S01]  /*6a0b0*/  LDL.LU R7, [R1+0x1874] ;  /* 0x0018740001077983 */ /* 0x001f220000300800 */
[----:B------:R-:W-:Y:S02]  /*6a0c0*/  STL [R1+0x1440], R4 ;  /* 0x0014400401007387 */ /* 0x000fe40000100800 */
        /* <DEDUP_REMOVED lines=13> */
[----:B------:R-:W4:Y:S01]  /*6a1a0*/  LDL.LU R8, [R1+0x64c] ;  /* 0x00064c0001087983 */ /* 0x000f220000300800 */
[----:B------:R0:W-:Y:S02]  /*6a1b0*/  STL [R1+0x360], R2 ;  /* 0x0003600201007387 */ /* 0x0001e40000100800 */
[----:B------:R1:W-:Y:S02]  /*6a1c0*/  STL [R1+0x12c], R0 ;  /* 0x00012c0001007387 */ /* 0x0003e40000100800 */
[C---:B------:R-:W-:Y:S02]  /*6a1d0*/  FMUL R5, R3.reuse, R18 ;  /* 0x0000001203057220 */ /* 0x040fe40000400000 */
[C---:B0-----:R-:W-:Y:S02]  /*6a1e0*/  FMUL R2, R3.reuse, R20 ;  /* 0x0000001403027220 */ /* 0x041fe40000400000 */
[----:B-1----:R-:W-:-:S03]  /*6a1f0*/  FMUL R0, R3, R19 ;  /* 0x0000001303007220 */ /* 0x002fc60000400000 */
[----:B------:R0:W-:Y:S02]  /*6a200*/  STL [R1+0x128], R2 ;  /* 0x0001280201007387 */ /* 0x0001e40000100800 */
        /* <DEDUP_REMOVED lines=11> */
[----:B------:R0:W-:Y:S02]  /*6a2c0*/  STL [R1+0x104], R2 ;  /* 0x0001040201007387 */ /* 0x0001e40000100800 */
[----:B------:R1:W-:Y:S02]  /*6a2d0*/  STL [R1+0xc], R0 ;  /* 0x00000c0001007387 */ /* 0x0003e40000100800 */
[----:B------:R-:W-:Y:S02]  /*6a2e0*/  STL [R1+0x8], R5 ;  /* 0x0000080501007387 */ /* 0x000fe40000100800 */
[C---:B------:R-:W-:Y:S02]  /*6a2f0*/  FMUL R29, R3.reuse, R29 ;  /* 0x0000001d031d7220 */ /* 0x040fe40000400000 */
[----:B------:R-:W-:-:S02]  /*6a300*/  FMUL R28, R3, R28 ;  /* 0x0000001c031c7220 */ /* 0x000fc40000400000 */
[C---:B0-----:R-:W-:Y:S02]  /*6a310*/  FMUL R2, R3.reuse, R26 ;  /* 0x0000001a03027220 */ /* 0x041fe40000400000 */
[----:B-1----:R-:W-:-:S03]  /*6a320*/  FMUL R0, R3, R23 ;  /* 0x0000001703007220 */ /* 0x002fc60000400000 */
[----:B------:R-:W-:Y:S02]  /*6a330*/  STL [R1+0x4], R2 ;  /* 0x0000040201007387 */ /* 0x000fe40000100800 */
[----:B------:R-:W-:Y:S02]  /*6a340*/  STL [R1], R0 ;  /* 0x0000000001007387 */ /* 0x000fe40000100800 */
[----:B------:R-:W4:Y:S02]  /*6a350*/  LDL.LU R13, [R1+0x654] ;  /* 0x00065400010d7983 */ /* 0x000f240000300800 */
[----:B------:R0:W-:Y:S02]  /*6a360*/  STL.64 [R1+0x17f8], R28 ;  /* 0x0017f81c01007387 */ /* 0x0001e40000100a00 */
[----:B0-----:R-:W4:Y:S01]  /*6a370*/  LDL.64 R28, [R1+0x540] ;  /* 0x00054000011c7983 */ /* 0x001f220000100a00 */
[----:B------:R-:W4:Y:S02]  /*6a380*/  LDL.LU R14, [R1+0x65c] ;  /* 0x00065c00010e7983 */ /* 0x000f240000300800 */
[----:B--2---:R-:W-:-:S02]  /*6a390*/  FMUL R2, R3, R24 ;  /* 0x0000001803027220 */ /* 0x004fc40000400000 */
[----:B---3--:R-:W-:-:S05]  /*6a3a0*/  FMUL R3, R3, R27 ;  /* 0x0000001b03037220 */ /* 0x008fca0000400000 */
[----:B------:R-:W-:Y:S01]  /*6a3b0*/  STL.64 [R1+0x1800], R2 ;  /* 0x0018000201007387 */ /* 0x000fe20000100a00 */
[----:B------:R-:W2:Y:S02]  /*6a3c0*/  LDL.LU R22, [R1+0x664] ;  /* 0x0006640001167983 */ /* 0x000ea40000300800 */
[----:B------:R-:W3:Y:S01]  /*6a3d0*/  LDL.LU R21, [R1+0x67c] ;  /* 0x00067c0001157983 */ /* 0x000ee20000300800 */
[----:B------:R-:W-:-:S05]  /*6a3e0*/  MOV R9, c[0x0][0x1c8] ;  /* 0x0000720000097a02 */ /* 0x000fca0000000f00 */
[----:B------:R-:W-:-:S05]  /*6a3f0*/  IMAD R9, R9, 0x192, RZ ;  /* 0x0000019209097824 */ /* 0x000fca00078e02ff */
[----:B----4-:R-:W-:Y:S01]  /*6a400*/  LEA.HI.X.SX32 R17, R9, R29, 0x1, P5 ;  /* 0x0000001d09117211 */ /* 0x010fe200028f0eff */
[----:B---3--:R0:W-:Y:S04]  /*6a410*/  STL [R1+0x1870], R21 ;  /* 0x0018701501007387 */ /* 0x0081e80000100800 */
[----:B------:R-:W-:Y:S01]  /*6a420*/  STL.64 [R1+0x9e8], R16 ;  /* 0x0009e81001007387 */ /* 0x000fe20000100a00 */
[----:B0-----:R-:W3:Y:S01]  /*6a430*/  LDL.LU R21, [R1+0x674] ;  /* 0x0006740001157983 */ /* 0x001ee20000300800 */
[----:B------:R-:W0:Y:S01]  /*6a440*/  MUFU.RCP R6, R6 ;  /* 0x0000000600067308 */ /* 0x000e220000001000 */
[----:B------:R-:W-:Y:S01]  /*6a450*/  MOV R4, c[0x0][0x1c8] ;  /* 0x0000720000047a02 */ /* 0x000fe20000000f00 */
[----:B------:R-:W4:Y:S01]  /*6a460*/  LDL.LU R26, [R1+0x684] ;  /* 0x00068400011a7983 */ /* 0x000f220000300800 */
[----:B------:R-:W4:Y:S03]  /*6a470*/  LDL.LU R23, [R1+0x68c] ;  /* 0x00068c0001177983 */ /* 0x000f260000300800 */
[----:B------:R-:W-:-:S02]  /*6a480*/  IMAD R4, R4, 0x326, RZ ;  /* 0x0000032604047824 */ /* 0x000fc400078e02ff */
[----:B0-----:R-:W-:Y:S02]  /*6a490*/  FMUL R2, R6, R8 ;  /* 0x0000000806027220 */ /* 0x001fe40000400000 */
[----:B------:R-:W4:Y:S01]  /*6a4a0*/  LDL.LU R8, [R1+0x694] ;  /* 0x0006940001087983 */ /* 0x000f220000300800 */
[----:B------:R-:W4:Y:S02]  /*6a4b0*/  LDL.LU R0, [R1+0x69c] ;  /* 0x00069c0001007983 */ /* 0x000f240000300800 */
[----:B------:R0:W-:Y:S02]  /*6a4c0*/  STL [R1+0x140c], R2 ;  /* 0x00140c0201007387 */ /* 0x0001e40000100800 */
[----:B------:R-:W4:Y:S01]  /*6a4d0*/  LDL.LU R5, [R1+0x6a4] ;  /* 0x0006a40001057983 */ /* 0x000f220000300800 */
[----:B------:R-:W-:Y:S01]  /*6a4e0*/  IADD3 R24, P5, R4, R28, RZ ;  /* 0x0000001c04187210 */ /* 0x000fe20007fbe0ff */
[----:B------:R-:W4:Y:S01]  /*6a4f0*/  LDL.LU R25, [R1+0x6ac] ;  /* 0x0006ac0001197983 */ /* 0x000f220000300800 */
        /* <DEDUP_REMOVED lines=8> */
[----:B------:R-:W-:-:S02]  /*6a580*/  FMUL R13, R6, R13 ;  /* 0x0000000d060d7220 */ /* 0x000fc40000400000 */
[----:B------:R-:W4:Y:S01]  /*6a590*/  LDL.LU R19, [R1+0x844] ;  /* 0x0008440001137983 */ /* 0x000f220000300800 */
[----:B------:R-:W4:Y:S01]  /*6a5a0*/  LDL.LU R27, [R1+0x854] ;  /* 0x00085400011b7983 */ /* 0x000f220000300800 */
[----:B------:R-:W4:Y:S02]  /*6a5b0*/  LDL.LU R18, [R1+0x868] ;  /* 0x0008680001127983 */ /* 0x000f240000300800 */
[----:B------:R-:W4:Y:S02]  /*6a5c0*/  LDL.LU R17, [R1+0x86c] ;  /* 0x00086c0001117983 */ /* 0x000f240000300800 */
[C---:B------:R-:W-:Y:S01]  /*6a5d0*/  FMUL R15, R6.reuse, R14 ;  /* 0x0000000e060f7220 */ /* 0x040fe20000400000 */
[----:B------:R0:W-:Y:S01]  /*6a5e0*/  STL [R1+0x474], R13 ;  /* 0x0004740d01007387 */ /* 0x0001e20000100800 */
[----:B------:R-:W4:Y:S02]  /*6a5f0*/  LDL.LU R16, [R1+0x878] ;  /* 0x0008780001107983 */ /* 0x000f240000300800 */
[C---:B--2---:R-:W-:Y:S01]  /*6a600*/  FMUL R22, R6.reuse, R22 ;  /* 0x0000001606167220 */ /* 0x044fe20000400000 */
[----:B0-----:R-:W2:Y:S01]  /*6a610*/  LDL.LU R13, [R1+0x87c] ;  /* 0x00087c00010d7983 */ /* 0x001ea20000300800 */
[----:B------:R-:W2:Y:S02]  /*6a620*/  LDL.LU R14, [R1+0x888] ;  /* 0x00088800010e7983 */ /* 0x000ea40000300800 */
[----:B------:R0:W-:Y:S02]  /*6a630*/  STL [R1+0x46c], R15 ;  /* 0x00046c0f01007387 */ /* 0x0001e40000100800 */
[----:B0-----:R-:W2:Y:S01]  /*6a640*/  LDL.LU R15, [R1+0x88c] ;  /* 0x00088c00010f7983 */ /* 0x001ea20000300800 */
[----:B------:R0:W-:Y:S03]  /*6a650*/  STL [R1+0x464], R22 ;  /* 0x0004641601007387 */ /* 0x0001e60000100800 */
[----:B0-----:R-:W2:Y:S01]  /*6a660*/  LDL.LU R22, [R1+0x898] ;  /* 0x0008980001167983 */ /* 0x001ea20000300800 */
[----:B---3--:R-:W-:-:S05]  /*6a670*/  FMUL R21, R6, R21 ;  /* 0x0000001506157220 */ /* 0x008fca0000400000 */
[----:B------:R0:W-:Y:S04]  /*6a680*/  STL [R1+0x45c], R21 ;  /* 0x00045c1501007387 */ /* 0x0001e80000100800 */
[----:B0-----:R-:W3:Y:S01]  /*6a690*/  LDL.LU R21, [R1+0x1870] ;  /* 0x0018700001157983 */ /* 0x001ee20000300800 */
[C---:B----4-:R-:W-:Y:S02]  /*6a6a0*/  FMUL R26, R6.reuse, R26 ;  /* 0x0000001a061a7220 */ /* 0x050fe40000400000 */
[C---:B------:R-:W-:Y:S02]  /*6a6b0*/  FMUL R23, R6.reuse, R23 ;  /* 0x0000001706177220 */ /* 0x040fe40000400000 */
[C---:B------:R-:W-:Y:S02]  /*6a6c0*/  FMUL R8, R6.reuse, R8 ;  /* 0x0000000806087220 */ /* 0x040fe40000400000 */
[----:B------:R-:W-:-:S02]  /*6a6d0*/  FMUL R0, R6, R0 ;  /* 0x0000000006007220 */ /* 0x000fc40000400000 */
[C---:B------:R-:W-:Y:S02]  /*6a6e0*/  FMUL R5, R6.reuse, R5 ;  /* 0x0000000506057220 */ /* 0x040fe40000400000 */
[C---:B------:R-:W-:Y:S02]  /*6a6f0*/  FMUL R25, R6.reuse, R25 ;  /* 0x0000001906197220 */ /* 0x040fe40000400000 */
[----:B---3--:R-:W-:-:S05]  /*6a700*/  FMUL R21, R6, R21 ;  /* 0x0000001506157220 */ /* 0x008fca0000400000 */
[----:B------:R0:W-:Y:S04]  /*6a710*/  STL [R1+0x454], R21 ;  /* 0x0004541501007387 */ /* 0x0001e80000100800 */
[----:B0-----:R-:W3:Y:S01]  /*6a720*/  LDL.LU R21, [R1+0x89c] ;  /* 0x00089c0001157983 */ /* 0x001ee20000300800 */
[----:B------:R0:W-:Y:S03]  /*6a730*/  STL [R1+0x44c], R26 ;  /* 0x00044c1a01007387 */ /* 0x0001e60000100800 */
[----:B0-----:R-:W4:Y:S01]  /*6a740*/  LDL.LU R26, [R1+0x930] ;  /* 0x00093000011a7983 */ /* 0x001f220000300800 */
        /* <DEDUP_REMOVED lines=12> */
[----:B------:R0:W-:Y:S02]  /*6a810*/  STL [R1+0x338], R4 ;  /* 0x0003380401007387 */ /* 0x0001e40000100800 */
[----:B------:R-:W-:Y:S02]  /*6a820*/  STL [R1+0x334], R9 ;  /* 0x0003340901007387 */ /* 0x000fe40000100800 */
[C---:B------:R-:W-:Y:S01]  /*6a830*/  FMUL R3, R6.reuse, R12 ;  /* 0x0000000c06037220 */ /* 0x040fe20000400000 */
[----:B------:R1:W-:Y:S01]  /*6a840*/  STL [R1+0x330], R2 ;  /* 0x0003300201007387 */ /* 0x0003e20000100800 */
[----:B0-----:R-:W-:-:S02]  /*6a850*/  FMUL R4, R6, R10 ;  /* 0x0000000a06047220 */ /* 0x001fc40000400000 */
[----:B-1----:R-:W-:-:S03]  /*6a860*/  FMUL R2, R6, R11 ;  /* 0x0000000b06027220 */ /* 0x002fc60000400000 */
[----:B------:R0:W-:Y:S01]  /*6a870*/  STL [R1+0xec], R4 ;  /* 0x0000ec0401007387 */ /* 0x0001e20000100800 */
[----:B------:R-:W-:Y:S02]  /*6a880*/  STL [R1+0xe8], R3 ;  /* 0x0000e80301007387 */ /* 0x000fe40000100800 */
[----:B------:R1:W-:Y:S02]  /*6a890*/  STL [R1+0xe4], R2 ;  /* 0x0000e40201007387 */ /* 0x0003e40000100800 */
[C---:B0-----:R-:W-:Y:S02]  /*6a8a0*/  FMUL R4, R6.reuse, R20 ;  /* 0x0000001406047220 */ /* 0x041fe40000400000 */
[----:B-1----:R-:W-:-:S03]  /*6a8b0*/  FMUL R2, R6, R27 ;  /* 0x0000001b06027220 */ /* 0x002fc60000400000 */
[----:B------:R-:W-:Y:S01]  /*6a8c0*/  STL [R1+0xe0], R4 ;  /* 0x0000e00401007387 */ /* 0x000fe20000100800 */
[----:B------:R-:W4:Y:S02]  /*6a8d0*/  LDL.LU R27, [R1+0x938] ;  /* 0x00093800011b7983 */ /* 0x000f240000300800 */
[C---:B------:R-:W-:Y:S02]  /*6a8e0*/  FMUL R3, R6.reuse, R19 ;  /* 0x0000001306037220 */ /* 0x040fe40000400000 */
[C---:B------:R-:W-:Y:S02]  /*6a8f0*/  FMUL R12, R6.reuse, R16 ;  /* 0x00000010060c7220 */ /* 0x040fe40000400000 */
[C---:B--2---:R-:W-:Y:S01]  /*6a900*/  FMUL R13, R6.reuse, R13 ;  /* 0x0000000d060d7220 */ /* 0x044fe20000400000 */
[----:B------:R0:W-:Y:S01]  /*6a910*/  STL [R1+0xdc], R3 ;  /* 0x0000dc0301007387 */ /* 0x0001e20000100800 */
[----:B------:R1:W-:Y:S02]  /*6a920*/  STL [R1+0xd8], R2 ;  /* 0x0000d80201007387 */ /* 0x0003e40000100800 */
[----:B------:R-:W-:-:S02]  /*6a930*/  FMUL R14, R6, R14 ;  /* 0x0000000e060e7220 */ /* 0x000fc40000400000 */
[C---:B------:R-:W-:Y:S01]  /*6a940*/  FMUL R15, R6.reuse, R15 ;  /* 0x0000000f060f7220 */ /* 0x040fe20000400000 */
[----:B------:R-:W-:Y:S01]  /*6a950*/  MOV R0, c[0x0][0x1c8] ;  /* 0x0000720000007a02 */ /* 0x000fe20000000f00 */
[C---:B0-----:R-:W-:Y:S02]  /*6a960*/  FMUL R3, R6.reuse, R18 ;  /* 0x0000001206037220 */ /* 0x041fe40000400000 */
[C---:B-1----:R-:W-:Y:S02]  /*6a970*/  FMUL R2, R6.reuse, R17 ;  /* 0x0000001106027220 */ /* 0x042fe40000400000 */
[----:B------:R-:W-:Y:S01]  /*6a980*/  FMUL R16, R6, R22 ;  /* 0x0000001606107220 */ /* 0x000fe20000400000 */
[----:B------:R-:W-:Y:S02]  /*6a990*/  STL [R1+0xd4], R3 ;  /* 0x0000d40301007387 */ /* 0x000fe40000100800 */
[----:B------:R-:W-:Y:S02]  /*6a9a0*/  STL [R1+0xd0], R2 ;  /* 0x0000d00201007387 */ /* 0x000fe40000100800 */
[----:B------:R-:W-:Y:S02]  /*6a9b0*/  STL.64 [R1+0x1808], R12 ;  /* 0x0018080c01007387 */ /* 0x000fe40000100a00 */
[----:B------:R-:W-:Y:S01]  /*6a9c0*/  STL.64 [R1+0x1810], R14 ;  /* 0x0018100e01007387 */ /* 0x000fe20000100a00 */
[----:B------:R-:W2:Y:S01]  /*6a9d0*/  LDL.LU R11, [R1+0x93c] ;  /* 0x00093c00010b7983 */ /* 0x000ea20000300800 */
[----:B------:R-:W-:-:S02]  /*6a9e0*/  IMAD R5, R0, 0x193, RZ ;  /* 0x0000019300057824 */ /* 0x000fc400078e02ff */
[----:B------:R-:W-:Y:S03]  /*6a9f0*/  STL [R1+0x1818], R16 ;  /* 0x0018181001007387 */ /* 0x000fe60000100800 */
[----:B------:R-:W-:Y:S01]  /*6aa00*/  LEA.HI.X.SX32 R25, R5, R29, 0x1, P5 ;  /* 0x0000001d05197211 */ /* 0x000fe200028f0eff */
[----:B---3--:R-:W-:-:S05]  /*6aa10*/  FMUL R17, R6, R21 ;  /* 0x0000001506117220 */ /* 0x008fca0000400000 */
[----:B------:R-:W-:Y:S01]  /*6aa20*/  STL [R1+0x181c], R17 ;  /* 0x00181c1101007387 */ /* 0x000fe20000100800 */
[----:B----4-:R-:W-:-:S05]  /*6aa30*/  FMUL R18, R6, R26 ;  /* 0x0000001a06127220 */ /* 0x010fca0000400000 */
[----:B------:R-:W-:Y:S01]  /*6aa40*/  STL [R1+0x1820], R18 ;  /* 0x0018201201007387 */ /* 0x000fe20000100800 */
[----:B------:R-:W3:Y:S02]  /*6aa50*/  LDL.LU R20, [R1+0x940] ;  /* 0x0009400001147983 */ /* 0x000ee40000300800 */
[----:B------:R-:W4:Y:S02]  /*6aa60*/  LDL.LU R10, [R1+0x944] ;  /* 0x00094400010a7983 */ /* 0x000f240000300800 */
[----:B------:R-:W4:Y:S02]  /*6aa70*/  LDL.LU R22, [R1+0x948] ;  /* 0x0009480001167983 */ /* 0x000f240000300800 */
[----:B------:R-:W-:-:S05]  /*6aa80*/  FMUL R19, R6, R23 ;  /* 0x0000001706137220 */ /* 0x000fca0000400000 */
[----:B------:R-:W-:Y:S01]  /*6aa90*/  STL [R1+0x1824], R19 ;  /* 0x0018241301007387 */ /* 0x000fe20000100800 */
[----:B------:R0:W-:Y:S03]  /*6aaa0*/  STL.64 [R1+0x9e0], R24 ;  /* 0x0009e01801007387 */ /* 0x0001e60000100a00 */
[----:B0-----:R-:W4:Y:S01]  /*6aab0*/  LDL.LU R24, [R1+0x94c] ;  /* 0x00094c0001187983 */ /* 0x001f220000300800 */
[----:B------:R-:W4:Y:S02]  /*6aac0*/  LDL.LU R21, [R1+0x950] ;  /* 0x0009500001157983 */ /* 0x000f240000300800 */
[----:B------:R-:W4:Y:S02]  /*6aad0*/  LDL.LU R26, [R1+0x954] ;  /* 0x00095400011a7983 */ /* 0x000f240000300800 */
[----:B------:R-:W4:Y:S01]  /*6aae0*/  LDL.LU R23, [R1+0x958] ;  /* 0x0009580001177983 */ /* 0x000f220000300800 */
[----:B------:R-:W0:Y:S01]  /*6aaf0*/  MUFU.RCP R7, R7 ;  /* 0x0000000700077308 */ /* 0x000e220000001000 */
[----:B------:R-:W-:-:S02]  /*6ab00*/  IMAD R13, R0, 0xca, RZ ;  /* 0x000000ca000d7824 */ /* 0x000fc400078e02ff */
[----:B------:R-:W-:-:S05]  /*6ab10*/  IMAD R3, R0, 0x194, RZ ;  /* 0x0000019400037824 */ /* 0x000fca00078e02ff */
[----:B------:R1:W0:Y:S01]  /*6ab20*/  MUFU.RCP R25, R8 ;  /* 0x0000000800197308 */ /* 0x0002220000001000 */
[----:B------:R0:W-:Y:S01]  /*6ab30*/  STL [R1+0x1828], R13 ;  /* 0x0018280d01007387 */ /* 0x0001e20000100800 */
[----:B------:R-:W4:Y:S02]  /*6ab40*/  LDL.LU R0, [R1+0x95c] ;  /* 0x00095c0001007983 */ /* 0x000f240000300800 */
[----:B------:R-:W4:Y:S01]  /*6ab50*/  LDL.LU R4, [R1+0x960] ;  /* 0x0009600001047983 */ /* 0x000f220000300800 */
[----:B------:R-:W-:Y:S01]  /*6ab60*/  IADD3 R14, P5, R13, R28, RZ ;  /* 0x0000001c0d0e7210 */ /* 0x000fe20007fbe0ff */
[----:B0-----:R-:W-:-:S05]  /*6ab70*/  FMUL R2, R7, R27 ;  /* 0x0000001b07027220 */ /* 0x001fca0000400000 */
[----:B------:R2:W-:Y:S01]  /*6ab80*/  STL [R1+0x440], R2 ;  /* 0x0004400201007387 */ /* 0x0005e20000100800 */
[----:B-1----:R-:W4:Y:S02]  /*6ab90*/  LDL.LU R8, [R1+0x968] ;  /* 0x0009680001087983 */ /* 0x002f240000300800 */
        /* <DEDUP_REMOVED lines=8> */
[----:B--2---:R-:W-:-:S05]  /*6ac20*/  FMUL R2, R7, R11 ;  /* 0x0000000b07027220 */ /* 0x004fca0000400000 */
[----:B------:R0:W-:Y:S01]  /*6ac30*/  STL [R1+0x43c], R2 ;  /* 0x00043c0201007387 */ /* 0x0001e20000100800 */
[----:B------:R-:W2:Y:S02]  /*6ac40*/  LDL.LU R16, [R1+0xea8] ;  /* 0x000ea80001107983 */ /* 0x000ea40000300800 */
[----:B------:R-:W2:Y:S02]  /*6ac50*/  LDL.LU R12, [R1+0xeb4] ;  /* 0x000eb400010c7983 */ /* 0x000ea40000300800 */
[----:B------:R-:W2:Y:S01]  /*6ac60*/  LDL.LU R9, [R1+0xec0] ;  /* 0x000ec00001097983 */ /* 0x000ea20000300800 */
[----:B0-----:R-:W2:Y:S01]  /*6ac70*/  LDL.LU R2, [R1+0xec4] ;  /* 0x000ec40001027983 */ /* 0x001ea20000300800 */
[----:B------:R-:W2:Y:S02]  /*6ac80*/  LDL.LU R11, [R1+0xed0] ;  /* 0x000ed000010b7983 */ /* 0x000ea40000300800 */
[C---:B---3--:R-:W-:Y:S02]  /*6ac90*/  FMUL R20, R7.reuse, R20 ;  /* 0x0000001407147220 */ /* 0x048fe40000400000 */
[----:B----4-:R-:W-:-:S02]  /*6aca0*/  FMUL R10, R7, R10 ;  /* 0x0000000a070a7220 */ /* 0x010fc40000400000 */
[C---:B------:R-:W-:Y:S01]  /*6acb0*/  FMUL R22, R7.reuse, R22 ;  /* 0x0000001607167220 */ /* 0x040fe20000400000 */
[----:B------:R0:W-:Y:S04]  /*6acc0*/  STL [R1+0x438], R20 ;  /* 0x0004381401007387 */ /* 0x0001e80000100800 */
[----:B0-----:R-:W3:Y:S01]  /*6acd0*/  LDL.LU R20, [R1+0xed4] ;  /* 0x000ed40001147983 */ /* 0x001ee20000300800 */
[----:B------:R0:W-:Y:S02]  /*6ace0*/  STL [R1+0x434], R10 ;  /* 0x0004340a01007387 */ /* 0x0001e40000100800 */
[C---:B------:R-:W-:Y:S02]  /*6acf0*/  FMUL R24, R7.reuse, R24 ;  /* 0x0000001807187220 */ /* 0x040fe40000400000 */
[C---:B------:R-:W-:Y:S01]  /*6ad00*/  FMUL R21, R7.reuse, R21 ;  /* 0x0000001507157220 */ /* 0x040fe20000400000 */
[----:B0-----:R-:W4:Y:S01]  /*6ad10*/  LDL.LU R10, [R1+0xee0] ;  /* 0x000ee000010a7983 */ /* 0x001f220000300800 */
        /* <DEDUP_REMOVED lines=10> */
[----:B------:R0:W-:Y:S03]  /*6adc0*/  STL [R1+0x30c], R23 ;  /* 0x00030c1701007387 */ /* 0x0001e60000100800 */
[----:B0-----:R-:W4:Y:S01]  /*6add0*/  LDL.LU R23, [R1+0xf04] ;  /* 0x000f040001177983 */ /* 0x001f220000300800 */
[----:B------:R-:W-:-:S02]  /*6ade0*/  FMUL R0, R7, R0 ;  /* 0x0000000007007220 */ /* 0x000fc40000400000 */
[C---:B------:R-:W-:Y:S02]  /*6adf0*/  FMUL R4, R7.reuse, R4 ;  /* 0x0000000407047220 */ /* 0x040fe40000400000 */
[C---:B------:R-:W-:Y:S01]  /*6ae00*/  FMUL R8, R7.reuse, R8 ;  /* 0x0000000807087220 */ /* 0x040fe20000400000 */
[----:B------:R-:W-:Y:S02]  /*6ae10*/  STL [R1+0x308], R0 ;  /* 0x0003080001007387 */ /* 0x000fe40000100800 */
[----:B------:R-:W-:Y:S02]  /*6ae20*/  STL [R1+0x304], R4 ;  /* 0x0003040401007387 */ /* 0x000fe40000100800 */
[----:B------:R0:W-:Y:S02]  /*6ae30*/  STL [R1+0x300], R8 ;  /* 0x0003000801007387 */ /* 0x0001e40000100800 */
[C---:B------:R-:W-:Y:S02]  /*6ae40*/  FMUL R5, R7.reuse, R5 ;  /* 0x0000000507057220 */ /* 0x040fe40000400000 */
[----:B------:R-:W-:-:S02]  /*6ae50*/  FMUL R6, R7, R6 ;  /* 0x0000000607067220 */ /* 0x000fc40000400000 */
[C---:B0-----:R-:W-:Y:S02]  /*6ae60*/  FMUL R8, R7.reuse, R13 ;  /* 0x0000000d07087220 */ /* 0x041fe40000400000 */
[----:B------:R-:W-:-:S03]  /*6ae70*/  FMUL R13, R7, R15 ;  /* 0x0000000f070d7220 */ /* 0x000fc60000400000 */
[----:B------:R0:W-:Y:S02]  /*6ae80*/  STL [R1+0x2fc], R8 ;  /* 0x0002fc0801007387 */ /* 0x0001e40000100800 */
[----:B------:R-:W-:Y:S02]  /*6ae90*/  STL [R1+0x2f8], R13 ;  /* 0x0002f80d01007387 */ /* 0x000fe40000100800 */
[----:B------:R1:W-:Y:S02]  /*6aea0*/  STL [R1+0x2f4], R5 ;  /* 0x0002f40501007387 */ /* 0x0003e40000100800 */
[C---:B0-----:R-:W-:Y:S02]  /*6aeb0*/  FMUL R8, R7.reuse, R19 ;  /* 0x0000001307087220 */ /* 0x041fe40000400000 */
[----:B-1----:R-:W-:-:S03]  /*6aec0*/  FMUL R5, R7, R27 ;  /* 0x0000001b07057220 */ /* 0x002fc60000400000 */
[----:B------:R-:W-:Y:S01]  /*6aed0*/  STL [R1+0x2f0], R8 ;  /* 0x0002f00801007387 */ /* 0x000fe20000100800 */
[----:B------:R-:W4:Y:S02]  /*6aee0*/  LDL.LU R27, [R1+0x964] ;  /* 0x00096400011b7983 */ /* 0x000f240000300800 */
[----:B------:R0:W-:Y:S02]  /*6aef0*/  STL [R1+0xbc], R6 ;  /* 0x0000bc0601007387 */ /* 0x0001e40000100800 */
[----:B------:R1:W-:Y:S01]  /*6af00*/  STL [R1+0xb8], R5 ;  /* 0x0000b80501007387 */ /* 0x0003e20000100800 */
[----:B------:R-:W-:Y:S01]  /*6af10*/  MOV R0, c[0x0][0x1c8] ;  /* 0x0000720000007a02 */ /* 0x000fe20000000f00 */
[C---:B0-----:R-:W-:Y:S02]  /*6af20*/  FMUL R6, R7.reuse, R18 ;  /* 0x0000001207067220 */ /* 0x041fe40000400000 */
[C---:B-1----:R-:W-:Y:S02]  /*6af30*/  FMUL R5, R7.reuse, R17 ;  /* 0x0000001107057220 */ /* 0x042fe40000400000 */
[C---:B--2---:R-:W-:Y:S01]  /*6af40*/  FMUL R8, R7.reuse, R16 ;  /* 0x0000001007087220 */ /* 0x044fe20000400000 */
[----:B------:R0:W-:Y:S02]  /*6af50*/  STL [R1+0xb4], R6 ;  /* 0x0000b40601007387 */ /* 0x0001e40000100800 */
[----:B------:R1:W-:Y:S02]  /*6af60*/  STL [R1+0xb0], R5 ;  /* 0x0000b00501007387 */ /* 0x0003e40000100800 */
[----:B------:R-:W-:-:S02]  /*6af70*/  FMUL R11, R7, R11 ;  /* 0x0000000b070b7220 */ /* 0x000fc40000400000 */
[C---:B------:R-:W-:Y:S01]  /*6af80*/  FMUL R2, R7.reuse, R2 ;  /* 0x0000000207027220 */ /* 0x040fe20000400000 */
[----:B------:R2:W-:Y:S01]  /*6af90*/  STL [R1+0xac], R8 ;  /* 0x0000ac0801007387 */ /* 0x0005e20000100800 */
[C---:B0-----:R-:W-:Y:S02]  /*6afa0*/  FMUL R6, R7.reuse, R12 ;  /* 0x0000000c07067220 */ /* 0x041fe40000400000 */
[C---:B-1----:R-:W-:Y:S02]  /*6afb0*/  FMUL R5, R7.reuse, R9 ;  /* 0x0000000907057220 */ /* 0x042fe40000400000 */
[C---:B------:R-:W-:Y:S01]  /*6afc0*/  IMAD R4, R0.reuse, 0x65, RZ ;  /* 0x0000006500047824 */ /* 0x040fe200078e02ff */
[----:B------:R-:W-:Y:S02]  /*6afd0*/  STL [R1+0xa8], R6 ;  /* 0x0000a80601007387 */ /* 0x000fe40000100800 */
[----:B------:R-:W-:Y:S02]  /*6afe0*/  STL [R1+0xa4], R5 ;  /* 0x0000a40501007387 */ /* 0x000fe40000100800 */
[----:B------:R-:W-:Y:S02]  /*6aff0*/  STL [R1+0x182c], R11 ;  /* 0x00182c0b01007387 */ /* 0x000fe40000100800 */
[----:B------:R-:W-:Y:S02]  /*6b000*/  STL [R1+0xa0], R2 ;  /* 0x0000a00201007387 */ /* 0x000fe40000100800 */
[----:B------:R-:W-:Y:S01]  /*6b010*/  IMAD R12, R0, 0x328, RZ ;  /* 0x00000328000c7824 */ /* 0x000fe200078e02ff */
[----:B------:R-:W-:Y:S01]  /*6b020*/  LEA.HI.X.SX32 R15, R4, R29, 0x1, P5 ;  /* 0x0000001d040f7211 */ /* 0x000fe200028f0eff */
[----:B---3--:R-:W-:-:S05]  /*6b030*/  FMUL R20, R7, R20 ;  /* 0x0000001407147220 */ /* 0x008fca0000400000 */
[----:B------:R-:W-:Y:S01]  /*6b040*/  STL [R1+0x1830], R20 ;  /* 0x0018301401007387 */ /* 0x000fe20000100800 */
[----:B----4-:R-:W-:-:S05]  /*6b050*/  FMUL R10, R7, R10 ;  /* 0x0000000a070a7220 */ /* 0x010fca0000400000 */
[----:B------:R-:W-:Y:S01]  /*6b060*/  STL [R1+0x1834], R10 ;  /* 0x0018340a01007387 */ /* 0x000fe20000100800 */
[----:B------:R-:W-:-:S05]  /*6b070*/  FMUL R22, R7, R22 ;  /* 0x0000001607167220 */ /* 0x000fca0000400000 */
[----:B------:R-:W-:Y:S01]  /*6b080*/  STL [R1+0x1838], R22 ;  /* 0x0018381601007387 */ /* 0x000fe20000100800 */
[----:B------:R-:W-:-:S05]  /*6b090*/  FMUL R24, R7, R24 ;  /* 0x0000001807187220 */ /* 0x000fca0000400000 */
[----:B------:R-:W-:Y:S01]  /*6b0a0*/  STL [R1+0x183c], R24 ;  /* 0x00183c1801007387 */ /* 0x000fe20000100800 */
[----:B------:R-:W-:-:S05]  /*6b0b0*/  FMUL R9, R7, R21 ;  /* 0x0000001507097220 */ /* 0x000fca0000400000 */
[----:B------:R-:W-:Y:S01]  /*6b0c0*/  STL [R1+0x1840], R9 ;  /* 0x0018400901007387 */ /* 0x000fe20000100800 */
[----:B------:R-:W-:-:S05]  /*6b0d0*/  FMUL R26, R7, R26 ;  /* 0x0000001a071a7220 */ /* 0x000fca0000400000 */
[----:B------:R-:W-:Y:S01]  /*6b0e0*/  STL [R1+0x1844], R26 ;  /* 0x0018441a01007387 */ /* 0x000fe20000100800 */
[----:B--2---:R-:W-:-:S05]  /*6b0f0*/  FMUL R8, R7, R23 ;  /* 0x0000001707087220 */ /* 0x004fca0000400000 */
[----:B------:R-:W-:Y:S01]  /*6b100*/  STL [R1+0x1848], R8 ;  /* 0x0018480801007387 */ /* 0x000fe20000100800 */
[----:B------:R-:W-:Y:S02]  /*6b110*/  STL [R1+0x184c], R12 ;  /* 0x00184c0c01007387 */ /* 0x000fe40000100800 */
[----:B------:R0:W-:Y:S02]  /*6b120*/  STL.64 [R1+0x9b0], R14 ;  /* 0x0009b00e01007387 */ /* 0x0001e40000100a00 */
[----:B0-----:R-:W-:-:S05]  /*6b130*/  IADD3 R14, P5, R3, R28, RZ ;  /* 0x0000001c030e7210 */ /* 0x001fca0007fbe0ff */
[----:B------:R0:W-:Y:S01]  /*6b140*/  STL [R1+0x185c], R14 ;  /* 0x00185c0e01007387 */ /* 0x0001e20000100800 */
[----:B------:R-:W-:Y:S02]  /*6b150*/  STL [R1+0x1858], R3 ;  /* 0x0018580301007387 */ /* 0x000fe40000100800 */
[----:B------:R-:W-:Y:S02]  /*6b160*/  STL [R1+0x1854], R28 ;  /* 0x0018541c01007387 */ /* 0x000fe40000100800 */
[----:B------:R-:W-:Y:S01]  /*6b170*/  STL [R1+0x1850], R29 ;  /* 0x0018501d01007387 */ /* 0x000fe20000100800 */
[----:B0-----:R-:W2:Y:S01]  /*6b180*/  LDL.LU R14, [R1+0x9a4] ;  /* 0x0009a400010e7983 */ /* 0x001ea20000300800 */
[----:B------:R-:W-:-:S03]  /*6b190*/  FMUL R0, R25, R27 ;  /* 0x0000001b19007220 */ /* 0x000fc60000400000 */
[----:B--2---:R0:W-:Y:S02]  /*6b1a0*/  STL [R1+0x1860], R14 ;  /* 0x0018600e01007387 */ /* 0x0041e40000100800 */
[----:B------:R-:W-:Y:S02]  /*6b1b0*/  STL [R1+0x3e0], R0 ;  /* 0x0003e00001007387 */ /* 0x000fe40000100800 */
[----:B0-----:R-:W2:Y:S04]  /*6b1c0*/  LDL.LU R14, [R1+0x97c] ;  /* 0x00097c00010e7983 */ /* 0x001ea80000300800 */
[----:B--2---:R0:W-:Y:S04]  /*6b1d0*/  STL [R1+0x1864], R14 ;  /* 0x0018640e01007387 */ /* 0x0041e80000100800 */
[----:B0-----:R-:W2:Y:S04]  /*6b1e0*/  LDL.LU R14, [R1+0x974] ;  /* 0x00097400010e7983 */ /* 0x001ea80000300800 */
[----:B--2---:R0:W-:Y:S04]  /*6b1f0*/  STL [R1+0x1868], R14 ;  /* 0x0018680e01007387 */ /* 0x0041e80000100800 */
[----:B0-----:R-:W2:Y:S01]  /*6b200*/  LDL.LU R14, [R1+0x96c] ;  /* 0x00096c00010e7983 */ /* 0x001ea20000300800 */
        /* <DEDUP_REMOVED lines=27> */
[----:B--2---:R-:W-:-:S05]  /*6b3c0*/  FMUL R14, R25, R14 ;  /* 0x0000000e190e7220 */ /* 0x004fca0000400000 */
[----:B------:R0:W-:Y:S04]  /*6b3d0*/  STL [R1+0x3d8], R14 ;  /* 0x0003d80e01007387 */ /* 0x0001e80000100800 */
[----:B0-----:R-:W2:Y:S02]  /*6b3e0*/  LDL.LU R14, [R1+0x1868] ;  /* 0x00186800010e7983 */ /* 0x001ea40000300800 */
[----:B--2---:R-:W-:-:S05]  /*6b3f0*/  FMUL R14, R25, R14 ;  /* 0x0000000e190e7220 */ /* 0x004fca0000400000 */
[----:B------:R0:W-:Y:S04]  /*6b400*/  STL [R1+0x3d0], R14 ;  /* 0x0003d00e01007387 */ /* 0x0001e80000100800 */
[----:B0-----:R-:W2:Y:S02]  /*6b410*/  LDL.LU R14, [R1+0x1864] ;  /* 0x00186400010e7983 */ /* 0x001ea40000300800 */
        /* <DEDUP_REMOVED lines=32> */
[----:B0-----:R-:W3:Y:S01]  /*6b620*/  LDL.LU R9, [R1+0x1840] ;  /* 0x0018400001097983 */ /* 0x001ee20000300800 */
[----:B------:R0:W-:Y:S03]  /*6b630*/  STL [R1+0x16c], R24 ;  /* 0x00016c1801007387 */ /* 0x0001e60000100800 */
[----:B0-----:R-:W3:Y:S01]  /*6b640*/  LDL.LU R24, [R1+0x183c] ;  /* 0x00183c0001187983 */ /* 0x001ee20000300800 */
        /* <DEDUP_REMOVED lines=12> */
[C---:B------:R-:W-:Y:S02]  /*6b710*/  FMUL R17, R25.reuse, R17 ;  /* 0x0000001119117220 */ /* 0x040fe40000400000 */
[C---:B------:R-:W-:Y:S01]  /*6b720*/  FMUL R16, R25.reuse, R16 ;  /* 0x0000001019107220 */ /* 0x040fe20000400000 */
[----:B------:R0:W-:Y:S01]  /*6b730*/  STL [R1+0x94], R19 ;  /* 0x0000941301007387 */ /* 0x0001e20000100800 */
[C---:B------:R-:W-:Y:S02]  /*6b740*/  FMUL R0, R25.reuse, R0 ;  /* 0x0000000019007220 */ /* 0x040fe40000400000 */
[C---:B------:R-:W-:Y:S01]  /*6b750*/  FMUL R15, R25.reuse, R15 ;  /* 0x0000000f190f7220 */ /* 0x040fe20000400000 */
[----:B0-----:R0:W5:Y:S01]  /*6b760*/  LDL.LU R19, [R1+0x1824] ;  /* 0x0018240001137983 */ /* 0x0011620000300800 */
[----:B------:R1:W-:Y:S02]  /*6b770*/  STL [R1+0x90], R18 ;  /* 0x0000901201007387 */ /* 0x0003e40000100800 */
[----:B------:R-:W-:-:S02]  /*6b780*/  FMUL R21, R25, R21 ;  /* 0x0000001519157220 */ /* 0x000fc40000400000 */
[C---:B------:R-:W-:Y:S01]  /*6b790*/  FMUL R7, R25.reuse, R7 ;  /* 0x0000000719077220 */ /* 0x040fe20000400000 */
[----:B-1----:R0:W5:Y:S01]  /*6b7a0*/  LDL.LU R18, [R1+0x1820] ;  /* 0x0018200001127983 */ /* 0x0021620000300800 */
[----:B------:R1:W-:Y:S02]  /*6b7b0*/  STL [R1+0x8c], R17 ;  /* 0x00008c1101007387 */ /* 0x0003e40000100800 */
[C---:B------:R-:W-:Y:S02]  /*6b7c0*/  FMUL R6, R25.reuse, R6 ;  /* 0x0000000619067220 */ /* 0x040fe40000400000 */
[C---:B------:R-:W-:Y:S02]  /*6b7d0*/  FMUL R23, R25.reuse, R23 ;  /* 0x0000001719177220 */ /* 0x040fe40000400000 */
[C---:B------:R-:W-:Y:S02]  /*6b7e0*/  FMUL R5, R25.reuse, R5 ;  /* 0x0000000519057220 */ /* 0x040fe40000400000 */
[C---:B------:R-:W-:Y:S01]  /*6b7f0*/  FMUL R4, R25.reuse, R4 ;  /* 0x0000000419047220 */ /* 0x040fe20000400000 */
[----:B-1----:R0:W5:Y:S01]  /*6b800*/  LDL.LU R17, [R1+0x181c] ;  /* 0x00181c0001117983 */ /* 0x0021620000300800 */
[----:B------:R1:W-:Y:S02]  /*6b810*/  STL [R1+0x88], R16 ;  /* 0x0000881001007387 */ /* 0x0003e40000100800 */
[----:B------:R-:W-:-:S02]  /*6b820*/  FMUL R27, R25, R27 ;  /* 0x0000001b191b7220 */ /* 0x000fc40000400000 */
[----:B------:R-:W-:Y:S01]  /*6b830*/  FMUL R25, R25, R2 ;  /* 0x0000000219197220 */ /* 0x000fe20000400000 */
[----:B-1----:R0:W5:Y:S01]  /*6b840*/  LDL.LU R16, [R1+0x1818] ;  /* 0x0018180001107983 */ /* 0x0021620000300800 */
[----:B------:R1:W-:Y:S02]  /*6b850*/  STL [R1+0x84], R0 ;  /* 0x0000840001007387 */ /* 0x0003e40000100800 */
[----:B------:R4:W-:Y:S02]  /*6b860*/  STL [R1+0x80], R15 ;  /* 0x0000800f01007387 */ /* 0x0009e40000100800 */
[----:B-1----:R-:W-:-:S04]  /*6b870*/  IMAD.MOV.U32 R0, RZ, RZ, c[0x0][0x1c8] ;  /* 0x00007200ff007624 */ /* 0x002fc800078e00ff */
[----:B------:R-:W-:Y:S01]  /*6b880*/  IMAD R2, R0, 0x32a, RZ ;  /* 0x0000032a00027824 */ /* 0x000fe200078e02ff */
[----:B------:R-:W-:Y:S01]  /*6b890*/  F2FP.PACK_AB R4, R4, R27 ;  /* 0x0000001b0404723e */ /* 0x000fe200000000ff */
[----:B------:R-:W-:Y:S01]  /*6b8a0*/  IMAD R27, R0, 0x196, RZ ;  /* 0x00000196001b7824 */ /* 0x000fe200078e02ff */
[----:B------:R-:W-:Y:S02]  /*6b8b0*/  F2FP.PACK_AB R5, R5, R25 ;  /* 0x000000190505723e */ /* 0x000fe400000000ff */
[----:B--2---:R-:W-:Y:S01]  /*6b8c0*/  F2FP.PACK_AB R8, R26, R8 ;  /* 0x000000081a08723e */ /* 0x004fe200000000ff */
[----:B------:R-:W-:Y:S01]  /*6b8d0*/  IMAD R26, R0, 0x32c, RZ ;  /* 0x0000032c001a7824 */ /* 0x000fe200078e02ff */
[----:B---3--:R-:W-:Y:S01]  /*6b8e0*/  F2FP.PACK_AB R9, R24, R9 ;  /* 0x000000091809723e */ /* 0x008fe200000000ff */
[----:B------:R-:W-:Y:S01]  /*6b8f0*/  IMAD R24, R0, 0x32e, RZ ;  /* 0x0000032e00187824 */ /* 0x000fe200078e02ff */
[----:B----4-:R-:W-:Y:S01]  /*6b900*/  LEA.HI.X.SX32 R15, R13, R29, 0x1, P5 ;  /* 0x0000001d0d0f7211 */ /* 0x010fe200028f0eff */
[----:B------:R-:W-:-:S04]  /*6b910*/  IADD3 R12, P5, R12, R28, RZ ;  /* 0x0000001c0c0c7210 */ /* 0x000fc80007fbe0ff */
[-C--:B------:R-:W-:Y:S01]  /*6b920*/  LEA.HI.X.SX32 R13, R3, R29.reuse, 0x1, P5 ;  /* 0x0000001d030d7211 */ /* 0x080fe200028f0eff */
[----:B------:R-:W-:Y:S01]  /*6b930*/  IMAD R3, R0, 0x195, RZ ;  /* 0x0000019500037824 */ /* 0x000fe200078e02ff */
[-C--:B------:R-:W-:Y:S01]  /*6b940*/  IADD3 R2, P5, R2, R28.reuse, RZ ;  /* 0x0000001c02027210 */ /* 0x080fe20007fbe0ff */
[----:B------:R1:W-:Y:S03]  /*6b950*/  STL.64 [R1+0x9a8], R14 ;  /* 0x0009a80e01007387 */ /* 0x0003e60000100a00 */
[----:B------:R-:W-:Y:S01]  /*6b960*/  LEA.HI.X.SX32 R3, R3, R29, 0x1, P5 ;  /* 0x0000001d03037211 */ /* 0x000fe200028f0eff */
[----:B-1----:R0:W5:Y:S01]  /*6b970*/  LDL.LU.64 R14, [R1+0x1810] ;  /* 0x00181000010e7983 */ /* 0x0021620000300a00 */
[----:B------:R1:W-:Y:S03]  /*6b980*/  STL.64 [R1+0x9d0], R12 ;  /* 0x0009d00c01007387 */ /* 0x0003e60000100a00 */
[----:B-1----:R0:W5:Y:S01]  /*6b990*/  LDL.LU.64 R12, [R1+0x1808] ;  /* 0x00180800010c7983 */ /* 0x0021620000300a00 */
[----:B------:R1:W-:Y:S02]  /*6b9a0*/  STL.64 [R1+0x9c8], R2 ;  /* 0x0009c80201007387 */ /* 0x0003e40000100a00 */
[----:B-1----:R-:W-:Y:S01]  /*6b9b0*/  IMAD R3, R0, 0xcb, RZ ;  /* 0x000000cb00037824 */ /* 0x002fe200078e02ff */
[----:B------:R-:W-:-:S04]  /*6b9c0*/  IADD3 R2, P5, R27, R28, RZ ;  /* 0x0000001c1b027210 */ /* 0x000fc80007fbe0ff */
[----:B------:R-:W-:-:S05]  /*6b9d0*/  LEA.HI.X.SX32 R3, R3, R29, 0x1, P5 ;  /* 0x0000001d03037211 */ /* 0x000fca00028f0eff */
[----:B------:R1:W-:Y:S02]  /*6b9e0*/  STL.64 [R1+0x9a0], R2 ;  /* 0x0009a00201007387 */ /* 0x0003e40000100a00 */
[----:B-1----:R-:W-:-:S04]  /*6b9f0*/  IADD3 R2, P5, R26, R28, RZ ;  /* 0x0000001c1a027210 */ /* 0x002fc80007fbe0ff */
[----:B------:R-:W-:Y:S01]  /*6ba00*/  LEA.HI.X.SX32 R3, R27, R29, 0x1, P5 ;  /* 0x0000001d1b037211 */ /* 0x000fe200028f0eff */
[----:B------:R-:W-:-:S04]  /*6ba10*/  IADD3 R26, P5, R24, R28, RZ ;  /* 0x0000001c181a7210 */ /* 0x000fc80007fbe0ff */
[----:B------:R1:W-:Y:S04]  /*6ba20*/  STL.64 [R1+0x9c0], R2 ;  /* 0x0009c00201007387 */ /* 0x0003e80000100a00 */
[----:B-1----:R0:W5:Y:S01]  /*6ba30*/  LDL.LU.64 R2, [R1+0x1800] ;  /* 0x0018000001027983 */ /* 0x0021620000300a00 */
[----:B------:R0:W5:Y:S02]  /*6ba40*/  LDL.LU.64 R28, [R1+0x17f8] ;  /* 0x0017f800011c7983 */ /* 0x0001640000300a00 */
[----:B------:R-:W2:Y:S01]  /*6ba50*/  LDL.64 R24, [R1+0x540] ;  /* 0x0005400001187983 */ /* 0x000ea20000100a00 */
[----:B------:R-:W-:Y:S01]  /*6ba60*/  F2FP.PACK_AB R6, R6, R23 ;  /* 0x000000170606723e */ /* 0x000fe200000000ff */
[----:B------:R-:W-:Y:S01]  /*6ba70*/  IMAD R23, R0, 0x197, RZ ;  /* 0x0000019700177824 */ /* 0x000fe200078e02ff */
[----:B------:R-:W-:Y:S01]  /*6ba80*/  F2FP.PACK_AB R10, R10, R22 ;  /* 0x000000160a0a723e */ /* 0x000fe200000000ff */
[----:B------:R-:W-:Y:S01]  /*6ba90*/  SHF.L.U32 R22, R0, 0x1, RZ ;  /* 0x0000000100167819 */ /* 0x000fe200000006ff */
[----:B------:R-:W-:-:S02]  /*6baa0*/  F2FP.PACK_AB R11, R11, R20 ;  /* 0x000000140b0b723e */ /* 0x000fc400000000ff */
[----:B------:R-:W-:Y:S02]  /*6bab0*/  F2FP.PACK_AB R7, R21, R7 ;  /* 0x000000071507723e */ /* 0x000fe400000000ff */
[----:B--2---:R-:W-:Y:S01]  /*6bac0*/  LEA.HI.X.SX32 R27, R23, R25, 0x1, P5 ;  /* 0x00000019171b7211 */ /* 0x004fe200028f0eff */
[----:B------:R-:W-:-:S05]  /*6bad0*/  IADD3 R20, P5, R22, R24, RZ ;  /* 0x0000001816147210 */ /* 0x000fca0007fbe0ff */
[----:B------:R0:W-:Y:S01]  /*6bae0*/  STL [R1+0x998], R20 ;  /* 0x0009981401007387 */ /* 0x0001e20000100800 */
[----:B------:R0:W-:Y:S03]  /*6baf0*/  STL.64 [R1+0x9b8], R26 ;  /* 0x0009b81a01007387 */ /* 0x0001e60000100a00 */
[----:B0-----:R-:W2:Y:S01]  /*6bb00*/  LDL R26, [R1+0xf8c] ;  /* 0x000f8c00011a7983 */ /* 0x001ea20000100800 */
[----:B------:R-:W-:-:S03]  /*6bb10*/  LEA.HI.X.SX32 R21, R0, R25, 0x1, P5 ;  /* 0x0000001900157211 */ /* 0x000fc600028f0eff */
[----:B------:R-:W-:Y:S06]  /*6bb20*/  BAR.SYNC.DEFER_BLOCKING 0x0 ;  /* 0x0000000000007b1d */ /* 0x000fec0000010000 */
[----:B------:R-:W-:Y:S04]  /*6bb30*/  STL [R1+0x99c], R21 ;  /* 0x00099c1501007387 */ /* 0x000fe80000100800 */
[----:B--2---:R0:W-:Y:S04]  /*6bb40*/  STS.128 [R26], R4 ;  /* 0x000000041a007388 */ /* 0x0041e80000000c00 */
[----:B------:R1:W-:Y:S01]  /*6bb50*/  STS.128 [R26+0x80], R8 ;  /* 0x000080081a007388 */ /* 0x0003e20000000c00 */
[C---:B0-----:R-:W-:Y:S01]  /*6bb60*/  LEA R4, P5, R0.reuse, R24, 0x2 ;  /* 0x0000001800047211 */ /* 0x041fe200078a10ff */
[C---:B------:R-:W-:Y:S01]  /*6bb70*/  IMAD R7, R0.reuse, 0x7, RZ ;  /* 0x0000000700077824 */ /* 0x040fe200078e02ff */
[----:B------:R-:W-:-:S02]  /*6bb80*/  SHF.L.U32 R6, R0, 0x2, RZ ;  /* 0x0000000200067819 */ /* 0x000fc400000006ff */
[----:B------:R-:W-:Y:S01]  /*6bb90*/  LEA.HI.X.SX32 R5, R22, R25, 0x1, P5 ;  /* 0x0000001916057211 */ /* 0x000fe200028f0eff */
[C---:B-1----:R-:W-:Y:S01]  /*6bba0*/  IMAD R11, R0.reuse, 0xe, RZ ;  /* 0x0000000e000b7824 */ /* 0x042fe200078e02ff */
[----:B------:R-:W-:-:S03]  /*6bbb0*/  LEA R8, P5, R0, R24, 0x3 ;  /* 0x0000001800087211 */ /* 0x000fc600078a18ff */
[----:B------:R0:W-:Y:S01]  /*6bbc0*/  STL.64 [R1+0x990], R4 ;  /* 0x0009900401007387 */ /* 0x0001e20000100a00 */
[----:B------:R-:W-:-:S03]  /*6bbd0*/  LEA.HI.X.SX32 R9, R6, R25, 0x1, P5 ;  /* 0x0000001906097211 */ /* 0x000fc600028f0eff */
[----:B------:R-:W2:Y:S01]  /*6bbe0*/  LDL.LU R10, [R1] ;  /* 0x00000000010a7983 */ /* 0x000ea20000300800 */
[----:B0----5:R-:W-:Y:S02]  /*6bbf0*/  F2FP.PACK_AB R4, R18, R19 ;  /* 0x000000131204723e */ /* 0x021fe400000000ff */
[----:B------:R-:W-:Y:S02]  /*6bc00*/  IADD3 R18, P5, R11, R24, RZ ;  /* 0x000000180b127210 */ /* 0x000fe40007fbe0ff */
[----:B------:R-:W-:Y:S02]  /*6bc10*/  F2FP.PACK_AB R5, R16, R17 ;  /* 0x000000111005723e */ /* 0x000fe400000000ff */
[----:B------:R-:W-:Y:S01]  /*6bc20*/  LEA.HI.X.SX32 R19, R7, R25, 0x1, P5 ;  /* 0x0000001907137211 */ /* 0x000fe200028f0eff */
[----:B------:R-:W3:Y:S04]  /*6bc30*/  LDL.LU R17, [R1+0x8] ;  /* 0x0000080001117983 */ /* 0x000ee80000300800 */
[----:B------:R0:W-:Y:S04]  /*6bc40*/  STL.64 [R1+0x988], R8 ;  /* 0x0009880801007387 */ /* 0x0001e80000100a00 */
[----:B------:R1:W-:Y:S01]  /*6bc50*/  STL.64 [R1+0x980], R18 ;  /* 0x0009801201007387 */ /* 0x0003e20000100a00 */
[----:B------:R-:W-:-:S02]  /*6bc60*/  F2FP.PACK_AB R6, R14, R15 ;  /* 0x0000000f0e06723e */ /* 0x000fc400000000ff */
[----:B------:R-:W-:Y:S02]  /*6bc70*/  F2FP.PACK_AB R7, R12, R13 ;  /* 0x0000000d0c07723e */ /* 0x000fe400000000ff */
[----:B------:R-:W3:Y:S01]  /*6bc80*/  LDL.LU R13, [R1+0xc] ;  /* 0x00000c00010d7983 */ /* 0x000ee20000300800 */
[----:B0-----:R-:W-:-:S03]  /*6bc90*/  SHF.L.U32 R8, R0, 0x3, RZ ;  /* 0x0000000300087819 */ /* 0x001fc600000006ff */
[----:B------:R-:W4:Y:S01]  /*6bca0*/  LDL.LU R21, [R1+0x14] ;  /* 0x0000140001157983 */ /* 0x000f220000300800 */
[----:B-1----:R-:W-:-:S03]  /*6bcb0*/  LEA R18, P5, R0, R24, 0x4 ;  /* 0x0000001800127211 */ /* 0x002fc600078a20ff */
[----:B------:R-:W4:Y:S01]  /*6bcc0*/  LDL.LU R27, [R1+0x10] ;  /* 0x00001000011b7983 */ /* 0x000f220000300800 */
[----:B------:R-:W-:-:S03]  /*6bcd0*/  LEA.HI.X.SX32 R19, R8, R25, 0x1, P5 ;  /* 0x0000001908137211 */ /* 0x000fc600028f0eff */
[----:B------:R-:W2:Y:S04]  /*6bce0*/  LDL.LU R15, [R1+0x18] ;  /* 0x00001800010f7983 */ /* 0x000ea80000300800 */
[----:B------:R-:W-:Y:S04]  /*6bcf0*/  STL.64 [R1+0x978], R18 ;  /* 0x0009781201007387 */ /* 0x000fe80000100a00 */
[----:B------:R0:W-:Y:S04]  /*6bd00*/  STS.128 [R26+0x100], R4 ;  /* 0x000100041a007388 */ /* 0x0001e80000000c00 */
[----:B0-----:R-:W2:Y:S04]  /*6bd10*/  LDL.LU R7, [R1+0x4] ;  /* 0x0000040001077983 */ /* 0x001ea80000300800 */
[----:B------:R-:W2:Y:S04]  /*6bd20*/  LDL.LU R6, [R1+0x1c] ;  /* 0x00001c0001067983 */ /* 0x000ea80000300800 */
[----:B------:R-:W2:Y:S04]  /*6bd30*/  LDL.LU R22, [R1+0x2c] ;  /* 0x00002c0001167983 */ /* 0x000ea80000300800 */
[----:B------:R-:W2:Y:S01]  /*6bd40*/  LDL.LU R23, [R1+0x28] ;  /* 0x0000280001177983 */ /* 0x000ea20000300800 */
[----:B------:R-:W-:-:S02]  /*6bd50*/  IMAD R14, R0, 0x1a, RZ ;  /* 0x0000001a000e7824 */ /* 0x000fc400078e02ff */
[----:B------:R-:W-:-:S03]  /*6bd60*/  IMAD R9, R0, 0xd, RZ ;  /* 0x0000000d00097824 */ /* 0x000fc600078e02ff */
[----:B------:R-:W-:Y:S01]  /*6bd70*/  IADD3 R18, P5, R14, R24, RZ ;  /* 0x000000180e127210 */ /* 0x000fe20007fbe0ff */
[----:B------:R-:W-:-:S03]  /*6bd80*/  IMAD R12, R0, 0x1c, RZ ;  /* 0x0000001c000c7824 */ /* 0x000fc600078e02ff */
[----:B------:R-:W-:Y:S02]  /*6bd90*/  LEA.HI.X.SX32 R19, R9, R25, 0x1, P5 ;  /* 0x0000001909137211 */ /* 0x000fe400028f0eff */
[----:B------:R-:W-:Y:S01]  /*6bda0*/  F2FP.PACK_AB R8, R2, R3 ;  /* 0x000000030208723e */ /* 0x000fe200000000ff */
[C---:B------:R-:W-:Y:S01]  /*6bdb0*/  IMAD R2, R0.reuse, 0x1e, RZ ;  /* 0x0000001e00027824 */ /* 0x040fe200078e02ff */
[----:B------:R-:W-:Y:S01]  /*6bdc0*/  F2FP.PACK_AB R9, R29, R28 ;  /* 0x0000001c1d09723e */ /* 0x000fe200000000ff */
[C---:B------:R-:W-:Y:S01]  /*6bdd0*/  IMAD R4, R0.reuse, 0xf, RZ ;  /* 0x0000000f00047824 */ /* 0x040fe200078e02ff */
[----:B------:R-:W-:Y:S01]  /*6bde0*/  SHF.L.U32 R5, R0, 0x4, RZ ;  /* 0x0000000400057819 */ /* 0x000fe200000006ff */
[----:B--2---:R-:W-:Y:S04]  /*6bdf0*/  STL.64 [R1+0x2270], R22 ;  /* 0x0022701601007387 */ /* 0x004fe80000100a00 */
[----:B------:R0:W-:Y:S04]  /*6be00*/  STL.64 [R1+0x970], R18 ;  /* 0x0009701201007387 */ /* 0x0001e80000100a00 */
[----:B------:R-:W2:Y:S04]  /*6be10*/  LDL.LU R16, [R1+0x34] ;  /* 0x0000340001107983 */ /* 0x000ea80000300800 */
[----:B------:R-:W2:Y:S01]  /*6be20*/  LDL.LU R20, [R1+0x30] ;  /* 0x0000300001147983 */ /* 0x000ea20000300800 */
[----:B0-----:R-:W-:-:S03]  /*6be30*/  IADD3 R18, P5, R12, R24, RZ ;  /* 0x000000180c127210 */ /* 0x001fc60007fbe0ff */
[----:B------:R-:W2:Y:S01]  /*6be40*/  LDL.LU R28, [R1+0x24] ;  /* 0x00002400011c7983 */ /* 0x000ea20000300800 */
[----:B------:R-:W-:-:S03]  /*6be50*/  LEA.HI.X.SX32 R19, R11, R25, 0x1, P5 ;  /* 0x000000190b137211 */ /* 0x000fc600028f0eff */
[----:B------:R-:W2:Y:S04]  /*6be60*/  LDL.LU R29, [R1+0x20] ;  /* 0x00002000011d7983 */ /* 0x000ea80000300800 */
[----:B------:R0:W-:Y:S01]  /*6be70*/  STL.64 [R1+0x968], R18 ;  /* 0x0009681201007387 */ /* 0x0001e20000100a00 */
[----:B------:R-:W-:-:S03]  /*6be80*/  F2FP.PACK_AB R10, R7, R10 ;  /* 0x0000000a070a723e */ /* 0x000fc600000000ff */
[----:B------:R-:W2:Y:S01]  /*6be90*/  LDL.LU R7, [R1+0x44] ;  /* 0x0000440001077983 */ /* 0x000ea20000300800 */
[----:B0-----:R-:W-:-:S04]  /*6bea0*/  IADD3 R18, P5, R2, R24, RZ ;  /* 0x0000001802127210 */ /* 0x001fc80007fbe0ff */
[----:B------:R-:W-:Y:S02]  /*6beb0*/  LEA.HI.X.SX32 R19, R4, R25, 0x1, P5 ;  /* 0x0000001904137211 */ /* 0x000fe400028f0eff */
[----:B------:R-:W-:Y:S02]  /*6bec0*/  LEA R22, P5, R0, R24, 0x5 ;  /* 0x0000001800167211 */ /* 0x000fe400078a28ff */
[----:B---3--:R-:W-:Y:S01]  /*6bed0*/  F2FP.PACK_AB R11, R13, R17 ;  /* 0x000000110d0b723e */ /* 0x008fe200000000ff */
[----:B------:R0:W-:Y:S01]  /*6bee0*/  STL.64 [R1+0x960], R18 ;  /* 0x0009601201007387 */ /* 0x0001e20000100a00 */
[----:B------:R-:W-:-:S03]  /*6bef0*/  LEA.HI.X.SX32 R23, R5, R25, 0x1, P5 ;  /* 0x0000001905177211 */ /* 0x000fc600028f0eff */
[----:B0-----:R-:W3:Y:S04]  /*6bf00*/  LDL.LU R18, [R1+0x40] ;  /* 0x0000400001127983 */ /* 0x001ee80000300800 */
[----:B------:R-:W3:Y:S04]  /*6bf10*/  LDL.LU R17, [R1+0x3c] ;  /* 0x00003c0001117983 */ /* 0x000ee80000300800 */
[----:B------:R-:W3:Y:S04]  /*6bf20*/  LDL.LU R19, [R1+0x38] ;  /* 0x0000380001137983 */ /* 0x000ee80000300800 */
[----:B------:R0:W-:Y:S04]  /*6bf30*/  STL.64 [R1+0x958], R22 ;  /* 0x0009581601007387 */ /* 0x0001e80000100a00 */
[----:B0-----:R-:W3:Y:S01]  /*6bf40*/  LDL.LU.64 R22, [R1+0x2270] ;  /* 0x0022700001167983 */ /* 0x001ee20000300a00 */
[----:B------:R-:W-:-:S03]  /*6bf50*/  IMAD R3, R0, 0x34, RZ ;  /* 0x0000003400037824 */ /* 0x000fc600078e02ff */
[----:B------:R0:W-:Y:S01]  /*6bf60*/  STS.128 [R26+0x180], R8 ;  /* 0x000180081a007388 */ /* 0x0001e20000000c00 */
[----:B------:R-:W-:Y:S01]  /*6bf70*/  IMAD R13, R0, 0x36, RZ ;  /* 0x00000036000d7824 */ /* 0x000fe200078e02ff */
[----:B----4-:R-:W-:Y:S02]  /*6bf80*/  F2FP.PACK_AB R4, R21, R27 ;  /* 0x0000001b1504723e */ /* 0x010fe400000000ff */
[----:B------:R-:W4:Y:S04]  /*6bf90*/  LDL.LU R21, [R1+0x4c] ;  /* 0x00004c0001157983 */ /* 0x000f280000300800 */
[----:B------:R-:W4:Y:S01]  /*6bfa0*/  LDL.LU R27, [R1+0x48] ;  /* 0x00004800011b7983 */ /* 0x000f220000300800 */
[----:B0-----:R-:W-:-:S04]  /*6bfb0*/  IADD3 R10, P5, R3, R24, RZ ;  /* 0x00000018030a7210 */ /* 0x001fc80007fbe0ff */
[----:B------:R-:W-:Y:S02]  /*6bfc0*/  LEA.HI.X.SX32 R11, R14, R25, 0x1, P5 ;  /* 0x000000190e0b7211 */ /* 0x000fe400028f0eff */
[----:B------:R-:W-:Y:S01]  /*6bfd0*/  F2FP.PACK_AB R8, R6, R15 ;  /* 0x0000000f0608723e */ /* 0x000fe200000000ff */
[C---:B------:R-:W-:Y:S02]  /*6bfe0*/  IMAD R6, R0.reuse, 0x1b, RZ ;  /* 0x0000001b00067824 */ /* 0x040fe400078e02ff */
[----:B------:R0:W-:Y:S01]  /*6bff0*/  STL.64 [R1+0x950], R10 ;  /* 0x0009500a01007387 */ /* 0x0001e20000100a00 */
[----:B------:R-:W-:Y:S01]  /*6c000*/  IMAD R15, R0, 0x38, RZ ;  /* 0x00000038000f7824 */ /* 0x000fe200078e02ff */
[----:B0-----:R-:W-:-:S04]  /*6c010*/  IADD3 R10, P5, R13, R24, RZ ;  /* 0x000000180d0a7210 */ /* 0x001fc80007fbe0ff */
[----:B------:R-:W-:Y:S01]  /*6c020*/  LEA.HI.X.SX32 R11, R6, R25, 0x1, P5 ;  /* 0x00000019060b7211 */ /* 0x000fe200028f0eff */
[----:B------:R-:W-:-:S04]  /*6c030*/  IMAD R14, R0, 0x3a, RZ ;  /* 0x0000003a000e7824 */ /* 0x000fc800078e02ff */
[----:B------:R3:W-:Y:S01]  /*6c040*/  STL.64 [R1+0x948], R10 ;  /* 0x0009480a01007387 */ /* 0x0007e20000100a00 */
[----:B--2---:R-:W-:Y:S02]  /*6c050*/  F2FP.PACK_AB R6, R16, R20 ;  /* 0x000000141006723e */ /* 0x004fe400000000ff */
[----:B------:R-:W-:Y:S02]  /*6c060*/  F2FP.PACK_AB R5, R28, R29 ;  /* 0x0000001d1c05723e */ /* 0x000fe400000000ff */
[----:B---3--:R-:W-:Y:S02]  /*6c070*/  F2FP.PACK_AB R10, R7, R18 ;  /* 0x00000012070a723e */ /* 0x008fe400000000ff */
[----:B------:R-:W-:Y:S02]  /*6c080*/  F2FP.PACK_AB R9, R22, R23 ;  /* 0x000000171609723e */ /* 0x000fe400000000ff */
[----:B------:R-:W-:-:S04]  /*6c090*/  IADD3 R22, P5, R15, R24, RZ ;  /* 0x000000180f167210 */ /* 0x000fc80007fbe0ff */
[----:B------:R-:W-:-:S05]  /*6c0a0*/  LEA.HI.X.SX32 R23, R12, R25, 0x1, P5 ;  /* 0x000000190c177211 */ /* 0x000fca00028f0eff */
[----:B------:R0:W-:Y:S01]  /*6c0b0*/  STL.64 [R1+0x940], R22 ;  /* 0x0009401601007387 */ /* 0x0001e20000100a00 */
[----:B------:R-:W-:Y:S02]  /*6c0c0*/  IADD3 R24, P5, R14, R24, RZ ;  /* 0x000000180e187210 */ /* 0x000fe40007fbe0ff */
[----:B------:R-:W-:Y:S01]  /*6c0d0*/  F2FP.PACK_AB R7, R17, R19 ;  /* 0x000000131107723e */ /* 0x000fe200000000ff */
[----:B0-----:R-:W2:Y:S04]  /*6c0e0*/  LDL.LU R22, [R1+0x54] ;  /* 0x0000540001167983 */ /* 0x001ea80000300800 */
[----:B------:R-:W2:Y:S04]  /*6c0f0*/  LDL.LU R23, [R1+0x50] ;  /* 0x0000500001177983 */ /* 0x000ea80000300800 */
[----:B------:R-:W3:Y:S04]  /*6c100*/  LDL.LU R29, [R1+0x64] ;  /* 0x00006400011d7983 */ /* 0x000ee80000300800 */
[----:B------:R-:W3:Y:S04]  /*6c110*/  LDL.LU R20, [R1+0x58] ;  /* 0x0000580001147983 */ /* 0x000ee80000300800 */
[----:B------:R0:W-:Y:S04]  /*6c120*/  STL.64 [R1+0x2260], R14 ;  /* 0x0022600e01007387 */ /* 0x0001e80000100a00 */
[----:B0-----:R-:W2:Y:S04]  /*6c130*/  LDL.64 R14, [R1+0x540] ;  /* 0x00054000010e7983 */ /* 0x001ea80000100a00 */
[----:B------:R-:W3:Y:S04]  /*6c140*/  LDL.LU R18, [R1+0x5c] ;  /* 0x00005c0001127983 */ /* 0x000ee80000300800 */
[----:B------:R-:W3:Y:S01]  /*6c150*/  LDL.LU R19, [R1+0x70] ;  /* 0x0000700001137983 */ /* 0x000ee20000300800 */
[----:B------:R-:W-:-:S02]  /*6c160*/  IMAD R11, R0, 0x1d, RZ ;  /* 0x0000001d000b7824 */ /* 0x000fc400078e02ff */
[C---:B------:R-:W-:Y:S02]  /*6c170*/  IMAD R16, R0.reuse, 0x3c, RZ ;  /* 0x0000003c00107824 */ /* 0x040fe400078e02ff */
[----:B------:R-:W-:Y:S01]  /*6c180*/  IMAD R12, R0, 0x3e, RZ ;  /* 0x0000003e000c7824 */ /* 0x000fe200078e02ff */
[----:B------:R-:W-:Y:S01]  /*6c190*/  STS.128 [R26+0x200], R4 ;  /* 0x000200041a007388 */ /* 0x000fe20000000c00 */
[----:B--2---:R-:W-:-:S03]  /*6c1a0*/  LEA.HI.X.SX32 R25, R11, R15, 0x1, P5 ;  /* 0x0000000f0b197211 */ /* 0x004fc600028f0eff */
[----:B---3--:R-:W-:Y:S04]  /*6c1b0*/  STL.64 [R1+0x2268], R18 ;  /* 0x0022681201007387 */ /* 0x008fe80000100a00 */
[----:B------:R0:W-:Y:S01]  /*6c1c0*/  STL.64 [R1+0x938], R24 ;  /* 0x0009381801007387 */ /* 0x0001e20000100a00 */
[----:B----4-:R-:W-:-:S03]  /*6c1d0*/  F2FP.PACK_AB R11, R21, R27 ;  /* 0x0000001b150b723e */ /* 0x010fc600000000ff */
[----:B------:R-:W2:Y:S04]  /*6c1e0*/  LDL.LU R28, [R1+0x68] ;  /* 0x00006800011c7983 */ /* 0x000ea80000300800 */
[----:B------:R-:W3:Y:S01]  /*6c1f0*/  LDL.LU R21, [R1+0xc4] ;  /* 0x0000c40001157983 */ /* 0x000ee20000300800 */
[----:B0-----:R-:W-:-:S03]  /*6c200*/  IADD3 R24, P5, R16, R14, RZ ;  /* 0x0000000e10187210 */ /* 0x001fc60007fbe0ff */
[----:B------:R-:W3:Y:S01]  /*6c210*/  LDL.LU R27, [R1+0xc0] ;  /* 0x0000c000011b7983 */ /* 0x000ee20000300800 */
[----:B------:R-:W-:-:S03]  /*6c220*/  LEA.HI.X.SX32 R25, R2, R15, 0x1, P5 ;  /* 0x0000000f02197211 */ /* 0x000fc600028f0eff */
[----:B------:R-:W4:Y:S01]  /*6c230*/  LDL.LU R7, [R1+0x74] ;  /* 0x0000740001077983 */ /* 0x000f220000300800 */
[----:B------:R-:W-:-:S03]  /*6c240*/  IADD3 R18, P5, R12, R14, RZ ;  /* 0x0000000e0c127210 */ /* 0x000fc60007fbe0ff */
[----:B------:R0:W-:Y:S04]  /*6c250*/  STL.64 [R1+0x930], R24 ;  /* 0x0009301801007387 */ /* 0x0001e80000100a00 */
[----:B------:R1:W-:Y:S04]  /*6c260*/  STS.128 [R26+0x280], R8 ;  /* 0x000280081a007388 */ /* 0x0003e80000000c00 */
[----:B0-----:R-:W2:Y:S04]  /*6c270*/  LDL.LU R24, [R1+0x7c] ;  /* 0x00007c0001187983 */ /* 0x001ea80000300800 */
[----:B------:R-:W2:Y:S04]  /*6c280*/  LDL.LU R25, [R1+0x78] ;  /* 0x0000780001197983 */ /* 0x000ea80000300800 */
[----:B------:R0:W-:Y:S01]  /*6c290*/  STL [R1+0x928], R18 ;  /* 0x0009281201007387 */ /* 0x0001e20000100800 */
[----:B-1----:R-:W-:Y:S01]  /*6c2a0*/  IMAD.MOV.U32 R8, RZ, RZ, R18 ;  /* 0x000000ffff087224 */ /* 0x002fe200078e0012 */
[----:B------:R-:W-:-:S02]  /*6c2b0*/  MOV R9, R19 ;  /* 0x0000001300097202 */ /* 0x000fc40000000f00 */
[----:B0-----:R-:W4:Y:S04]  /*6c2c0*/  LDL.LU.64 R18, [R1+0x2268] ;  /* 0x0022680001127983 */ /* 0x001f280000300a00 */
[----:B------:R-:W2:Y:S01]  /*6c2d0*/  LDL.LU R10, [R1+0x60] ;  /* 0x00006000010a7983 */ /* 0x000ea20000300800 */
[C---:B------:R-:W-:Y:S01]  /*6c2e0*/  IMAD R4, R0.reuse, 0x1f, RZ ;  /* 0x0000001f00047824 */ /* 0x040fe200078e02ff */
[C---:B------:R-:W-:Y:S01]  /*6c2f0*/  SHF.L.U32 R5, R0.reuse, 0x5, RZ ;  /* 0x0000000500057819 */ /* 0x040fe200000006ff */
[----:B------:R-:W-:Y:S01]  /*6c300*/  IMAD R2, R0, 0x66, RZ ;  /* 0x0000006600027824 */ /* 0x000fe200078e02ff */
[----:B------:R-:W3:Y:S02]  /*6c310*/  LDL.LU R11, [R1+0x6c] ;  /* 0x00006c00010b7983 */ /* 0x000ee40000300800 */
[----:B------:R-:W-:-:S02]  /*6c320*/  LEA.HI.X.SX32 R9, R4, R15, 0x1, P5 ;  /* 0x0000000f04097211 */ /* 0x000fc400028f0eff */
[CC--:B------:R-:W-:Y:S01]  /*6c330*/  LEA R8, P5, R0.reuse, R14.reuse, 0x6 ;  /* 0x0000000e00087211 */ /* 0x0c0fe200078a30ff */
[----:B------:R-:W-:Y:S01]  /*6c340*/  IMAD R6, R0, 0x33, RZ ;  /* 0x0000003300067824 */ /* 0x000fe200078e02ff */
[----:B------:R-:W-:Y:S01]  /*6c350*/  F2FP.PACK_AB R4, R22, R23 ;  /* 0x000000171604723e */ /* 0x000fe200000000ff */
[----:B------:R0:W-:Y:S01]  /*6c360*/  STL [R1+0x92c], R9 ;  /* 0x00092c0901007387 */ /* 0x0001e20000100800 */
[----:B------:R-:W-:Y:S01]  /*6c370*/  IMAD R17, R0, 0x68, RZ ;  /* 0x0000006800117824 */ /* 0x000fe200078e02ff */
[----:B0-----:R-:W-:Y:S02]  /*6c380*/  LEA.HI.X.SX32 R9, R5, R15, 0x1, P5 ;  /* 0x0000000f05097211 */ /* 0x001fe400028f0eff */
[----:B------:R-:W-:-:S03]  /*6c390*/  IADD3 R22, P5, R2, R14, RZ ;  /* 0x0000000e02167210 */ /* 0x000fc60007fbe0ff */
[----:B------:R0:W-:Y:S01]  /*6c3a0*/  STL.64 [R1+0x920], R8 ;  /* 0x0009200801007387 */ /* 0x0001e20000100a00 */
[----:B------:R-:W-:Y:S02]  /*6c3b0*/  LEA.HI.X.SX32 R23, R6, R15, 0x1, P5 ;  /* 0x0000000f06177211 */ /* 0x000fe400028f0eff */
[----:B0-----:R-:W-:Y:S02]  /*6c3c0*/  F2FP.PACK_AB R8, R29, R20 ;  /* 0x000000141d08723e */ /* 0x001fe400000000ff */
[----:B------:R-:W3:Y:S04]  /*6c3d0*/  LDL.LU R29, [R1+0xcc] ;  /* 0x0000cc00011d7983 */ /* 0x000ee80000300800 */
[----:B------:R-:W3:Y:S04]  /*6c3e0*/  LDL.LU R20, [R1+0xc8] ;  /* 0x0000c80001147983 */ /* 0x000ee80000300800 */
[----:B------:R0:W-:Y:S04]  /*6c3f0*/  STL.64 [R1+0x918], R22 ;  /* 0x0009181601007387 */ /* 0x0001e80000100a00 */
[----:B------:R1:W-:Y:S01]  /*6c400*/  STL.64 [R1+0x2258], R16 ;  /* 0x0022581001007387 */ /* 0x0003e20000100a00 */
[----:B0-----:R-:W-:-:S02]  /*6c410*/  IADD3 R22, P5, R17, R14, RZ ;  /* 0x0000000e11167210 */ /* 0x001fc40007fbe0ff */
[----:B-1----:R-:W-:Y:S02]  /*6c420*/  MOV R17, R15 ;  /* 0x0000000f00117202 */ /* 0x002fe40000000f00 */
[----:B------:R-:W-:Y:S02]  /*6c430*/  MOV R16, R14 ;  /* 0x0000000e00107202 */ /* 0x000fe40000000f00 */
[----:B------:R-:W-:Y:S01]  /*6c440*/  LEA.HI.X.SX32 R23, R3, R17, 0x1, P5 ;  /* 0x0000001103177211 */ /* 0x000fe200028f0eff */
[----:B------:R-:W3:Y:S04]  /*6c450*/  LDL.LU.64 R14, [R1+0x2260] ;  /* 0x00226000010e7983 */ /* 0x000ee80000300a00 */
[----:B------:R0:W-:Y:S01]  /*6c460*/  STL.64 [R1+0x910], R22 ;  /* 0x0009101601007387 */ /* 0x0001e20000100a00 */
[----:B----4-:R-:W-:-:S02]  /*6c470*/  F2FP.PACK_AB R9, R7, R19 ;  /* 0x000000130709723e */ /* 0x010fc400000000ff */
[----:B--2---:R-:W-:Y:S01]  /*6c480*/  F2FP.PACK_AB R5, R10, R18 ;  /* 0x000000120a05723e */ /* 0x004fe200000000ff */
[C---:B------:R-:W-:Y:S02]  /*6c490*/  IMAD R18, R0.reuse, 0x6a, RZ ;  /* 0x0000006a00127824 */ /* 0x040fe400078e02ff */
[----:B------:R-:W-:-:S03]  /*6c4a0*/  IMAD R7, R0, 0x35, RZ ;  /* 0x0000003500077824 */ /* 0x000fc600078e02ff */
[----:B0-----:R-:W-:Y:S01]  /*6c4b0*/  IADD3 R22, P5, R18, R16, RZ ;  /* 0x0000001012167210 */ /* 0x001fe20007fbe0ff */
[----:B------:R-:W-:-:S03]  /*6c4c0*/  IMAD R19, R0, 0x6c, RZ ;  /* 0x0000006c00137824 */ /* 0x000fc600078e02ff */
[----:B------:R-:W-:Y:S02]  /*6c4d0*/  LEA.HI.X.SX32 R23, R7, R17, 0x1, P5 ;  /* 0x0000001107177211 */ /* 0x000fe400028f0eff */
[----:B---3--:R-:W-:-:S03]  /*6c4e0*/  F2FP.PACK_AB R10, R21, R27 ;  /* 0x0000001b150a723e */ /* 0x008fc600000000ff */
[----:B------:R0:W-:Y:S01]  /*6c4f0*/  STL.64 [R1+0x908], R22 ;  /* 0x0009081601007387 */ /* 0x0001e20000100a00 */
[----:B------:R-:W-:-:S03]  /*6c500*/  IADD3 R16, P5, R19, R16, RZ ;  /* 0x0000001013107210 */ /* 0x000fc60007fbe0ff */
[----:B0-----:R-:W2:Y:S04]  /*6c510*/  LDL.LU R23, [R1+0x134] ;  /* 0x0001340001177983 */ /* 0x001ea80000300800 */
[----:B------:R-:W2:Y:S04]  /*6c520*/  LDL.LU R27, [R1+0x130] ;  /* 0x00013000011b7983 */ /* 0x000ea80000300800 */
[----:B------:R0:W-:Y:S04]  /*6c530*/  STL.64 [R1+0x2238], R18 ;  /* 0x0022381201007387 */ /* 0x0001e80000100a00 */
[----:B0-----:R-:W3:Y:S01]  /*6c540*/  LDL.64 R18, [R1+0x540] ;  /* 0x0005400001127983 */ /* 0x001ee20000100a00 */
[----:B------:R-:W-:Y:S01]  /*6c550*/  F2FP.PACK_AB R7, R24, R25 ;  /* 0x000000191807723e */ /* 0x000fe200000000ff */
[C---:B------:R-:W-:Y:S01]  /*6c560*/  IMAD R3, R0.reuse, 0x6e, RZ ;  /* 0x0000006e00037824 */ /* 0x040fe200078e02ff */
[----:B------:R-:W-:Y:S01]  /*6c570*/  F2FP.PACK_AB R6, R11, R28 ;  /* 0x0000001c0b06723e */ /* 0x000fe200000000ff */
[----:B------:R-:W4:Y:S01]  /*6c580*/  LDL.LU R24, [R1+0xf8] ;  /* 0x0000f80001187983 */ /* 0x000f220000300800 */
[----:B------:R-:W-:Y:S01]  /*6c590*/  IMAD R22, R0, 0x37, RZ ;  /* 0x0000003700167824 */ /* 0x000fe200078e02ff */
[----:B------:R-:W-:-:S02]  /*6c5a0*/  F2FP.PACK_AB R11, R29, R20 ;  /* 0x000000141d0b723e */ /* 0x000fc400000000ff */
[----:B------:R-:W-:Y:S04]  /*6c5b0*/  STS.128 [R26+0x300], R4 ;  /* 0x000300041a007388 */ /* 0x000fe80000000c00 */
[----:B------:R-:W-:Y:S01]  /*6c5c0*/  STS.128 [R26+0x380], R8 ;  /* 0x000380081a007388 */ /* 0x000fe20000000c00 */
[----:B---3--:R-:W-:-:S03]  /*6c5d0*/  LEA.HI.X.SX32 R17, R13, R19, 0x1, P5 ;  /* 0x000000130d117211 */ /* 0x008fc600028f0eff */
[----:B------:R-:W3:Y:S04]  /*6c5e0*/  LDL.LU R13, [R1+0x138] ;  /* 0x00013800010d7983 */ /* 0x000ee80000300800 */
[----:B------:R-:W3:Y:S04]  /*6c5f0*/  LDL.LU R28, [R1+0x108] ;  /* 0x00010800011c7983 */ /* 0x000ee80000300800 */
[----:B------:R-:W3:Y:S04]  /*6c600*/  LDL.LU R25, [R1+0x100] ;  /* 0x0001000001197983 */ /* 0x000ee80000300800 */
[----:B------:R0:W-:Y:S04]  /*6c610*/  STL.64 [R1+0x900], R16 ;  /* 0x0009001001007387 */ /* 0x0001e80000100a00 */
[----:B------:R-:W-:Y:S01]  /*6c620*/  STL.64 [R1+0x2248], R2 ;  /* 0x0022480201007387 */ /* 0x000fe20000100a00 */
[----:B0-----:R-:W-:-:S03]  /*6c630*/  IADD3 R16, P5, R3, R18, RZ ;  /* 0x0000001203107210 */ /* 0x001fc60007fbe0ff */
[----:B------:R-:W-:Y:S01]  /*6c640*/  STL [R1+0x2250], R3 ;  /* 0x0022500301007387 */ /* 0x000fe20000100800 */
[----:B------:R-:W-:-:S03]  /*6c650*/  LEA.HI.X.SX32 R17, R22, R19, 0x1, P5 ;  /* 0x0000001316117211 */ /* 0x000fc600028f0eff */
[----:B------:R-:W3:Y:S04]  /*6c660*/  LDL.LU R4, [R1+0xf0] ;  /* 0x0000f00001047983 */ /* 0x000ee80000300800 */
[----:B------:R-:W4:Y:S04]  /*6c670*/  LDL.LU R7, [R1+0xfc] ;  /* 0x0000fc0001077983 */ /* 0x000f280000300800 */
[----:B------:R-:W3:Y:S04]  /*6c680*/  LDL.LU R6, [R1+0x13c] ;  /* 0x00013c0001067983 */ /* 0x000ee80000300800 */
[----:B------:R0:W-:Y:S04]  /*6c690*/  STL.64 [R1+0x8f8], R16 ;  /* 0x0008f81001007387 */ /* 0x0001e80000100a00 */
[----:B0-----:R-:W3:Y:S04]  /*6c6a0*/  LDL.LU.64 R16, [R1+0x2258] ;  /* 0x0022580001107983 */ /* 0x001ee80000300a00 */
[----:B------:R-:W3:Y:S04]  /*6c6b0*/  LDL.LU R11, [R1+0xf4] ;  /* 0x0000f400010b7983 */ /* 0x000ee80000300800 */
[----:B------:R-:W3:Y:S04]  /*6c6c0*/  LDL.LU R29, [R1+0x144] ;  /* 0x00014400011d7983 */ /* 0x000ee80000300800 */
[----:B------:R-:W3:Y:S01]  /*6c6d0*/  LDL.LU R26, [R1+0x140] ;  /* 0x00014000011a7983 */ /* 0x000ee20000300800 */
[----:B------:R-:W-:-:S05]  /*6c6e0*/  IMAD R21, R0, 0x70, RZ ;  /* 0x0000007000157824 */ /* 0x000fca00078e02ff */
[----:B------:R-:W-:Y:S01]  /*6c6f0*/  IADD3 R2, P5, R21, R18, RZ ;  /* 0x0000001215027210 */ /* 0x000fe20007fbe0ff */
[----:B------:R-:W-:-:S03]  /*6c700*/  IMAD R20, R0, 0x72, RZ ;  /* 0x0000007200147824 */ /* 0x000fc600078e02ff */
[----:B------:R-:W-:Y:S01]  /*6c710*/  LEA.HI.X.SX32 R3, R15, R19, 0x1, P5 ;  /* 0x000000130f037211 */ /* 0x000fe200028f0eff */
[----:B------:R-:W-:-:S04]  /*6c720*/  IMAD R5, R0, 0x39, RZ ;  /* 0x0000003900057824 */ /* 0x000fc800078e02ff */
[----:B------:R0:W-:Y:S01]  /*6c730*/  STL.64 [R1+0x8f0], R2 ;  /* 0x0008f00201007387 */ /* 0x0001e20000100a00 */
[----:B------:R-:W-:Y:S01]  /*6c740*/  IMAD R22, R0, 0x74, RZ ;  /* 0x0000007400167824 */ /* 0x000fe200078e02ff */
[----:B--2---:R-:W-:Y:S02]  /*6c750*/  F2FP.PACK_AB R8, R23, R27 ;  /* 0x0000001b1708723e */ /* 0x004fe400000000ff */
[----:B------:R-:W-:Y:S01]  /*6c760*/  STL.64 [R1+0x2240], R20 ;  /* 0x0022401401007387 */ /* 0x000fe20000100a00 */
[----:B0-----:R-:W-:-:S04]  /*6c770*/  IADD3 R2, P5, R20, R18, RZ ;  /* 0x0000001214027210 */ /* 0x001fc80007fbe0ff */
[----:B------:R-:W-:Y:S01]  /*6c780*/  LEA.HI.X.SX32 R3, R5, R19, 0x1, P5 ;  /* 0x0000001305037211 */ /* 0x000fe200028f0eff */
[C---:B------:R-:W-:Y:S01]  /*6c790*/  IMAD R23, R0.reuse, 0x76, RZ ;  /* 0x0000007600177824 */ /* 0x040fe200078e02ff */
[----:B----4-:R-:W-:Y:S01]  /*6c7a0*/  F2FP.PACK_AB R5, R7, R24 ;  /* 0x000000180705723e */ /* 0x010fe200000000ff */
[C---:B------:R-:W-:Y:S02]  /*6c7b0*/  IMAD R7, R0.reuse, 0x3b, RZ ;  /* 0x0000003b00077824 */ /* 0x040fe400078e02ff */
[----:B------:R-:W-:Y:S01]  /*6c7c0*/  IMAD R24, R0, 0x78, RZ ;  /* 0x0000007800187824 */ /* 0x000fe200078e02ff */
[----:B---3--:R-:W-:Y:S02]  /*6c7d0*/  F2FP.PACK_AB R4, R11, R4 ;  /* 0x000000040b04723e */ /* 0x008fe400000000ff */
[----:B------:R-:W2:Y:S04]  /*6c7e0*/  LDL.LU R11, [R1+0x14c] ;  /* 0x00014c00010b7983 */ /* 0x000ea80000300800 */
[----:B------:R-:W2:Y:S04]  /*6c7f0*/  LDL.LU R27, [R1+0x148] ;  /* 0x00014800011b7983 */ /* 0x000ea80000300800 */
[----:B------:R0:W-:Y:S02]  /*6c800*/  STL.64 [R1+0x8e8], R2 ;  /* 0x0008e80201007387 */ /* 0x0001e40000100a00 */
[----:B0-----:R-:W-:-:S04]  /*6c810*/  IADD3 R2, P5, R22, R18, RZ ;  /* 0x0000001216027210 */ /* 0x001fc80007fbe0ff */
[----:B------:R-:W-:-:S05]  /*6c820*/  LEA.HI.X.SX32 R3, R14, R19, 0x1, P5 ;  /* 0x000000130e037211 */ /* 0x000fca00028f0eff */
[----:B------:R0:W-:Y:S04]  /*6c830*/  STL.64 [R1+0x8e0], R2 ;  /* 0x0008e00201007387 */ /* 0x0001e80000100a00 */
[----:B------:R1:W-:Y:S01]  /*6c840*/  STL.64 [R1+0x2230], R22 ;  /* 0x0022301601007387 */ /* 0x0003e20000100a00 */
[----:B0-----:R-:W-:-:S03]  /*6c850*/  IADD3 R2, P5, R23, R18, RZ ;  /* 0x0000001217027210 */ /* 0x001fc60007fbe0ff */
[----:B-1----:R-:W3:Y:S01]  /*6c860*/  LDL.LU R22, [R1+0x194] ;  /* 0x0001940001167983 */ /* 0x002ee20000300800 */
[----:B------:R-:W-:-:S03]  /*6c870*/  LEA.HI.X.SX32 R3, R7, R19, 0x1, P5 ;  /* 0x0000001307037211 */ /* 0x000fc600028f0eff */
[----:B------:R-:W3:Y:S04]  /*6c880*/  LDL.LU R23, [R1+0x190] ;  /* 0x0001900001177983 */ /* 0x000ee80000300800 */
[----:B------:R-:W4:Y:S04]  /*6c890*/  LDL.LU R7, [R1+0x118] ;  /* 0x0001180001077983 */ /* 0x000f280000300800 */
[----:B------:R-:W3:Y:S04]  /*6c8a0*/  LDL.LU R14, [R1+0x19c] ;  /* 0x00019c00010e7983 */ /* 0x000ee80000300800 */
[----:B------:R-:W3:Y:S04]  /*6c8b0*/  LDL.LU R20, [R1+0x198] ;  /* 0x0001980001147983 */ /* 0x000ee80000300800 */
[----:B------:R0:W-:Y:S01]  /*6c8c0*/  STL.64 [R1+0x8d8], R2 ;  /* 0x0008d80201007387 */ /* 0x0001e20000100a00 */
[----:B------:R-:W-:-:S02]  /*6c8d0*/  F2FP.PACK_AB R9, R6, R13 ;  /* 0x0000000d0609723e */ /* 0x000fc400000000ff */
[----:B------:R-:W-:Y:S01]  /*6c8e0*/  F2FP.PACK_AB R6, R28, R25 ;  /* 0x000000191c06723e */ /* 0x000fe200000000ff */
[----:B------:R-:W3:Y:S01]  /*6c8f0*/  LDL.LU R21, [R1+0x1a4] ;  /* 0x0001a40001157983 */ /* 0x000ee20000300800 */
[----:B------:R-:W-:Y:S01]  /*6c900*/  IMAD R25, R0, 0x7a, RZ ;  /* 0x0000007a00197824 */ /* 0x000fe200078e02ff */
[----:B------:R-:W-:Y:S02]  /*6c910*/  F2FP.PACK_AB R10, R29, R26 ;  /* 0x0000001a1d0a723e */ /* 0x000fe400000000ff */
[----:B------:R-:W3:Y:S01]  /*6c920*/  LDL.LU R28, [R1+0x1a0] ;  /* 0x0001a000011c7983 */ /* 0x000ee20000300800 */
[----:B0-----:R-:W-:-:S04]  /*6c930*/  IADD3 R2, P5, R24, R18, RZ ;  /* 0x0000001218027210 */ /* 0x001fc80007fbe0ff */
[----:B------:R-:W-:Y:S02]  /*6c940*/  LEA.HI.X.SX32 R3, R16, R19, 0x1, P5 ;  /* 0x0000001310037211 */ /* 0x000fe400028f0eff */
[----:B------:R-:W4:Y:S01]  /*6c950*/  LDL.LU R16, [R1+0x11c] ;  /* 0x00011c0001107983 */ /* 0x000f220000300800 */
[----:B------:R-:W-:-:S03]  /*6c960*/  IMAD R13, R0, 0x3d, RZ ;  /* 0x0000003d000d7824 */ /* 0x000fc600078e02ff */
[----:B------:R-:W3:Y:S04]  /*6c970*/  LDL.LU R15, [R1+0x1ac] ;  /* 0x0001ac00010f7983 */ /* 0x000ee80000300800 */
[----:B------:R-:W3:Y:S04]  /*6c980*/  LDL.LU R29, [R1+0x1a8] ;  /* 0x0001a800011d7983 */ /* 0x000ee80000300800 */
[----:B------:R0:W-:Y:S04]  /*6c990*/  STL.64 [R1+0x8d0], R2 ;  /* 0x0008d00201007387 */ /* 0x0001e80000100a00 */
[----:B------:R1:W-:Y:S01]  /*6c9a0*/  STL.64 [R1+0x2228], R24 ;  /* 0x0022281801007387 */ /* 0x0003e20000100a00 */
[----:B0-----:R-:W-:-:S04]  /*6c9b0*/  IADD3 R2, P5, R25, R18, RZ ;  /* 0x0000001219027210 */ /* 0x001fc80007fbe0ff */
[----:B------:R-:W-:Y:S01]  /*6c9c0*/  LEA.HI.X.SX32 R3, R13, R19, 0x1, P5 ;  /* 0x000000130d037211 */ /* 0x000fe200028f0eff */
[----:B-1----:R-:W3:Y:S04]  /*6c9d0*/  LDL R25, [R1+0xf8c] ;  /* 0x000f8c0001197983 */ /* 0x002ee80000100800 */
[----:B------:R0:W-:Y:S04]  /*6c9e0*/  STL.64 [R1+0x8c8], R2 ;  /* 0x0008c80201007387 */ /* 0x0001e80000100a00 */
[----:B0-----:R-:W3:Y:S01]  /*6c9f0*/  LDL.LU R3, [R1+0x2250] ;  /* 0x0022500001037983 */ /* 0x001ee20000300800 */
[----:B------:R-:W-:-:S05]  /*6ca00*/  IMAD R26, R0, 0x7c, RZ ;  /* 0x0000007c001a7824 */ /* 0x000fca00078e02ff */
[----:B------:R-:W-:-:S05]  /*6ca10*/  IADD3 R2, P5, R26, R18, RZ ;  /* 0x000000121a027210 */ /* 0x000fca0007fbe0ff */
[----:B------:R-:W-:Y:S01]  /*6ca20*/  STL [R1+0x8c0], R2 ;  /* 0x0008c00201007387 */ /* 0x000fe20000100800 */
[----:B--2---:R-:W-:Y:S01]  /*6ca30*/  F2FP.PACK_AB R11, R11, R27 ;  /* 0x0000001b0b0b723e */ /* 0x004fe200000000ff */
[----:B------:R-:W-:Y:S01]  /*6ca40*/  IMAD R27, R0, 0x7e, RZ ;  /* 0x0000007e001b7824 */ /* 0x000fe200078e02ff */
[----:B----4-:R-:W-:-:S05]  /*6ca50*/  F2FP.PACK_AB R7, R16, R7 ;  /* 0x000000071007723e */ /* 0x010fca00000000ff */
[----:B---3--:R0:W-:Y:S02]  /*6ca60*/  STS.128 [R25+0x400], R4 ;  /* 0x0004000419007388 */ /* 0x0081e40000000c00 */
[----:B0-----:R-:W-:Y:S01]  /*6ca70*/  IMAD.MOV.U32 R6, RZ, RZ, R2 ;  /* 0x000000ffff067224 */ /* 0x001fe200078e0002 */
[----:B------:R-:W-:Y:S02]  /*6ca80*/  MOV R7, R3 ;  /* 0x0000000300077202 */ /* 0x000fe40000000f00 */
[----:B------:R-:W2:Y:S01]  /*6ca90*/  LDL.LU.64 R2, [R1+0x2248] ;  /* 0x0022480001027983 */ /* 0x000ea20000300a00 */
[----:B------:R-:W-:Y:S01]  /*6caa0*/  LEA.HI.X.SX32 R7, R12, R19, 0x1, P5 ;  /* 0x000000130c077211 */ /* 0x000fe200028f0eff */
[----:B------:R-:W-:Y:S01]  /*6cab0*/  IMAD R4, R0, 0x3f, RZ ;  /* 0x0000003f00047824 */ /* 0x000fe200078e02ff */
[----:B------:R-:W-:-:S03]  /*6cac0*/  IADD3 R6, P5, R27, R18, RZ ;  /* 0x000000121b067210 */ /* 0x000fc60007fbe0ff */
[----:B------:R0:W-:Y:S04]  /*6cad0*/  STL [R1+0x8c4], R7 ;  /* 0x0008c40701007387 */ /* 0x0001e80000100800 */
[----:B------:R1:W-:Y:S01]  /*6cae0*/  STL.64 [R1+0x2220], R26 ;  /* 0x0022201a01007387 */ /* 0x0003e20000100a00 */
[----:B0-----:R-:W-:-:S03]  /*6caf0*/  LEA.HI.X.SX32 R7, R4, R19, 0x1, P5 ;  /* 0x0000001304077211 */ /* 0x001fc600028f0eff */
[----:B-1----:R-:W3:Y:S04]  /*6cb00*/  LDL.LU R27, [R1+0x1d0] ;  /* 0x0001d000011b7983 */ /* 0x002ee80000300800 */
[----:B------:R-:W3:Y:S01]  /*6cb10*/  LDL.LU R4, [R1+0x1d4] ;  /* 0x0001d40001047983 */ /* 0x000ee20000300800 */
[C---:B------:R-:W-:Y:S01]  /*6cb20*/  SHF.L.U32 R5, R0.reuse, 0x6, RZ ;  /* 0x0000000600057819 */ /* 0x040fe200000006ff */
[----:B------:R-:W-:Y:S02]  /*6cb30*/  IMAD R16, R0, 0xcc, RZ ;  /* 0x000000cc00107824 */ /* 0x000fe400078e02ff */
[----:B------:R0:W-:Y:S01]  /*6cb40*/  STS.128 [R25+0x480], R8 ;  /* 0x0004800819007388 */ /* 0x0001e20000000c00 */
[----:B------:R-:W-:Y:S02]  /*6cb50*/  F2FP.PACK_AB R13, R14, R20 ;  /* 0x000000140e0d723e */ /* 0x000fe400000000ff */
[----:B------:R-:W-:-:S02]  /*6cb60*/  F2FP.PACK_AB R12, R22, R23 ;  /* 0x00000017160c723e */ /* 0x000fc400000000ff */
[----:B------:R-:W-:Y:S01]  /*6cb70*/  F2FP.PACK_AB R14, R21, R28 ;  /* 0x0000001c150e723e */ /* 0x000fe200000000ff */
[C---:B------:R-:W-:Y:S01]  /*6cb80*/  IMAD R28, R0.reuse, 0xce, RZ ;  /* 0x000000ce001c7824 */ /* 0x040fe200078e02ff */
[-C--:B0-----:R-:W-:Y:S01]  /*6cb90*/  LEA R10, P5, R0, R18.reuse, 0x7 ;  /* 0x00000012000a7211 */ /* 0x081fe200078a38ff */
[----:B------:R-:W4:Y:S03]  /*6cba0*/  LDL.LU R8, [R1+0x1dc] ;  /* 0x0001dc0001087983 */ /* 0x000f260000300800 */
[----:B------:R-:W-:Y:S01]  /*6cbb0*/  LEA.HI.X.SX32 R11, R5, R19, 0x1, P5 ;  /* 0x00000013050b7211 */ /* 0x000fe200028f0eff */
[----:B------:R-:W4:Y:S01]  /*6cbc0*/  LDL.LU R22, [R1+0x1d8] ;  /* 0x0001d80001167983 */ /* 0x000f220000300800 */
[----:B------:R-:W-:-:S03]  /*6cbd0*/  IADD3 R20, P5, R16, R18, RZ ;  /* 0x0000001210147210 */ /* 0x000fc60007fbe0ff */
[----:B------:R0:W-:Y:S01]  /*6cbe0*/  STL.64 [R1+0x8b8], R6 ;  /* 0x0008b80601007387 */ /* 0x0001e20000100a00 */
[----:B------:R-:W-:Y:S01]  /*6cbf0*/  F2FP.PACK_AB R15, R15, R29 ;  /* 0x0000001d0f0f723e */ /* 0x000fe200000000ff */
[C---:B------:R-:W-:Y:S02]  /*6cc00*/  IMAD R5, R0.reuse, 0x67, RZ ;  /* 0x0000006700057824 */ /* 0x040fe400078e02ff */
[----:B0-----:R-:W4:Y:S04]  /*6cc10*/  LDL.LU R6, [R1+0x1e0] ;  /* 0x0001e00001067983 */ /* 0x001f280000300800 */
[----:B------:R-:W4:Y:S04]  /*6cc20*/  LDL.LU R7, [R1+0x1ec] ;  /* 0x0001ec0001077983 */ /* 0x000f280000300800 */
[----:B------:R-:W4:Y:S04]  /*6cc30*/  LDL.LU R23, [R1+0x1e8] ;  /* 0x0001e80001177983 */ /* 0x000f280000300800 */
[----:B------:R0:W-:Y:S01]  /*6cc40*/  STL.64 [R1+0x8b0], R10 ;  /* 0x0008b00a01007387 */ /* 0x0001e20000100a00 */
[----:B------:R-:W-:-:S03]  /*6cc50*/  IMAD R29, R0, 0xd0, RZ ;  /* 0x000000d0001d7824 */ /* 0x000fc600078e02ff */
[----:B0-----:R-:W4:Y:S01]  /*6cc60*/  LDL.LU R11, [R1+0x1f0] ;  /* 0x0001f000010b7983 */ /* 0x001f220000300800 */
[----:B--2---:R-:W-:Y:S02]  /*6cc70*/  LEA.HI.X.SX32 R21, R2, R19, 0x1, P5 ;  /* 0x0000001302157211 */ /* 0x004fe400028f0eff */
[----:B------:R-:W-:Y:S02]  /*6cc80*/  MOV R2, R25 ;  /* 0x0000001900027202 */ /* 0x000fe40000000f00 */
[----:B------:R-:W-:Y:S01]  /*6cc90*/  IADD3 R24, P5, R28, R18, RZ ;  /* 0x000000121c187210 */ /* 0x000fe20007fbe0ff */
[----:B------:R0:W-:Y:S03]  /*6cca0*/  STL.64 [R1+0x8a8], R20 ;  /* 0x0008a81401007387 */ /* 0x0001e60000100a00 */
[----:B------:R-:W-:Y:S01]  /*6ccb0*/  LEA.HI.X.SX32 R25, R5, R19, 0x1, P5 ;  /* 0x0000001305197211 */ /* 0x000fe200028f0eff */
[----:B------:R1:W-:Y:S04]  /*6ccc0*/  STS.128 [R2+0x500], R12 ;  /* 0x0005000c02007388 */ /* 0x0003e80000000c00 */
[----:B0-----:R-:W2:Y:S04]  /*6ccd0*/  LDL.LU.64 R20, [R1+0x2240] ;  /* 0x0022400001147983 */ /* 0x001ea80000300a00 */
[----:B------:R-:W2:Y:S04]  /*6cce0*/  LDL.LU R9, [R1+0x1f8] ;  /* 0x0001f80001097983 */ /* 0x000ea80000300800 */
[----:B------:R-:W2:Y:S01]  /*6ccf0*/  LDL.LU R26, [R1+0x208] ;  /* 0x00020800011a7983 */ /* 0x000ea20000300800 */
[----:B---3--:R-:W-:-:S03]  /*6cd00*/  F2FP.PACK_AB R4, R4, R27 ;  /* 0x0000001b0404723e */ /* 0x008fc600000000ff */
[----:B------:R-:W2:Y:S04]  /*6cd10*/  LDL.LU R10, [R1+0x200] ;  /* 0x00020000010a7983 */ /* 0x000ea80000300800 */
[----:B-1----:R-:W3:Y:S04]  /*6cd20*/  LDL.LU R12, [R1+0x1f4] ;  /* 0x0001f400010c7983 */ /* 0x002ee80000300800 */
[----:B------:R-:W2:Y:S04]  /*6cd30*/  LDL.LU R14, [R1+0x1fc] ;  /* 0x0001fc00010e7983 */ /* 0x000ea80000300800 */
[----:B------:R-:W2:Y:S04]  /*6cd40*/  LDL.LU R15, [R1+0x62c] ;  /* 0x00062c00010f7983 */ /* 0x000ea80000300800 */
[----:B------:R-:W2:Y:S04]  /*6cd50*/  LDL.LU R27, [R1+0x210] ;  /* 0x00021000011b7983 */ /* 0x000ea80000300800 */
[----:B------:R0:W-:Y:S02]  /*6cd60*/  STL.64 [R1+0x8a0], R24 ;  /* 0x0008a01801007387 */ /* 0x0001e40000100a00 */
[----:B0-----:R-:W-:-:S02]  /*6cd70*/  IADD3 R24, P5, R29, R18, RZ ;  /* 0x000000121d187210 */ /* 0x001fc40007fbe0ff */
[----:B------:R-:W2:Y:S04]  /*6cd80*/  LDL.LU.64 R18, [R1+0x2238] ;  /* 0x0022380001127983 */ /* 0x000ea80000300a00 */
[----:B------:R0:W-:Y:S04]  /*6cd90*/  STL.64 [R1+0x21f8], R28 ;  /* 0x0021f81c01007387 */ /* 0x0001e80000100a00 */
[----:B0-----:R-:W2:Y:S01]  /*6cda0*/  LDL.64 R28, [R1+0x540] ;  /* 0x00054000011c7983 */ /* 0x001ea20000100a00 */
[----:B------:R-:W-:Y:S01]  /*6cdb0*/  MOV R13, R2 ;  /* 0x00000002000d7202 */ /* 0x000fe20000000f00 */
[----:B------:R-:W-:Y:S01]  /*6cdc0*/  IMAD R2, R0, 0xd2, RZ ;  /* 0x000000d200027824 */ /* 0x000fe200078e02ff */
[----:B----4-:R-:W-:Y:S01]  /*6cdd0*/  F2FP.PACK_AB R5, R8, R22 ;  /* 0x000000160805723e */ /* 0x010fe200000000ff */
[----:B------:R-:W-:-:S02]  /*6cde0*/  IMAD R8, R0, 0x69, RZ ;  /* 0x0000006900087824 */ /* 0x000fc400078e02ff */
[----:B------:R-:W-:Y:S01]  /*6cdf0*/  IMAD R22, R0, 0xd4, RZ ;  /* 0x000000d400167824 */ /* 0x000fe200078e02ff */
[----:B--2---:R-:W-:Y:S02]  /*6ce00*/  LEA.HI.X.SX32 R25, R17, R29, 0x1, P5 ;  /* 0x0000001d11197211 */ /* 0x004fe400028f0eff */
[----:B------:R-:W2:Y:S04]  /*6ce10*/  LDL.LU R17, [R1+0x1e4] ;  /* 0x0001e40001117983 */ /* 0x000ea80000300800 */
[----:B------:R0:W-:Y:S01]  /*6ce20*/  STL.64 [R1+0x898], R24 ;  /* 0x0008981801007387 */ /* 0x0001e20000100a00 */
[----:B------:R-:W-:Y:S02]  /*6ce30*/  F2FP.PACK_AB R7, R7, R23 ;  /* 0x000000170707723e */ /* 0x000fe400000000ff */
[----:B0-----:R-:W-:-:S04]  /*6ce40*/  IADD3 R24, P5, R2, R28, RZ ;  /* 0x0000001c02187210 */ /* 0x001fc80007fbe0ff */
[----:B------:R-:W-:Y:S02]  /*6ce50*/  LEA.HI.X.SX32 R25, R8, R29, 0x1, P5 ;  /* 0x0000001d08197211 */ /* 0x000fe400028f0eff */
[----:B------:R-:W-:-:S04]  /*6ce60*/  IADD3 R22, P5, R22, R28, RZ ;  /* 0x0000001c16167210 */ /* 0x000fc80007fbe0ff */
[----:B------:R-:W-:Y:S01]  /*6ce70*/  LEA.HI.X.SX32 R23, R18, R29, 0x1, P5 ;  /* 0x0000001d12177211 */ /* 0x000fe200028f0eff */
[----:B------:R0:W-:Y:S01]  /*6ce80*/  STL.64 [R1+0x890], R24 ;  /* 0x0008901801007387 */ /* 0x0001e20000100a00 */
[----:B---3--:R-:W-:Y:S01]  /*6ce90*/  F2FP.PACK_AB R8, R12, R11 ;  /* 0x0000000b0c08723e */ /* 0x008fe200000000ff */
[C---:B------:R-:W-:Y:S02]  /*6cea0*/  IMAD R11, R0.reuse, 0x6b, RZ ;  /* 0x0000006b000b7824 */ /* 0x040fe400078e02ff */
[----:B------:R-:W-:Y:S01]  /*6ceb0*/  IMAD R12, R0, 0xd8, RZ ;  /* 0x000000d8000c7824 */ /* 0x000fe200078e02ff */
[----:B0-----:R-:W3:Y:S04]  /*6cec0*/  LDL.LU R24, [R1+0x63c] ;  /* 0x00063c0001187983 */ /* 0x001ee80000300800 */
[----:B------:R-:W3:Y:S04]  /*6ced0*/  LDL.LU R25, [R1+0x630] ;  /* 0x0006300001197983 */ /* 0x000ee80000300800 */
[----:B------:R0:W-:Y:S01]  /*6cee0*/  STL.64 [R1+0x888], R22 ;  /* 0x0008881601007387 */ /* 0x0001e20000100a00 */
[----:B------:R-:W-:-:S02]  /*6cef0*/  F2FP.PACK_AB R10, R26, R10 ;  /* 0x0000000a1a0a723e */ /* 0x000fc400000000ff */
[----:B------:R-:W-:Y:S02]  /*6cf00*/  F2FP.PACK_AB R9, R14, R9 ;  /* 0x000000090e09723e */ /* 0x000fe400000000ff */
[----:B--2---:R-:W-:Y:S01]  /*6cf10*/  F2FP.PACK_AB R6, R17, R6 ;  /* 0x000000061106723e */ /* 0x004fe200000000ff */
[----:B------:R-:W-:-:S05]  /*6cf20*/  IMAD R17, R0, 0xd6, RZ ;  /* 0x000000d600117824 */ /* 0x000fca00078e02ff */
[----:B0-----:R-:W-:Y:S01]  /*6cf30*/  IADD3 R22, P5, R17, R28, RZ ;  /* 0x0000001c11167210 */ /* 0x001fe20007fbe0ff */
[----:B------:R0:W-:Y:S03]  /*6cf40*/  STL.64 [R1+0x2200], R16 ;  /* 0x0022001001007387 */ /* 0x0001e60000100a00 */
[----:B------:R-:W-:Y:S01]  /*6cf50*/  LEA.HI.X.SX32 R23, R11, R29, 0x1, P5 ;  /* 0x0000001d0b177211 */ /* 0x000fe200028f0eff */
[----:B0-----:R-:W-:Y:S02]  /*6cf60*/  IMAD.MOV.U32 R17, RZ, RZ, R13 ;  /* 0x000000ffff117224 */ /* 0x001fe400078e000d */
[----:B------:R-:W2:Y:S04]  /*6cf70*/  LDL.LU R13, [R1+0x66c] ;  /* 0x00066c00010d7983 */ /* 0x000ea80000300800 */
[----:B------:R-:W2:Y:S04]  /*6cf80*/  LDL.LU R26, [R1+0x640] ;  /* 0x00064000011a7983 */ /* 0x000ea80000300800 */
[----:B------:R0:W-:Y:S01]  /*6cf90*/  STL.64 [R1+0x880], R22 ;  /* 0x0008801601007387 */ /* 0x0001e20000100a00 */
[----:B------:R-:W-:-:S03]  /*6cfa0*/  F2FP.PACK_AB R11, R15, R27 ;  /* 0x0000001b0f0b723e */ /* 0x000fc600000000ff */
[----:B------:R-:W4:Y:S04]  /*6cfb0*/  LDL.LU R14, [R1+0x670] ;  /* 0x00067000010e7983 */ /* 0x000f280000300800 */
[----:B------:R-:W4:Y:S01]  /*6cfc0*/  LDL.LU R15, [R1+0x6e4] ;  /* 0x0006e400010f7983 */ /* 0x000f220000300800 */
[----:B0-----:R-:W-:-:S03]  /*6cfd0*/  IADD3 R22, P5, R12, R28, RZ ;  /* 0x0000001c0c167210 */ /* 0x001fc60007fbe0ff */
[----:B------:R-:W4:Y:S01]  /*6cfe0*/  LDL.LU R27, [R1+0x6ec] ;  /* 0x0006ec00011b7983 */ /* 0x000f220000300800 */
[----:B------:R-:W-:-:S03]  /*6cff0*/  LEA.HI.X.SX32 R23, R19, R29, 0x1, P5 ;  /* 0x0000001d13177211 */ /* 0x000fc600028f0eff */
[----:B------:R0:W-:Y:S04]  /*6d000*/  STS.128 [R17+0x580], R4 ;  /* 0x0005800411007388 */ /* 0x0001e80000000c00 */
[----:B------:R-:W-:Y:S04]  /*6d010*/  STL.64 [R1+0x878], R22 ;  /* 0x0008781601007387 */ /* 0x000fe80000100a00 */
[----:B------:R1:W-:Y:S04]  /*6d020*/  STS.128 [R17+0x600], R8 ;  /* 0x0006000811007388 */ /* 0x0003e80000000c00 */
[----:B0-----:R-:W4:Y:S04]  /*6d030*/  LDL.LU R5, [R1+0x6e8] ;  /* 0x0006e80001057983 */ /* 0x001f280000300800 */
[----:B------:R-:W4:Y:S04]  /*6d040*/  LDL.LU R7, [R1+0x6f0] ;  /* 0x0006f00001077983 */ /* 0x000f280000300800 */
[----:B-1----:R-:W4:Y:S01]  /*6d050*/  LDL.LU R10, [R1+0x6e0] ;  /* 0x0006e000010a7983 */ /* 0x002f220000300800 */
[----:B------:R-:W-:-:S02]  /*6d060*/  IMAD R18, R0, 0xda, RZ ;  /* 0x000000da00127824 */ /* 0x000fc400078e02ff */
[----:B------:R-:W-:-:S03]  /*6d070*/  IMAD R12, R0, 0x6d, RZ ;  /* 0x0000006d000c7824 */ /* 0x000fc600078e02ff */
[----:B------:R-:W-:Y:S01]  /*6d080*/  IADD3 R22, P5, R18, R28, RZ ;  /* 0x0000001c12167210 */ /* 0x000fe20007fbe0ff */
[----:B------:R-:W-:-:S03]  /*6d090*/  IMAD R16, R0, 0xdc, RZ ;  /* 0x000000dc00107824 */ /* 0x000fc600078e02ff */
[----:B------:R-:W-:-:S05]  /*6d0a0*/  LEA.HI.X.SX32 R23, R12, R29, 0x1, P5 ;  /* 0x0000001d0c177211 */ /* 0x000fca00028f0eff */
[----:B------:R0:W-:Y:S01]  /*6d0b0*/  STL.64 [R1+0x870], R22 ;  /* 0x0008701601007387 */ /* 0x0001e20000100a00 */
[----:B------:R-:W-:-:S03]  /*6d0c0*/  IMAD R19, R0, 0xde, RZ ;  /* 0x000000de00137824 */ /* 0x000fc600078e02ff */
[----:B------:R-:W4:Y:S01]  /*6d0d0*/  LDL.LU R11, [R1+0x710] ;  /* 0x00071000010b7983 */ /* 0x000f220000300800 */
[----:B---3--:R-:W-:-:S03]  /*6d0e0*/  F2FP.PACK_AB R12, R24, R25 ;  /* 0x00000019180c723e */ /* 0x008fc600000000ff */
[----:B------:R-:W3:Y:S01]  /*6d0f0*/  LDL.LU R6, [R1+0x70c] ;  /* 0x00070c0001067983 */ /* 0x000ee20000300800 */
[----:B0-----:R-:W-:-:S03]  /*6d100*/  IADD3 R22, P5, R16, R28, RZ ;  /* 0x0000001c10167210 */ /* 0x001fc60007fbe0ff */
[----:B------:R-:W3:Y:S01]  /*6d110*/  LDL.LU R9, [R1+0x6f8] ;  /* 0x0006f80001097983 */ /* 0x000ee20000300800 */
[----:B------:R-:W-:-:S03]  /*6d120*/  LEA.HI.X.SX32 R23, R3, R29, 0x1, P5 ;  /* 0x0000001d03177211 */ /* 0x000fc600028f0eff */
[----:B------:R-:W3:Y:S01]  /*6d130*/  LDL.LU R16, [R1+0x6f4] ;  /* 0x0006f40001107983 */ /* 0x000ee20000300800 */
[----:B------:R-:W-:-:S03]  /*6d140*/  IMAD R4, R0, 0x6f, RZ ;  /* 0x0000006f00047824 */ /* 0x000fc600078e02ff */
[----:B------:R-:W3:Y:S04]  /*6d150*/  LDL.LU R24, [R1+0x718] ;  /* 0x0007180001187983 */ /* 0x000ee80000300800 */
[----:B------:R0:W-:Y:S01]  /*6d160*/  STL.64 [R1+0x868], R22 ;  /* 0x0008681601007387 */ /* 0x0001e20000100a00 */
[----:B------:R-:W-:-:S03]  /*6d170*/  IMAD R8, R0, 0xe0, RZ ;  /* 0x000000e000087824 */ /* 0x000fc600078e02ff */
[----:B------:R-:W3:Y:S01]  /*6d180*/  LDL.LU R25, [R1+0x714] ;  /* 0x0007140001197983 */ /* 0x000ee20000300800 */
[----:B0-----:R-:W-:-:S03]  /*6d190*/  IADD3 R22, P5, R19, R28, RZ ;  /* 0x0000001c13167210 */ /* 0x001fc60007fbe0ff */
[----:B------:R0:W-:Y:S01]  /*6d1a0*/  STL.64 [R1+0x21d8], R18 ;  /* 0x0021d81201007387 */ /* 0x0001e20000100a00 */
[----:B------:R-:W-:Y:S02]  /*6d1b0*/  LEA.HI.X.SX32 R23, R4, R29, 0x1, P5 ;  /* 0x0000001d04177211 */ /* 0x000fe400028f0eff */
[----:B0-----:R-:W-:Y:S02]  /*6d1c0*/  MOV R18, R17 ;  /* 0x0000001100127202 */ /* 0x001fe40000000f00 */
[----:B------:R-:W3:Y:S01]  /*6d1d0*/  LDL.LU R17, [R1+0x700] ;  /* 0x0007000001117983 */ /* 0x000ee20000300800 */
[----:B------:R-:W-:Y:S01]  /*6d1e0*/  IMAD R3, R0, 0xe2, RZ ;  /* 0x000000e200037824 */ /* 0x000fe200078e02ff */
[----:B--2---:R-:W-:Y:S02]  /*6d1f0*/  F2FP.PACK_AB R13, R13, R26 ;  /* 0x0000001a0d0d723e */ /* 0x004fe400000000ff */
[----:B------:R-:W2:Y:S04]  /*6d200*/  LDL.LU R26, [R1+0x6fc] ;  /* 0x0006fc00011a7983 */ /* 0x000ea80000300800 */
[----:B------:R0:W-:Y:S02]  /*6d210*/  STL.64 [R1+0x860], R22 ;  /* 0x0008601601007387 */ /* 0x0001e40000100a00 */
[----:B0-----:R-:W-:-:S04]  /*6d220*/  IADD3 R22, P5, R8, R28, RZ ;  /* 0x0000001c08167210 */ /* 0x001fc80007fbe0ff */
[----:B------:R-:W-:-:S05]  /*6d230*/  LEA.HI.X.SX32 R23, R21, R29, 0x1, P5 ;  /* 0x0000001d15177211 */ /* 0x000fca00028f0eff */
[----:B------:R0:W-:Y:S01]  /*6d240*/  STL.64 [R1+0x858], R22 ;  /* 0x0008581601007387 */ /* 0x0001e20000100a00 */
[----:B----4-:R-:W-:Y:S01]  /*6d250*/  F2FP.PACK_AB R15, R5, R15 ;  /* 0x0000000f050f723e */ /* 0x010fe200000000ff */
[----:B------:R-:W-:Y:S01]  /*6d260*/  IMAD R5, R0, 0x71, RZ ;  /* 0x0000007100057824 */ /* 0x000fe200078e02ff */
[----:B0-----:R-:W-:Y:S01]  /*6d270*/  IADD3 R22, P5, R3, R28, RZ ;  /* 0x0000001c03167210 */ /* 0x001fe20007fbe0ff */
[----:B------:R-:W-:Y:S01]  /*6d280*/  STL.64 [R1+0x21f0], R2 ;  /* 0x0021f00201007387 */ /* 0x000fe20000100a00 */
[----:B------:R-:W-:Y:S02]  /*6d290*/  F2FP.PACK_AB R4, R7, R27 ;  /* 0x0000001b0704723e */ /* 0x000fe400000000ff */
[----:B------:R-:W-:Y:S02]  /*6d2a0*/  LEA.HI.X.SX32 R23, R5, R29, 0x1, P5 ;  /* 0x0000001d05177211 */ /* 0x000fe400028f0eff */
[----:B------:R-:W-:Y:S02]  /*6d2b0*/  F2FP.PACK_AB R14, R10, R14 ;  /* 0x0000000e0a0e723e */ /* 0x000fe400000000ff */
[----:B------:R-:W4:Y:S04]  /*6d2c0*/  LDL.LU R10, [R1+0x71c] ;  /* 0x00071c00010a7983 */ /* 0x000f280000300800 */
[----:B------:R-:W4:Y:S04]  /*6d2d0*/  LDL.LU R7, [R1+0x708] ;  /* 0x0007080001077983 */ /* 0x000f280000300800 */
[----:B------:R-:W4:Y:S04]  /*6d2e0*/  LDL.LU R27, [R1+0x704] ;  /* 0x00070400011b7983 */ /* 0x000f280000300800 */
[----:B------:R0:W-:Y:S04]  /*6d2f0*/  STL.64 [R1+0x850], R22 ;  /* 0x0008501601007387 */ /* 0x0001e80000100a00 */
[----:B0-----:R-:W4:Y:S01]  /*6d300*/  LDL.LU.64 R22, [R1+0x2230] ;  /* 0x0022300001167983 */ /* 0x001f220000300a00 */
[----:B------:R-:W-:-:S03]  /*6d310*/  IMAD R8, R0, 0xe4, RZ ;  /* 0x000000e400087824 */ /* 0x000fc600078e02ff */
[----:B------:R0:W-:Y:S01]  /*6d320*/  STS.128 [R18+0x680], R12 ;  /* 0x0006800c12007388 */ /* 0x0001e20000000c00 */
[----:B------:R-:W-:Y:S01]  /*6d330*/  IMAD R21, R0, 0xe6, RZ ;  /* 0x000000e600157824 */ /* 0x000fe200078e02ff */
[----:B---3--:R-:W-:Y:S02]  /*6d340*/  F2FP.PACK_AB R5, R9, R16 ;  /* 0x000000100905723e */ /* 0x008fe400000000ff */
[----:B0-----:R-:W-:Y:S01]  /*6d350*/  IADD3 R14, P5, R8, R28, RZ ;  /* 0x0000001c080e7210 */ /* 0x001fe20007fbe0ff */
[----:B------:R-:W3:Y:S03]  /*6d360*/  LDL.LU R12, [R1+0x724] ;  /* 0x00072400010c7983 */ /* 0x000ee60000300800 */
[----:B------:R-:W-:Y:S02]  /*6d370*/  LEA.HI.X.SX32 R15, R20, R29, 0x1, P5 ;  /* 0x0000001d140f7211 */ /* 0x000fe400028f0eff */
[----:B------:R-:W-:Y:S01]  /*6d380*/  F2FP.PACK_AB R8, R11, R6 ;  /* 0x000000060b08723e */ /* 0x000fe200000000ff */
[----:B------:R-:W-:-:S02]  /*6d390*/  IMAD R6, R0, 0x73, RZ ;  /* 0x0000007300067824 */ /* 0x000fc400078e02ff */
[----:B------:R0:W-:Y:S01]  /*6d3a0*/  STL.64 [R1+0x848], R14 ;  /* 0x0008480e01007387 */ /* 0x0001e20000100a00 */
[----:B------:R-:W-:Y:S01]  /*6d3b0*/  IMAD R11, R0, 0xe8, RZ ;  /* 0x000000e8000b7824 */ /* 0x000fe200078e02ff */
[----:B------:R-:W-:Y:S02]  /*6d3c0*/  F2FP.PACK_AB R9, R24, R25 ;  /* 0x000000191809723e */ /* 0x000fe400000000ff */
[----:B------:R-:W3:Y:S01]  /*6d3d0*/  LDL.LU R2, [R1+0x80] ;  /* 0x0000800001027983 */ /* 0x000ee20000300800 */
[----:B------:R-:W-:-:S03]  /*6d3e0*/  IMAD R20, R0, 0xea, RZ ;  /* 0x000000ea00147824 */ /* 0x000fc600078e02ff */
[----:B------:R-:W3:Y:S01]  /*6d3f0*/  LDL.LU R13, [R1+0x88] ;  /* 0x00008800010d7983 */ /* 0x000ee20000300800 */
[----:B0-----:R-:W-:-:S04]  /*6d400*/  IADD3 R14, P5, R21, R28, RZ ;  /* 0x0000001c150e7210 */ /* 0x001fc80007fbe0ff */
[----:B------:R-:W-:Y:S02]  /*6d410*/  LEA.HI.X.SX32 R15, R6, R29, 0x1, P5 ;  /* 0x0000001d060f7211 */ /* 0x000fe400028f0eff */
[----:B------:R-:W-:-:S03]  /*6d420*/  IADD3 R24, P5, R11, R28, RZ ;  /* 0x0000001c0b187210 */ /* 0x000fc60007fbe0ff */
[----:B------:R0:W-:Y:S01]  /*6d430*/  STL.64 [R1+0x840], R14 ;  /* 0x0008400e01007387 */ /* 0x0001e20000100a00 */
[----:B------:R-:W-:-:S03]  /*6d440*/  IMAD R11, R0, 0x75, RZ ;  /* 0x00000075000b7824 */ /* 0x000fc600078e02ff */
[----:B0-----:R-:W3:Y:S04]  /*6d450*/  LDL.LU R14, [R1+0x94] ;  /* 0x00009400010e7983 */ /* 0x001ee80000300800 */
[----:B------:R-:W3:Y:S04]  /*6d460*/  LDL.LU R15, [R1+0x90] ;  /* 0x00009000010f7983 */ /* 0x000ee80000300800 */
[----:B------:R-:W3:Y:S01]  /*6d470*/  LDL.LU R16, [R1+0x9c] ;  /* 0x00009c0001107983 */ /* 0x000ee20000300800 */
[----:B--2---:R-:W-:-:S03]  /*6d480*/  F2FP.PACK_AB R6, R17, R26 ;  /* 0x0000001a1106723e */ /* 0x004fc600000000ff */
[----:B------:R-:W2:Y:S01]  /*6d490*/  LDL.LU R17, [R1+0x98] ;  /* 0x0000980001117983 */ /* 0x000ea20000300800 */
[----:B----4-:R-:W-:-:S03]  /*6d4a0*/  LEA.HI.X.SX32 R25, R22, R29, 0x1, P5 ;  /* 0x0000001d16197211 */ /* 0x010fc600028f0eff */
[----:B------:R-:W4:Y:S04]  /*6d4b0*/  LDL.LU R22, [R1+0x720] ;  /* 0x0007200001167983 */ /* 0x000f280000300800 */
[----:B------:R0:W-:Y:S04]  /*6d4c0*/  STL.64 [R1+0x838], R24 ;  /* 0x0008381801007387 */ /* 0x0001e80000100a00 */
[----:B------:R1:W-:Y:S01]  /*6d4d0*/  STL.64 [R1+0x21b0], R20 ;  /* 0x0021b01401007387 */ /* 0x0003e20000100a00 */
[----:B0-----:R-:W-:-:S04]  /*6d4e0*/  IADD3 R24, P5, R20, R28, RZ ;  /* 0x0000001c14187210 */ /* 0x001fc80007fbe0ff */
[----:B------:R-:W-:Y:S01]  /*6d4f0*/  LEA.HI.X.SX32 R25, R11, R29, 0x1, P5 ;  /* 0x0000001d0b197211 */ /* 0x000fe200028f0eff */
[----:B-1----:R-:W2:Y:S04]  /*6d500*/  LDL.LU R20, [R1+0x8c] ;  /* 0x00008c0001147983 */ /* 0x002ea80000300800 */
[----:B------:R0:W-:Y:S04]  /*6d510*/  STL [R1+0x21b8], R21 ;  /* 0x0021b81501007387 */ /* 0x0001e80000100800 */
[----:B0-----:R-:W2:Y:S04]  /*6d520*/  LDL.LU R21, [R1+0x84] ;  /* 0x0000840001157983 */ /* 0x001ea80000300800 */
[----:B------:R0:W-:Y:S04]  /*6d530*/  STL.64 [R1+0x830], R24 ;  /* 0x0008301801007387 */ /* 0x0001e80000100a00 */
[----:B0-----:R-:W2:Y:S04]  /*6d540*/  LDL.LU.64 R24, [R1+0x2228] ;  /* 0x0022280001187983 */ /* 0x001ea80000300a00 */
[----:B------:R-:W3:Y:S01]  /*6d550*/  LDL.LU R11, [R1+0x728] ;  /* 0x00072800010b7983 */ /* 0x000ee20000300800 */
[----:B------:R-:W-:Y:S01]  /*6d560*/  IMAD R26, R0, 0xec, RZ ;  /* 0x000000ec001a7824 */ /* 0x000fe200078e02ff */
[----:B------:R-:W-:-:S04]  /*6d570*/  F2FP.PACK_AB R7, R7, R27 ;  /* 0x0000001b0707723e */ /* 0x000fc800000000ff */
[----:B------:R-:W-:-:S04]  /*6d580*/  IADD3 R26, P5, R26, R28, RZ ;  /* 0x0000001c1a1a7210 */ /* 0x000fc80007fbe0ff */
[----:B------:R-:W-:-:S05]  /*6d590*/  LEA.HI.X.SX32 R27, R23, R29, 0x1, P5 ;  /* 0x0000001d171b7211 */ /* 0x000fca00028f0eff */
[----:B------:R0:W-:Y:S01]  /*6d5a0*/  STL.64 [R1+0x828], R26 ;  /* 0x0008281a01007387 */ /* 0x0001e20000100a00 */
[----:B----4-:R-:W-:Y:S01]  /*6d5b0*/  F2FP.PACK_AB R10, R22, R10 ;  /* 0x0000000a160a723e */ /* 0x010fe200000000ff */
[----:B------:R-:W-:-:S05]  /*6d5c0*/  IMAD R22, R0, 0xee, RZ ;  /* 0x000000ee00167824 */ /* 0x000fca00078e02ff */
[----:B0-----:R-:W-:Y:S02]  /*6d5d0*/  IADD3 R26, P5, R22, R28, RZ ;  /* 0x0000001c161a7210 */ /* 0x001fe40007fbe0ff */
[----:B---3--:R-:W-:Y:S01]  /*6d5e0*/  F2FP.PACK_AB R11, R11, R12 ;  /* 0x0000000c0b0b723e */ /* 0x008fe200000000ff */
[----:B------:R-:W-:-:S05]  /*6d5f0*/  IMAD R12, R0, 0x77, RZ ;  /* 0x00000077000c7824 */ /* 0x000fca00078e02ff */
[----:B------:R-:W-:-:S05]  /*6d600*/  LEA.HI.X.SX32 R27, R12, R29, 0x1, P5 ;  /* 0x0000001d0c1b7211 */ /* 0x000fca00028f0eff */
[----:B------:R0:W-:Y:S04]  /*6d610*/  STL.64 [R1+0x820], R26 ;  /* 0x0008201a01007387 */ /* 0x0001e80000100a00 */
[----:B0-----:R-:W3:Y:S04]  /*6d620*/  LDL.LU.64 R26, [R1+0x2220] ;  /* 0x00222000011a7983 */ /* 0x001ee80000300a00 */
[----:B------:R0:W-:Y:S04]  /*6d630*/  STS.128 [R18+0x700], R4 ;  /* 0x0007000412007388 */ /* 0x0001e80000000c00 */
[----:B------:R1:W-:Y:S01]  /*6d640*/  STS.128 [R18+0x780], R8 ;  /* 0x0007800812007388 */ /* 0x0003e20000000c00 */
[----:B------:R-:W-:-:S02]  /*6d650*/  IMAD R23, R0, 0xf2, RZ ;  /* 0x000000f200177824 */ /* 0x000fc400078e02ff */
[----:B0-----:R-:W-:Y:S01]  /*6d660*/  IMAD R7, R0, 0xf0, RZ ;  /* 0x000000f000077824 */ /* 0x001fe200078e02ff */
[----:B------:R-:W-:Y:S04]  /*6d670*/  BAR.SYNC.DEFER_BLOCKING 0x0 ;  /* 0x0000000000007b1d */ /* 0x000fe80000010000 */
[----:B-1----:R-:W-:-:S04]  /*6d680*/  IADD3 R8, P5, R7, R28, RZ ;  /* 0x0000001c07087210 */ /* 0x002fc80007fbe0ff */
[----:B--2---:R-:W-:Y:S01]  /*6d690*/  LEA.HI.X.SX32 R9, R24, R29, 0x1, P5 ;  /* 0x0000001d18097211 */ /* 0x004fe200028f0eff */
[----:B------:R-:W-:-:S04]  /*6d6a0*/  IMAD R7, R0, 0x79, RZ ;  /* 0x0000007900077824 */ /* 0x000fc800078e02ff */
[----:B------:R0:W-:Y:S01]  /*6d6b0*/  STL.64 [R1+0x818], R8 ;  /* 0x0008180801007387 */ /* 0x0001e20000100a00 */
[----:B------:R-:W-:Y:S01]  /*6d6c0*/  F2FP.PACK_AB R4, R21, R2 ;  /* 0x000000021504723e */ /* 0x000fe200000000ff */
[----:B------:R-:W-:Y:S01]  /*6d6d0*/  IMAD R2, R0, 0xf4, RZ ;  /* 0x000000f400027824 */ /* 0x000fe200078e02ff */
[----:B0-----:R-:W-:-:S04]  /*6d6e0*/  IADD3 R8, P5, R23, R28, RZ ;  /* 0x0000001c17087210 */ /* 0x001fc80007fbe0ff */
[----:B------:R-:W-:Y:S02]  /*6d6f0*/  LEA.HI.X.SX32 R9, R7, R29, 0x1, P5 ;  /* 0x0000001d07097211 */ /* 0x000fe400028f0eff */
[----:B------:R-:W-:Y:S02]  /*6d700*/  F2FP.PACK_AB R7, R16, R17 ;  /* 0x000000111007723e */ /* 0x000fe400000000ff */
[----:B------:R-:W0:Y:S01]  /*6d710*/  S2R R16, SR_TID.X ;  /* 0x0000000000107919 */ /* 0x000e220000002100 */
[----:B------:R-:W-:Y:S01]  /*6d720*/  F2FP.PACK_AB R6, R14, R15 ;  /* 0x0000000f0e06723e */ /* 0x000fe200000000ff */
[----:B------:R-:W-:Y:S01]  /*6d730*/  IMAD R24, R0, 0xf6, RZ ;  /* 0x000000f600187824 */ /* 0x000fe200078e02ff */
[----:B------:R-:W-:Y:S01]  /*6d740*/  F2FP.PACK_AB R5, R20, R13 ;  /* 0x0000000d1405723e */ /* 0x000fe200000000ff */
[----:B------:R-:W-:Y:S01]  /*6d750*/  STL.64 [R1+0x21a8], R22 ;  /* 0x0021a81601007387 */ /* 0x000fe20000100a00 */
[----:B------:R-:W-:-:S03]  /*6d760*/  IADD3 R10, P5, R2, R28, RZ ;  /* 0x0000001c020a7210 */ /* 0x000fc60007fbe0ff */
[----:B------:R-:W-:Y:S01]  /*6d770*/  STL.64 [R1+0x2210], R6 ;  /* 0x0022100601007387 */ /* 0x000fe20000100a00 */
[----:B------:R-:W-:Y:S01]  /*6d780*/  LEA.HI.X.SX32 R11, R25, R29, 0x1, P5 ;  /* 0x0000001d190b7211 */ /* 0x000fe200028f0eff */
[C---:B------:R-:W-:Y:S02]  /*6d790*/  IMAD R2, R0.reuse, 0xf8, RZ ;  /* 0x000000f800027824 */ /* 0x040fe400078e02ff */
[----:B------:R1:W-:Y:S04]  /*6d7a0*/  STL.64 [R1+0x810], R8 ;  /* 0x0008100801007387 */ /* 0x0003e80000100a00 */
[----:B------:R2:W-:Y:S01]  /*6d7b0*/  STL.64 [R1+0x2208], R4 ;  /* 0x0022080401007387 */ /* 0x0005e20000100a00 */
[----:B-1----:R-:W-:Y:S01]  /*6d7c0*/  IMAD R8, R0, 0x7b, RZ ;  /* 0x0000007b00087824 */ /* 0x002fe200078e02ff */
[----:B--2---:R-:W-:-:S04]  /*6d7d0*/  IADD3 R4, P5, R24, R28, RZ ;  /* 0x0000001c18047210 */ /* 0x004fc80007fbe0ff */
[----:B------:R-:W-:Y:S02]  /*6d7e0*/  LEA.HI.X.SX32 R5, R8, R29, 0x1, P5 ;  /* 0x0000001d08057211 */ /* 0x000fe400028f0eff */
[----:B------:R-:W-:Y:S01]  /*6d7f0*/  IADD3 R12, P5, R2, R28, RZ ;  /* 0x0000001c020c7210 */ /* 0x000fe20007fbe0ff */
[----:B------:R1:W-:Y:S01]  /*6d800*/  STL.64 [R1+0x808], R10 ;  /* 0x0008080a01007387 */ /* 0x0003e20000100a00 */
[----:B------:R-:W-:Y:S01]  /*6d810*/  IMAD R25, R0, 0xfa, RZ ;  /* 0x000000fa00197824 */ /* 0x000fe200078e02ff */
[C---:B0-----:R-:W-:Y:S02]  /*6d820*/  LOP3.LUT R17, R16.reuse, 0x7f, RZ, 0xc0, !PT ;  /* 0x0000007f10117812 */ /* 0x041fe400078ec0ff */
[----:B------:R-:W-:Y:S04]  /*6d830*/  STL.64 [R1+0x800], R4 ;  /* 0x0008000401007387 */ /* 0x000fe80000100a00 */
[----:B------:R-:W4:Y:S01]  /*6d840*/  LDL.LU R22, [R1+0xa4] ;  /* 0x0000a40001167983 */ /* 0x000f220000300800 */
[----:B-1----:R-:W-:-:S04]  /*6d850*/  SHF.L.U32 R10, R16, 0xc, RZ ;  /* 0x0000000c100a7819 */ /* 0x002fc800000006ff */
[----:B------:R-:W-:-:S04]  /*6d860*/  LOP3.LUT R10, R10, 0x6000, RZ, 0xc0, !PT ;  /* 0x000060000a0a7812 */ /* 0x000fc800078ec0ff */
[----:B------:R-:W-:-:S04]  /*6d870*/  LEA R10, R17, R10, 0x4 ;  /* 0x0000000a110a7211 */ /* 0x000fc800078e20ff */
[----:B------:R-:W-:Y:S02]  /*6d880*/  LOP3.LUT R6, R10, 0x20, RZ, 0x3c, !PT ;  /* 0x000000200a067812 */ /* 0x000fe400078e3cff */
[----:B---3--:R-:W-:-:S05]  /*6d890*/  LEA.HI.X.SX32 R13, R26, R29, 0x1, P5 ;  /* 0x0000001d1a0d7211 */ /* 0x008fca00028f0eff */
[----:B------:R0:W-:Y:S01]  /*6d8a0*/  STL.64 [R1+0x7f8], R12 ;  /* 0x0007f80c01007387 */ /* 0x0001e20000100a00 */
[----:B------:R-:W-:-:S03]  /*6d8b0*/  IADD3 R16, P5, R25, R28, RZ ;  /* 0x0000001c19107210 */ /* 0x000fc60007fbe0ff */
[----:B0-----:R-:W4:Y:S04]  /*6d8c0*/  LDL.LU R12, [R1+0xa0] ;  /* 0x0000a000010c7983 */ /* 0x001f280000300800 */
[----:B------:R0:W-:Y:S04]  /*6d8d0*/  STL.64 [R1+0x21a0], R24 ;  /* 0x0021a01801007387 */ /* 0x0001e80000100a00 */
[----:B------:R-:W-:Y:S01]  /*6d8e0*/  STL [R1+0x221c], R27 ;  /* 0x00221c1b01007387 */ /* 0x000fe20000100800 */
[----:B0-----:R-:W-:-:S05]  /*6d8f0*/  MOV R24, R18 ;  /* 0x0000001200187202 */ /* 0x001fca0000000f00 */
[----:B------:R-:W-:Y:S04]  /*6d900*/  STL [R1+0x2218], R24 ;  /* 0x0022181801007387 */ /* 0x000fe80000100800 */
[----:B------:R-:W0:Y:S04]  /*6d910*/  LDS.128 R24, [R10] ;  /* 0x000000000a187984 */ /* 0x000e280000000c00 */
[----:B------:R-:W3:Y:S04]  /*6d920*/  LDL.LU R20, [R1+0xac] ;  /* 0x0000ac0001147983 */ /* 0x000ee80000300800 */
[----:B------:R-:W3:Y:S04]  /*6d930*/  LDL.LU R13, [R1+0xa8] ;  /* 0x0000a800010d7983 */ /* 0x000ee80000300800 */
[----:B------:R-:W4:Y:S04]  /*6d940*/  LDL.LU R14, [R1+0xb4] ;  /* 0x0000b400010e7983 */ /* 0x000f280000300800 */
[----:B------:R-:W4:Y:S04]  /*6d950*/  LDL.LU R2, [R1+0xb0] ;  /* 0x0000b00001027983 */ /* 0x000f280000300800 */
[----:B0-----:R-:W-:Y:S04]  /*6d960*/  STL.64 [R1+0x2c0], R24 ;  /* 0x0002c01801007387 */ /* 0x001fe80000100a00 */
[----:B------:R-:W-:Y:S04]  /*6d970*/  STL.64 [R1+0x2c8], R26 ;  /* 0x0002c81a01007387 */ /* 0x000fe80000100a00 */
[----:B------:R-:W0:Y:S04]  /*6d980*/  LDS.128 R24, [R10+0x800] ;  /* 0x000800000a187984 */ /* 0x000e280000000c00 */
[----:B0-----:R-:W-:Y:S04]  /*6d990*/  STL.64 [R1+0x2b0], R24 ;  /* 0x0002b01801007387 */ /* 0x001fe80000100a00 */
[----:B------:R-:W-:Y:S04]  /*6d9a0*/  STL.64 [R1+0x2b8], R26 ;  /* 0x0002b81a01007387 */ /* 0x000fe80000100a00 */
[----:B------:R-:W0:Y:S04]  /*6d9b0*/  LDS.128 R24, [R10+0x1000] ;  /* 0x001000000a187984 */ /* 0x000e280000000c00 */
[----:B0-----:R-:W-:Y:S04]  /*6d9c0*/  STL.64 [R1+0x2a0], R24 ;  /* 0x0002a01801007387 */ /* 0x001fe80000100a00 */
[----:B------:R-:W-:Y:S04]  /*6d9d0*/  STL.64 [R1+0x2a8], R26 ;  /* 0x0002a81a01007387 */ /* 0x000fe80000100a00 */
[----:B------:R-:W0:Y:S01]  /*6d9e0*/  LDS.128 R24, [R10+0x1800] ;  /* 0x001800000a187984 */ /* 0x000e220000000c00 */
[----:B------:R-:W-:-:S03]  /*6d9f0*/  LOP3.LUT R5, R10, 0x40, RZ, 0x3c, !PT ;  /* 0x000000400a057812 */ /* 0x000fc600078e3cff */
[----:B0-----:R-:W-:Y:S04]  /*6da00*/  STL.64 [R1+0x290], R24 ;  /* 0x0002901801007387 */ /* 0x001fe80000100a00 */
[----:B------:R-:W-:Y:S04]  /*6da10*/  STL.64 [R1+0x298], R26 ;  /* 0x0002981a01007387 */ /* 0x000fe80000100a00 */
[----:B------:R-:W0:Y:S01]  /*6da20*/  LDS.128 R24, [R6] ;  /* 0x0000000006187984 */ /* 0x000e220000000c00 */
[----:B------:R-:W-:-:S03]  /*6da30*/  LOP3.LUT R4, R10, 0x60, RZ, 0x3c, !PT ;  /* 0x000000600a047812 */ /* 0x000fc600078e3cff */
        /* <DEDUP_REMOVED lines=13> */
[----:B------:R-:W0:Y:S04]  /*6db10*/  LDS.128 R24, [R5] ;  /* 0x0000000005187984 */ /* 0x000e280000000c00 */
        /* <DEDUP_REMOVED lines=9> */
[----:B------:R-:W4:Y:S04]  /*6dbb0*/  LDL.LU R21, [R1+0xd4] ;  /* 0x0000d40001157983 */ /* 0x000f280000300800 */
[----:B------:R-:W4:Y:S04]  /*6dbc0*/  LDL.LU R18, [R1+0xd0] ;  /* 0x0000d00001127983 */ /* 0x000f280000300800 */
        /* <DEDUP_REMOVED lines=9> */
[----:B------:R-:W1:Y:S04]  /*6dc60*/  LDS.128 R4, [R4+0x1800] ;  /* 0x0018000004047984 */ /* 0x000e680000000c00 */
[----:B0-----:R-:W-:Y:S04]  /*6dc70*/  STL.64 [R1+0x1e0], R24 ;  /* 0x0001e01801007387 */ /* 0x001fe80000100a00 */
[----:B------:R0:W-:Y:S04]  /*6dc80*/  STL.64 [R1+0x1e8], R26 ;  /* 0x0001e81a01007387 */ /* 0x0001e80000100a00 */
[----:B0-----:R-:W2:Y:S04]  /*6dc90*/  LDL.LU R27, [R1+0x221c] ;  /* 0x00221c00011b7983 */ /* 0x001ea80000300800 */
[----:B------:R-:W2:Y:S04]  /*6dca0*/  LDL.LU R24, [R1+0x2218] ;  /* 0x0022180001187983 */ /* 0x000ea80000300800 */
[----:B-1----:R-:W-:Y:S04]  /*6dcb0*/  STL.64 [R1+0x1d0], R4 ;  /* 0x0001d00401007387 */ /* 0x002fe80000100a00 */
[----:B------:R0:W-:Y:S04]  /*6dcc0*/  STL.64 [R1+0x1d8], R6 ;  /* 0x0001d80601007387 */ /* 0x0001e80000100a00 */
[----:B0-----:R-:W2:Y:S04]  /*6dcd0*/  LDL.LU.64 R6, [R1+0x2210] ;  /* 0x0022100001067983 */ /* 0x001ea80000300a00 */
[----:B------:R-:W2:Y:S04]  /*6dce0*/  LDL.LU.64 R4, [R1+0x2208] ;  /* 0x0022080001047983 */ /* 0x000ea80000300a00 */
[----:B------:R-:W-:Y:S01]  /*6dcf0*/  BAR.SYNC.DEFER_BLOCKING 0x0 ;  /* 0x0000000000007b1d */ /* 0x000fe20000010000 */
[----:B------:R-:W-:-:S02]  /*6dd00*/  IMAD R9, R0, 0x7d, RZ ;  /* 0x0000007d00097824 */ /* 0x000fc400078e02ff */
[----:B------:R-:W-:-:S03]  /*6dd10*/  IMAD R11, R0, 0xfc, RZ ;  /* 0x000000fc000b7824 */ /* 0x000fc600078e02ff */
[----:B------:R-:W-:Y:S01]  /*6dd20*/  LEA.HI.X.SX32 R17, R9, R29, 0x1, P5 ;  /* 0x0000001d09117211 */ /* 0x000fe200028f0eff */
[----:B------:R-:W-:Y:S01]  /*6dd30*/  IMAD R26, R0, 0xfe, RZ ;  /* 0x000000fe001a7824 */ /* 0x000fe200078e02ff */
[----:B---3--:R-:W-:Y:S02]  /*6dd40*/  F2FP.PACK_AB R13, R20, R13 ;  /* 0x0000000d140d723e */ /* 0x008fe400000000ff */
[----:B----4-:R-:W-:Y:S02]  /*6dd50*/  F2FP.PACK_AB R14, R14, R2 ;  /* 0x000000020e0e723e */ /* 0x010fe400000000ff */
[----:B------:R-:W-:Y:S02]  /*6dd60*/  F2FP.PACK_AB R15, R10, R15 ;  /* 0x0000000f0a0f723e */ /* 0x000fe400000000ff */
[----:B------:R-:W-:Y:S01]  /*6dd70*/  F2FP.PACK_AB R12, R22, R12 ;  /* 0x0000000c160c723e */ /* 0x000fe200000000ff */
[----:B--2---:R0:W-:Y:S04]  /*6dd80*/  STS.128 [R24], R4 ;  /* 0x0000000418007388 */ /* 0x0041e80000000c00 */
[----:B0-----:R-:W2:Y:S04]  /*6dd90*/  LDL.LU R7, [R1+0x10c] ;  /* 0x00010c0001077983 */ /* 0x001ea80000300800 */
[----:B------:R-:W2:Y:S04]  /*6dda0*/  LDL.LU R8, [R1+0x104] ;  /* 0x0001040001087983 */ /* 0x000ea80000300800 */
[----:B------:R0:W-:Y:S04]  /*6ddb0*/  STL.64 [R1+0x7f0], R16 ;  /* 0x0007f01001007387 */ /* 0x0001e80000100a00 */
[----:B------:R-:W3:Y:S01]  /*6ddc0*/  LDL.LU R9, [R1+0x114] ;  /* 0x0001140001097983 */ /* 0x000ee20000300800 */
[----:B0-----:R-:W-:-:S03]  /*6ddd0*/  IADD3 R16, P5, R11, R28, RZ ;  /* 0x0000001c0b107210 */ /* 0x001fc60007fbe0ff */
[----:B------:R-:W3:Y:S01]  /*6dde0*/  LDL.LU R11, [R1+0x110] ;  /* 0x00011000010b7983 */ /* 0x000ee20000300800 */
[----:B------:R-:W-:-:S03]  /*6ddf0*/  LEA.HI.X.SX32 R17, R27, R29, 0x1, P5 ;  /* 0x0000001d1b117211 */ /* 0x000fc600028f0eff */
[----:B------:R-:W4:Y:S01]  /*6de00*/  LDL.LU R20, [R1+0xe4] ;  /* 0x0000e40001147983 */ /* 0x000f220000300800 */
[----:B------:R-:W-:-:S03]  /*6de10*/  IMAD R4, R0, 0x7f, RZ ;  /* 0x0000007f00047824 */ /* 0x000fc600078e02ff */
[----:B------:R-:W4:Y:S04]  /*6de20*/  LDL.LU R2, [R1+0xe0] ;  /* 0x0000e00001027983 */ /* 0x000f280000300800 */
[----:B------:R0:W-:Y:S01]  /*6de30*/  STL.64 [R1+0x7e8], R16 ;  /* 0x0007e81001007387 */ /* 0x0001e20000100a00 */
[----:B------:R-:W-:-:S03]  /*6de40*/  IMAD.SHL.U32 R5, R0, 0x80, RZ ;  /* 0x0000008000057824 */ /* 0x000fc600078e00ff */
[----:B------:R-:W2:Y:S04]  /*6de50*/  LDL.LU R25, [R1+0x124] ;  /* 0x0001240001197983 */ /* 0x000ea80000300800 */
[----:B------:R-:W2:Y:S01]  /*6de60*/  LDL.LU R10, [R1+0x120] ;  /* 0x00012000010a7983 */ /* 0x000ea20000300800 */
[----:B0-----:R-:W-:-:S04]  /*6de70*/  IADD3 R16, P5, R26, R28, RZ ;  /* 0x0000001c1a107210 */ /* 0x001fc80007fbe0ff */
[----:B------:R-:W-:-:S05]  /*6de80*/  LEA.HI.X.SX32 R17, R4, R29, 0x1, P5 ;  /* 0x0000001d04117211 */ /* 0x000fca00028f0eff */
[----:B------:R0:W-:Y:S04]  /*6de90*/  STL.64 [R1+0x7e0], R16 ;  /* 0x0007e01001007387 */ /* 0x0001e80000100a00 */
[----:B------:R1:W-:Y:S01]  /*6dea0*/  STS.128 [R24+0x80], R12 ;  /* 0x0000800c18007388 */ /* 0x0003e20000000c00 */
[----:B0-----:R-:W-:-:S04]  /*6deb0*/  LEA R16, P5, R0, R28, 0x8 ;  /* 0x0000001c00107211 */ /* 0x001fc800078a40ff */
[----:B------:R-:W-:Y:S01]  /*6dec0*/  LEA.HI.X.SX32 R17, R5, R29, 0x1, P5 ;  /* 0x0000001d05117211 */ /* 0x000fe200028f0eff */
[----:B------:R-:W-:Y:S01]  /*6ded0*/  IMAD R27, R0, 0x198, RZ ;  /* 0x00000198001b7824 */ /* 0x000fe200078e02ff */
[----:B-1----:R-:W2:Y:S01]  /*6dee0*/  LDL.LU R13, [R1+0xd8] ;  /* 0x0000d800010d7983 */ /* 0x002ea20000300800 */
[----:B------:R-:W-:-:S03]  /*6def0*/  F2FP.PACK_AB R4, R21, R18 ;  /* 0x000000121504723e */ /* 0x000fc600000000ff */
[----:B------:R0:W-:Y:S01]  /*6df00*/  STL.64 [R1+0x7d8], R16 ;  /* 0x0007d81001007387 */ /* 0x0001e20000100a00 */
[----:B------:R-:W-:-:S03]  /*6df10*/  IADD3 R28, P5, R27, R28, RZ ;  /* 0x0000001c1b1c7210 */ /* 0x000fc60007fbe0ff */
[----:B0-----:R-:W2:Y:S04]  /*6df20*/  LDL.LU.64 R16, [R1+0x2200] ;  /* 0x0022000001107983 */ /* 0x001ea80000300a00 */
[----:B------:R-:W2:Y:S04]  /*6df30*/  LDL.LU R5, [R1+0xdc] ;  /* 0x0000dc0001057983 */ /* 0x000ea80000300800 */
[----:B------:R-:W2:Y:S04]  /*6df40*/  LDL.LU R21, [R1+0xec] ;  /* 0x0000ec0001157983 */ /* 0x000ea80000300800 */
[----:B------:R-:W2:Y:S04]  /*6df50*/  LDL.LU R18, [R1+0xe8] ;  /* 0x0000e80001127983 */ /* 0x000ea80000300800 */
[----:B------:R-:W2:Y:S04]  /*6df60*/  LDL.LU R12, [R1+0x12c] ;  /* 0x00012c00010c7983 */ /* 0x000ea80000300800 */
[----:B------:R-:W2:Y:S04]  /*6df70*/  LDL.LU R22, [R1+0x128] ;  /* 0x0001280001167983 */ /* 0x000ea80000300800 */
[----:B------:R0:W-:Y:S04]  /*6df80*/  STL.64 [R1+0x2170], R26 ;  /* 0x0021701a01007387 */ /* 0x0001e80000100a00 */
[----:B0-----:R-:W2:Y:S01]  /*6df90*/  LDL.64 R26, [R1+0x540] ;  /* 0x00054000011a7983 */ /* 0x001ea20000100a00 */
[----:B------:R-:W-:-:S02]  /*6dfa0*/  IMAD R14, R0, 0x19a, RZ ;  /* 0x0000019a000e7824 */ /* 0x000fc400078e02ff */
[----:B------:R-:W-:Y:S01]  /*6dfb0*/  IMAD R6, R0, 0xcd, RZ ;  /* 0x000000cd00067824 */ /* 0x000fe200078e02ff */
[----:B--2---:R-:W-:-:S05]  /*6dfc0*/  LEA.HI.X.SX32 R29, R16, R27, 0x1, P5 ;  /* 0x0000001b101d7211 */ /* 0x004fca00028f0eff */
[----:B------:R0:W-:Y:S04]  /*6dfd0*/  STL.64 [R1+0x7d0], R28 ;  /* 0x0007d01c01007387 */ /* 0x0001e80000100a00 */
[----:B0-----:R-:W2:Y:S01]  /*6dfe0*/  LDL.LU.64 R28, [R1+0x21f8] ;  /* 0x0021f800011c7983 */ /* 0x001ea20000300a00 */
[----:B------:R-:W-:Y:S02]  /*6dff0*/  IADD3 R14, P5, R14, R26, RZ ;  /* 0x0000001a0e0e7210 */ /* 0x000fe40007fbe0ff */
[----:B------:R-:W-:Y:S01]  /*6e000*/  F2FP.PACK_AB R8, R7, R8 ;  /* 0x000000080708723e */ /* 0x000fe200000000ff */
[----:B------:R-:W-:Y:S01]  /*6e010*/  IMAD R7, R0, 0x19c, RZ ;  /* 0x0000019c00077824 */ /* 0x000fe200078e02ff */
[----:B------:R-:W-:Y:S02]  /*6e020*/  LEA.HI.X.SX32 R15, R6, R27, 0x1, P5 ;  /* 0x0000001b060f7211 */ /* 0x000fe400028f0eff */
[----:B------:R-:W-:-:S02]  /*6e030*/  F2FP.PACK_AB R5, R5, R13 ;  /* 0x0000000d0505723e */ /* 0x000fc400000000ff */
[----:B------:R-:W3:Y:S04]  /*6e040*/  LDL.LU R13, [R1+0x150] ;  /* 0x00015000010d7983 */ /* 0x000ee80000300800 */
[----:B------:R0:W-:Y:S01]  /*6e050*/  STL.64 [R1+0x7c8], R14 ;  /* 0x0007c80e01007387 */ /* 0x0001e20000100a00 */
[----:B------:R-:W-:Y:S01]  /*6e060*/  IMAD R16, R0, 0x19e, RZ ;  /* 0x0000019e00107824 */ /* 0x000fe200078e02ff */
[----:B----4-:R-:W-:Y:S02]  /*6e070*/  F2FP.PACK_AB R6, R20, R2 ;  /* 0x000000021406723e */ /* 0x010fe400000000ff */
[----:B0-----:R-:W-:-:S04]  /*6e080*/  IADD3 R14, P5, R7, R26, RZ ;  /* 0x0000001a070e7210 */ /* 0x001fc80007fbe0ff */
[----:B--2---:R-:W-:Y:S02]  /*6e090*/  LEA.HI.X.SX32 R15, R28, R27, 0x1, P5 ;  /* 0x0000001b1c0f7211 */ /* 0x004fe400028f0eff */
[----:B------:R-:W-:-:S03]  /*6e0a0*/  IADD3 R2, P5, R16, R26, RZ ;  /* 0x0000001a10027210 */ /* 0x000fc60007fbe0ff */
[----:B------:R0:W-:Y:S04]  /*6e0b0*/  STL.64 [R1+0x7c0], R14 ;  /* 0x0007c00e01007387 */ /* 0x0001e80000100a00 */
[----:B0-----:R-:W2:Y:S04]  /*6e0c0*/  LDL.LU R14, [R1+0x168] ;  /* 0x00016800010e7983 */ /* 0x001ea80000300800 */
[----:B------:R-:W4:Y:S04]  /*6e0d0*/  LDL.LU R20, [R1+0x160] ;  /* 0x0001600001147983 */ /* 0x000f280000300800 */
[----:B------:R0:W-:Y:S04]  /*6e0e0*/  STL.64 [R1+0x21e0], R16 ;  /* 0x0021e01001007387 */ /* 0x0001e80000100a00 */
[----:B0-----:R-:W2:Y:S04]  /*6e0f0*/  LDL.LU R17, [R1+0x158] ;  /* 0x0001580001117983 */ /* 0x001ea80000300800 */
[----:B------:R-:W-:Y:S04]  /*6e100*/  STL [R1+0x7b8], R2 ;  /* 0x0007b80201007387 */ /* 0x000fe80000100800 */
[----:B------:R-:W2:Y:S01]  /*6e110*/  LDL.LU R15, [R1+0x178] ;  /* 0x00017800010f7983 */ /* 0x000ea20000300800 */
[----:B---3--:R-:W-:Y:S01]  /*6e120*/  F2FP.PACK_AB R9, R9, R11 ;  /* 0x0000000b0909723e */ /* 0x008fe200000000ff */
[----:B------:R-:W-:-:S02]  /*6e130*/  IMAD R11, R0, 0xcf, RZ ;  /* 0x000000cf000b7824 */ /* 0x000fc400078e02ff */
[C---:B------:R-:W-:Y:S01]  /*6e140*/  IMAD R16, R0.reuse, 0x1a0, RZ ;  /* 0x000001a000107824 */ /* 0x040fe200078e02ff */
[----:B------:R-:W-:Y:S02]  /*6e150*/  F2FP.PACK_AB R10, R25, R10 ;  /* 0x0000000a190a723e */ /* 0x000fe400000000ff */
[----:B------:R-:W-:Y:S01]  /*6e160*/  F2FP.PACK_AB R7, R21, R18 ;  /* 0x000000121507723e */ /* 0x000fe200000000ff */
[----:B------:R-:W-:Y:S01]  /*6e170*/  IMAD R28, R0, 0x1a2, RZ ;  /* 0x000001a2001c7824 */ /* 0x000fe200078e02ff */
[----:B--2---:R0:W-:Y:S02]  /*6e180*/  STL.64 [R1+0x21e8], R14 ;  /* 0x0021e80e01007387 */ /* 0x0041e40000100a00 */
[----:B0-----:R-:W-:Y:S02]  /*6e190*/  MOV R15, R3 ;  /* 0x00000003000f7202 */ /* 0x001fe40000000f00 */
[----:B------:R-:W-:Y:S02]  /*6e1a0*/  MOV R14, R2 ;  /* 0x00000002000e7202 */ /* 0x000fe40000000f00 */
[----:B------:R-:W-:Y:S01]  /*6e1b0*/  LEA.HI.X.SX32 R15, R11, R27, 0x1, P5 ;  /* 0x0000001b0b0f7211 */ /* 0x000fe200028f0eff */
[----:B------:R-:W2:Y:S01]  /*6e1c0*/  LDL.LU.64 R2, [R1+0x21f0] ;  /* 0x0021f00001027983 */ /* 0x000ea20000300a00 */
[----:B------:R-:W-:-:S03]  /*6e1d0*/  IADD3 R14, P5, R16, R26, RZ ;  /* 0x0000001a100e7210 */ /* 0x000fc60007fbe0ff */
[----:B------:R-:W3:Y:S04]  /*6e1e0*/  LDL.LU R25, [R1+0x170] ;  /* 0x0001700001197983 */ /* 0x000ee80000300800 */
[----:B------:R-:W3:Y:S04]  /*6e1f0*/  LDL.LU R21, [R1+0x188] ;  /* 0x0001880001157983 */ /* 0x000ee80000300800 */
[----:B------:R-:W3:Y:S04]  /*6e200*/  LDL.LU R18, [R1+0x180] ;  /* 0x0001800001127983 */ /* 0x000ee80000300800 */
[----:B------:R0:W-:Y:S01]  /*6e210*/  STL [R1+0x7bc], R15 ;  /* 0x0007bc0f01007387 */ /* 0x0001e20000100800 */
[----:B------:R-:W-:Y:S01]  /*6e220*/  F2FP.PACK_AB R11, R12, R22 ;  /* 0x000000160c0b723e */ /* 0x000fe200000000ff */
[----:B------:R-:W-:Y:S01]  /*6e230*/  IMAD R12, R0, 0xd1, RZ ;  /* 0x000000d1000c7824 */ /* 0x000fe200078e02ff */
[----:B0-----:R-:W-:-:S05]  /*6e240*/  LEA.HI.X.SX32 R15, R29, R27, 0x1, P5 ;  /* 0x0000001b1d0f7211 */ /* 0x001fca00028f0eff */
[----:B------:R0:W-:Y:S02]  /*6e250*/  STL.64 [R1+0x7b0], R14 ;  /* 0x0007b00e01007387 */ /* 0x0001e40000100a00 */
[----:B0-----:R-:W-:-:S04]  /*6e260*/  IADD3 R14, P5, R28, R26, RZ ;  /* 0x0000001a1c0e7210 */ /* 0x001fc80007fbe0ff */
[----:B------:R-:W-:-:S05]  /*6e270*/  LEA.HI.X.SX32 R15, R12, R27, 0x1, P5 ;  /* 0x0000001b0c0f7211 */ /* 0x000fca00028f0eff */
[----:B------:R0:W-:Y:S04]  /*6e280*/  STL.64 [R1+0x7a8], R14 ;  /* 0x0007a80e01007387 */ /* 0x0001e80000100a00 */
[----:B0-----:R-:W4:Y:S01]  /*6e290*/  LDL.LU.64 R14, [R1+0x21e8] ;  /* 0x0021e800010e7983 */ /* 0x001f220000300a00 */
[----:B------:R-:W-:-:S03]  /*6e2a0*/  IMAD R16, R0, 0x1a4, RZ ;  /* 0x000001a400107824 */ /* 0x000fc600078e02ff */
[----:B------:R0:W-:Y:S01]  /*6e2b0*/  STS.128 [R24+0x100], R4 ;  /* 0x0001000418007388 */ /* 0x0001e20000000c00 */
[----:B------:R-:W-:Y:S01]  /*6e2c0*/  IMAD R29, R0, 0x1a6, RZ ;  /* 0x000001a6001d7824 */ /* 0x000fe200078e02ff */
[----:B------:R-:W-:Y:S02]  /*6e2d0*/  F2FP.PACK_AB R12, R17, R13 ;  /* 0x0000000d110c723e */ /* 0x000fe400000000ff */
[----:B------:R1:W-:Y:S04]  /*6e2e0*/  STS.128 [R24+0x180], R8 ;  /* 0x0001800818007388 */ /* 0x0003e80000000c00 */
[----:B------:R-:W3:Y:S01]  /*6e2f0*/  LDL.LU R22, [R1+0x1b0] ;  /* 0x0001b00001167983 */ /* 0x000ee20000300800 */
[----:B0-----:R-:W-:Y:S01]  /*6e300*/  IADD3 R6, P5, R16, R26, RZ ;  /* 0x0000001a10067210 */ /* 0x001fe20007fbe0ff */
[----:B------:R-:W-:-:S02]  /*6e310*/  IMAD R4, R0, 0xd3, RZ ;  /* 0x000000d300047824 */ /* 0x000fc400078e02ff */
[----:B------:R-:W-:Y:S01]  /*6e320*/  IMAD R5, R0, 0x1a8, RZ ;  /* 0x000001a800057824 */ /* 0x000fe200078e02ff */
[----:B-1----:R-:W3:Y:S04]  /*6e330*/  LDL.LU R8, [R1+0x1b8] ;  /* 0x0001b80001087983 */ /* 0x002ee80000300800 */
[----:B------:R0:W-:Y:S01]  /*6e340*/  STL.64 [R1+0x2188], R28 ;  /* 0x0021881c01007387 */ /* 0x0001e20000100a00 */
[----:B--2---:R-:W-:Y:S02]  /*6e350*/  LEA.HI.X.SX32 R7, R2, R27, 0x1, P5 ;  /* 0x0000001b02077211 */ /* 0x004fe400028f0eff */
[----:B------:R-:W-:-:S03]  /*6e360*/  IADD3 R10, P5, R29, R26, RZ ;  /* 0x0000001a1d0a7210 */ /* 0x000fc60007fbe0ff */
[----:B------:R1:W-:Y:S01]  /*6e370*/  STL.64 [R1+0x770], R6 ;  /* 0x0007700601007387 */ /* 0x0003e20000100a00 */
[----:B------:R-:W-:-:S03]  /*6e380*/  LEA.HI.X.SX32 R11, R4, R27, 0x1, P5 ;  /* 0x0000001b040b7211 */ /* 0x000fc600028f0eff */
[----:B0-----:R-:W2:Y:S01]  /*6e390*/  LDL.LU R28, [R1+0x1bc] ;  /* 0x0001bc00011c7983 */ /* 0x001ea20000300800 */
[----:B------:R-:W-:-:S03]  /*6e3a0*/  IADD3 R16, P5, R5, R26, RZ ;  /* 0x0000001a05107210 */ /* 0x000fc60007fbe0ff */
[----:B------:R-:W2:Y:S04]  /*6e3b0*/  LDL.LU R29, [R1+0x1c4] ;  /* 0x0001c400011d7983 */ /* 0x000ea80000300800 */
[----:B-1----:R-:W2:Y:S04]  /*6e3c0*/  LDL.LU R6, [R1+0x1c0] ;  /* 0x0001c00001067983 */ /* 0x002ea80000300800 */
[----:B------:R-:W2:Y:S01]  /*6e3d0*/  LDL.LU R7, [R1+0x1cc] ;  /* 0x0001cc0001077983 */ /* 0x000ea20000300800 */
[C---:B------:R-:W-:Y:S02]  /*6e3e0*/  IMAD R2, R0.reuse, 0x1aa, RZ ;  /* 0x000001aa00027824 */ /* 0x040fe400078e02ff */
[----:B------:R-:W-:Y:S01]  /*6e3f0*/  IMAD R5, R0, 0xd5, RZ ;  /* 0x000000d500057824 */ /* 0x000fe200078e02ff */
[----:B----4-:R-:W-:-:S02]  /*6e400*/  F2FP.PACK_AB R13, R14, R20 ;  /* 0x000000140e0d723e */ /* 0x010fc400000000ff */
[----:B---3--:R-:W-:Y:S01]  /*6e410*/  F2FP.PACK_AB R14, R15, R25 ;  /* 0x000000190f0e723e */ /* 0x008fe200000000ff */
[----:B------:R-:W3:Y:S01]  /*6e420*/  LDL.LU R20, [R1+0x1c8] ;  /* 0x0001c80001147983 */ /* 0x000ee20000300800 */
[----:B------:R-:W-:Y:S01]  /*6e430*/  F2FP.PACK_AB R15, R21, R18 ;  /* 0x00000012150f723e */ /* 0x000fe200000000ff */
[----:B------:R-:W-:Y:S02]  /*6e440*/  IMAD R21, R0, 0xd4, RZ ;  /* 0x000000d400157824 */ /* 0x000fe400078e02ff */
[----:B------:R-:W4:Y:S03]  /*6e450*/  LDL.LU R4, [R1+0x1b4] ;  /* 0x0001b40001047983 */ /* 0x000f260000300800 */
[----:B------:R-:W-:Y:S01]  /*6e460*/  LEA.HI.X.SX32 R17, R21, R27, 0x1, P5 ;  /* 0x0000001b15117211 */ /* 0x000fe200028f0eff */
[----:B------:R0:W-:Y:S04]  /*6e470*/  STL.64 [R1+0x768], R10 ;  /* 0x0007680a01007387 */ /* 0x0001e80000100a00 */
[----:B0-----:R-:W3:Y:S04]  /*6e480*/  LDL.LU R11, [R1+0x2d4] ;  /* 0x0002d400010b7983 */ /* 0x001ee80000300800 */
[----:B------:R-:W3:Y:S04]  /*6e490*/  LDL.LU R25, [R1+0x2d0] ;  /* 0x0002d00001197983 */ /* 0x000ee80000300800 */
[----:B------:R-:W3:Y:S04]  /*6e4a0*/  LDL.LU R9, [R1+0x2d8] ;  /* 0x0002d80001097983 */ /* 0x000ee80000300800 */
[----:B------:R-:W3:Y:S04]  /*6e4b0*/  LDL.LU R10, [R1+0x2e4] ;  /* 0x0002e400010a7983 */ /* 0x000ee80000300800 */
[----:B------:R-:W3:Y:S04]  /*6e4c0*/  LDL.LU R21, [R1+0x2e0] ;  /* 0x0002e00001157983 */ /* 0x000ee80000300800 */
[----:B------:R0:W-:Y:S04]  /*6e4d0*/  STL.64 [R1+0x760], R16 ;  /* 0x0007601001007387 */ /* 0x0001e80000100a00 */
[----:B------:R-:W-:Y:S01]  /*6e4e0*/  STL.64 [R1+0x21c0], R2 ;  /* 0x0021c00201007387 */ /* 0x000fe20000100a00 */
[----:B0-----:R-:W-:-:S03]  /*6e4f0*/  IADD3 R16, P5, R2, R26, RZ ;  /* 0x0000001a02107210 */ /* 0x001fc60007fbe0ff */
[----:B------:R0:W-:Y:S01]  /*6e500*/  STS.128 [R24+0x200], R12 ;  /* 0x0002000c18007388 */ /* 0x0001e20000000c00 */
[----:B------:R-:W-:-:S03]  /*6e510*/  LEA.HI.X.SX32 R17, R5, R27, 0x1, P5 ;  /* 0x0000001b05117211 */ /* 0x000fc600028f0eff */
[----:B0-----:R-:W3:Y:S04]  /*6e520*/  LDL.LU R15, [R1+0x2dc] ;  /* 0x0002dc00010f7983 */ /* 0x001ee80000300800 */
[----:B------:R0:W-:Y:S04]  /*6e530*/  STL.64 [R1+0x758], R16 ;  /* 0x0007581001007387 */ /* 0x0001e80000100a00 */
[----:B0-----:R-:W3:Y:S01]  /*6e540*/  LDL.LU.64 R16, [R1+0x21e0] ;  /* 0x0021e00001107983 */ /* 0x001ee20000300a00 */
[----:B------:R-:W-:-:S03]  /*6e550*/  IMAD R18, R0, 0x1ac, RZ ;  /* 0x000001ac00127824 */ /* 0x000fc600078e02ff */
[----:B------:R-:W3:Y:S02]  /*6e560*/  LDL.LU R2, [R1+0x2ec] ;  /* 0x0002ec0001027983 */ /* 0x000ee40000300800 */
[----:B------:R-:W-:Y:S01]  /*6e570*/  IADD3 R18, P5, R18, R26, RZ ;  /* 0x0000001a12127210 */ /* 0x000fe20007fbe0ff */
[C---:B------:R-:W-:Y:S02]  /*6e580*/  IMAD R12, R0.reuse, 0x1ae, RZ ;  /* 0x000001ae000c7824 */ /* 0x040fe400078e02ff */
[----:B------:R-:W-:Y:S01]  /*6e590*/  IMAD R3, R0, 0x1b0, RZ ;  /* 0x000001b000037824 */ /* 0x000fe200078e02ff */
[----:B--2---:R-:W-:Y:S01]  /*6e5a0*/  F2FP.PACK_AB R5, R28, R8 ;  /* 0x000000081c05723e */ /* 0x004fe200000000ff */
[----:B------:R-:W-:Y:S01]  /*6e5b0*/  IMAD R8, R0, 0xd7, RZ ;  /* 0x000000d700087824 */ /* 0x000fe200078e02ff */
[----:B------:R-:W-:Y:S02]  /*6e5c0*/  F2FP.PACK_AB R6, R29, R6 ;  /* 0x000000061d06723e */ /* 0x000fe400000000ff */
[----:B----4-:R-:W-:-:S02]  /*6e5d0*/  F2FP.PACK_AB R4, R4, R22 ;  /* 0x000000160404723e */ /* 0x010fc400000000ff */
[----:B------:R-:W2:Y:S04]  /*6e5e0*/  LDL.LU R22, [R1+0x2e8] ;  /* 0x0002e80001167983 */ /* 0x000ea80000300800 */
[----:B------:R-:W-:Y:S04]  /*6e5f0*/  STL [R1+0x730], R18 ;  /* 0x0007301201007387 */ /* 0x000fe80000100800 */
[----:B------:R0:W-:Y:S01]  /*6e600*/  STL.64 [R1+0x21d0], R4 ;  /* 0x0021d00401007387 */ /* 0x0001e20000100a00 */
[----:B---3--:R-:W-:Y:S02]  /*6e610*/  F2FP.PACK_AB R7, R7, R20 ;  /* 0x000000140707723e */ /* 0x008fe400000000ff */
[----:B0-----:R-:W-:-:S02]  /*6e620*/  MOV R5, R19 ;  /* 0x0000001300057202 */ /* 0x001fc40000000f00 */
[----:B------:R-:W-:Y:S02]  /*6e630*/  MOV R4, R18 ;  /* 0x0000001200047202 */ /* 0x000fe40000000f00 */
[----:B------:R-:W3:Y:S01]  /*6e640*/  LDL.LU.64 R18, [R1+0x21d8] ;  /* 0x0021d80001127983 */ /* 0x000ee20000300a00 */
[----:B------:R-:W-:Y:S01]  /*6e650*/  IMAD R20, R0, 0xd8, RZ ;  /* 0x000000d800147824 */ /* 0x000fe200078e02ff */
[----:B------:R-:W-:Y:S02]  /*6e660*/  LEA.HI.X.SX32 R5, R17, R27, 0x1, P5 ;  /* 0x0000001b11057211 */ /* 0x000fe400028f0eff */
[----:B------:R-:W-:-:S03]  /*6e670*/  IADD3 R4, P5, R12, R26, RZ ;  /* 0x0000001a0c047210 */ /* 0x000fc60007fbe0ff */
[----:B------:R0:W-:Y:S04]  /*6e680*/  STL [R1+0x734], R5 ;  /* 0x0007340501007387 */ /* 0x0001e80000100800 */
[----:B------:R-:W4:Y:S04]  /*6e690*/  LDL.LU R28, [R1+0x314] ;  /* 0x00031400011c7983 */ /* 0x000f280000300800 */
[----:B------:R-:W4:Y:S01]  /*6e6a0*/  LDL.LU R29, [R1+0x310] ;  /* 0x00031000011d7983 */ /* 0x000f220000300800 */
[----:B0-----:R-:W-:-:S05]  /*6e6b0*/  LEA.HI.X.SX32 R5, R8, R27, 0x1, P5 ;  /* 0x0000001b08057211 */ /* 0x001fca00028f0eff */
[----:B------:R0:W-:Y:S01]  /*6e6c0*/  STL.64 [R1+0x728], R4 ;  /* 0x0007280401007387 */ /* 0x0001e20000100a00 */
[----:B------:R-:W-:Y:S01]  /*6e6d0*/  IMAD R17, R0, 0x1b2, RZ ;  /* 0x000001b200117824 */ /* 0x000fe200078e02ff */
[----:B------:R-:W-:Y:S02]  /*6e6e0*/  F2FP.PACK_AB R8, R11, R25 ;  /* 0x000000190b08723e */ /* 0x000fe400000000ff */
[----:B------:R-:W4:Y:S01]  /*6e6f0*/  LDL.LU R14, [R1+0x31c] ;  /* 0x00031c00010e7983 */ /* 0x000f220000300800 */
[----:B0-----:R-:W-:-:S03]  /*6e700*/  IADD3 R4, P5, R3, R26, RZ ;  /* 0x0000001a03047210 */ /* 0x001fc60007fbe0ff */
[----:B------:R-:W4:Y:S01]  /*6e710*/  LDL.LU R25, [R1+0x318] ;  /* 0x0003180001197983 */ /* 0x000f220000300800 */
[----:B------:R-:W-:-:S03]  /*6e720*/  LEA.HI.X.SX32 R5, R20, R27, 0x1, P5 ;  /* 0x0000001b14057211 */ /* 0x000fc600028f0eff */
[----:B------:R-:W4:Y:S01]  /*6e730*/  LDL.LU R3, [R1+0x324] ;  /* 0x0003240001037983 */ /* 0x000f220000300800 */
[----:B------:R-:W-:-:S03]  /*6e740*/  IMAD R11, R0, 0xd9, RZ ;  /* 0x000000d9000b7824 */ /* 0x000fc600078e02ff */
[----:B------:R0:W-:Y:S01]  /*6e750*/  STL.64 [R1+0x720], R4 ;  /* 0x0007200401007387 */ /* 0x0001e20000100a00 */
[----:B------:R-:W-:-:S03]  /*6e760*/  F2FP.PACK_AB R9, R15, R9 ;  /* 0x000000090f09723e */ /* 0x000fc600000000ff */
[----:B------:R-:W4:Y:S01]  /*6e770*/  LDL.LU R20, [R1+0x320] ;  /* 0x0003200001147983 */ /* 0x000f220000300800 */
[----:B0-----:R-:W-:-:S04]  /*6e780*/  IADD3 R4, P5, R17, R26, RZ ;  /* 0x0000001a11047210 */ /* 0x001fc80007fbe0ff */
[----:B------:R-:W-:Y:S01]  /*6e790*/  LEA.HI.X.SX32 R5, R11, R27, 0x1, P5 ;  /* 0x0000001b0b057211 */ /* 0x000fe200028f0eff */
[----:B------:R-:W-:Y:S04]  /*6e7a0*/  STL.64 [R1+0x2190], R16 ;  /* 0x0021901001007387 */ /* 0x000fe80000100a00 */
[----:B------:R0:W-:Y:S04]  /*6e7b0*/  STL.64 [R1+0x718], R4 ;  /* 0x0007180401007387 */ /* 0x0001e80000100a00 */
[----:B0-----:R-:W4:Y:S04]  /*6e7c0*/  LDL.LU.64 R4, [R1+0x21d0] ;  /* 0x0021d00001047983 */ /* 0x001f280000300a00 */
[----:B------:R-:W4:Y:S01]  /*6e7d0*/  LDL.LU R15, [R1+0x32c] ;  /* 0x00032c00010f7983 */ /* 0x000f220000300800 */
[----:B------:R-:W-:-:S02]  /*6e7e0*/  IMAD R12, R0, 0x1b4, RZ ;  /* 0x000001b4000c7824 */ /* 0x000fc400078e02ff */
[----:B------:R-:W-:-:S03]  /*6e7f0*/  IMAD R13, R0, 0x1b6, RZ ;  /* 0x000001b6000d7824 */ /* 0x000fc600078e02ff */
[----:B------:R-:W-:Y:S02]  /*6e800*/  IADD3 R16, P5, R12, R26, RZ ;  /* 0x0000001a0c107210 */ /* 0x000fe40007fbe0ff */
[----:B------:R-:W-:Y:S02]  /*6e810*/  F2FP.PACK_AB R10, R10, R21 ;  /* 0x000000150a0a723e */ /* 0x000fe400000000ff */
[----:B--2---:R-:W-:Y:S02]  /*6e820*/  F2FP.PACK_AB R11, R2, R22 ;  /* 0x00000016020b723e */ /* 0x004fe400000000ff */
[----:B---3--:R-:W-:Y:S01]  /*6e830*/  LEA.HI.X.SX32 R17, R18, R27, 0x1, P5 ;  /* 0x0000001b12117211 */ /* 0x008fe200028f0eff */
[----:B----4-:R0:W-:Y:S04]  /*6e840*/  STL.64 [R1+0x21c8], R14 ;  /* 0x0021c80e01007387 */ /* 0x0101e80000100a00 */
[----:B------:R-:W2:Y:S04]  /*6e850*/  LDL.LU R21, [R1+0x328] ;  /* 0x0003280001157983 */ /* 0x000ea80000300800 */
[----:B------:R1:W-:Y:S01]  /*6e860*/  STL.64 [R1+0x710], R16 ;  /* 0x0007101001007387 */ /* 0x0003e20000100a00 */
[----:B0-----:R-:W-:-:S03]  /*6e870*/  IADD3 R14, P5, R13, R26, RZ ;  /* 0x0000001a0d0e7210 */ /* 0x001fc60007fbe0ff */
[----:B------:R0:W-:Y:S04]  /*6e880*/  STS.128 [R24+0x280], R4 ;  /* 0x0002800418007388 */ /* 0x0001e80000000c00 */
[----:B-1----:R-:W3:Y:S04]  /*6e890*/  LDL.LU R17, [R1+0x354] ;  /* 0x0003540001117983 */ /* 0x002ee80000300800 */
[----:B------:R-:W3:Y:S04]  /*6e8a0*/  LDL.LU R22, [R1+0x350] ;  /* 0x0003500001167983 */ /* 0x000ee80000300800 */
[----:B------:R1:W-:Y:S01]  /*6e8b0*/  STL [R1+0x708], R14 ;  /* 0x0007080e01007387 */ /* 0x0003e20000100800 */
[----:B0-----:R-:W-:Y:S01]  /*6e8c0*/  IMAD.MOV.U32 R6, RZ, RZ, R14 ;  /* 0x000000ffff067224 */ /* 0x001fe200078e000e */
[----:B------:R-:W-:-:S02]  /*6e8d0*/  MOV R7, R15 ;  /* 0x0000000f00077202 */ /* 0x000fc40000000f00 */
[----:B-1----:R-:W4:Y:S01]  /*6e8e0*/  LDL.LU.64 R14, [R1+0x21c8] ;  /* 0x0021c800010e7983 */ /* 0x002f220000300a00 */
[C---:B------:R-:W-:Y:S02]  /*6e8f0*/  IMAD R12, R0.reuse, 0xdb, RZ ;  /* 0x000000db000c7824 */ /* 0x040fe400078e02ff */
[----:B------:R-:W-:Y:S01]  /*6e900*/  IMAD R2, R0, 0x1b8, RZ ;  /* 0x000001b800027824 */ /* 0x000fe200078e02ff */
[----:B------:R0:W-:Y:S02]  /*6e910*/  STS.128 [R24+0x300], R8 ;  /* 0x0003000818007388 */ /* 0x0001e40000000c00 */
[----:B------:R-:W-:Y:S02]  /*6e920*/  LEA.HI.X.SX32 R7, R12, R27, 0x1, P5 ;  /* 0x0000001b0c077211 */ /* 0x000fe400028f0eff */
[----:B------:R-:W-:Y:S01]  /*6e930*/  F2FP.PACK_AB R12, R28, R29 ;  /* 0x0000001d1c0c723e */ /* 0x000fe200000000ff */
[C---:B------:R-:W-:Y:S02]  /*6e940*/  IMAD R29, R0.reuse, 0xdc, RZ ;  /* 0x000000dc001d7824 */ /* 0x040fe400078e02ff */
[----:B------:R-:W-:-:S02]  /*6e950*/  IMAD R18, R0, 0x1ba, RZ ;  /* 0x000001ba00127824 */ /* 0x000fc400078e02ff */
[----:B------:R-:W-:Y:S01]  /*6e960*/  IMAD R4, R0, 0xdd, RZ ;  /* 0x000000dd00047824 */ /* 0x000fe200078e02ff */
[-C--:B0-----:R-:W-:Y:S01]  /*6e970*/  IADD3 R8, P5, R2, R26.reuse, RZ ;  /* 0x0000001a02087210 */ /* 0x081fe20007fbe0ff */
[----:B------:R-:W-:Y:S01]  /*6e980*/  IMAD R2, R0, 0x1bc, RZ ;  /* 0x000001bc00027824 */ /* 0x000fe200078e02ff */
[----:B------:R-:W2:Y:S02]  /*6e990*/  LDL.LU R11, [R1+0x398] ;  /* 0x00039800010b7983 */ /* 0x000ea40000300800 */
[-C--:B------:R-:W-:Y:S02]  /*6e9a0*/  LEA.HI.X.SX32 R9, R29, R27.reuse, 0x1, P5 ;  /* 0x0000001b1d097211 */ /* 0x080fe400028f0eff */
[-C--:B------:R-:W-:Y:S01]  /*6e9b0*/  IADD3 R28, P5, R18, R26.reuse, RZ ;  /* 0x0000001a121c7210 */ /* 0x080fe20007fbe0ff */
[----:B------:R-:W-:Y:S03]  /*6e9c0*/  STL [R1+0x70c], R7 ;  /* 0x00070c0701007387 */ /* 0x000fe60000100800 */
[----:B------:R-:W-:Y:S01]  /*6e9d0*/  LEA.HI.X.SX32 R29, R4, R27, 0x1, P5 ;  /* 0x0000001b041d7211 */ /* 0x000fe200028f0eff */
[----:B------:R-:W2:Y:S01]  /*6e9e0*/  LDL.LU R6, [R1+0x390] ;  /* 0x0003900001067983 */ /* 0x000ea20000300800 */
[----:B------:R-:W-:-:S03]  /*6e9f0*/  IADD3 R2, P5, R2, R26, RZ ;  /* 0x0000001a02027210 */ /* 0x000fc60007fbe0ff */
[----:B------:R0:W-:Y:S01]  /*6ea00*/  STL.64 [R1+0x6d0], R8 ;  /* 0x0006d00801007387 */ /* 0x0001e20000100a00 */
[----:B------:R-:W-:-:S03]  /*6ea10*/  IMAD R5, R0, 0xdf, RZ ;  /* 0x000000df00057824 */ /* 0x000fc600078e02ff */
[----:B0-----:R-:W2:Y:S04]  /*6ea20*/  LDL.LU R9, [R1+0x358] ;  /* 0x0003580001097983 */ /* 0x001ea80000300800 */
[----:B------:R-:W2:Y:S01]  /*6ea30*/  LDL.LU R16, [R1+0x3a8] ;  /* 0x0003a80001107983 */ /* 0x000ea20000300800 */
[----:B------:R-:W-:Y:S01]  /*6ea40*/  IMAD R8, R0, 0x1c0, RZ ;  /* 0x000001c000087824 */ /* 0x000fe200078e02ff */
[----:B---3--:R-:W-:Y:S02]  /*6ea50*/  F2FP.PACK_AB R4, R17, R22 ;  /* 0x000000161104723e */ /* 0x008fe400000000ff */
[----:B----4-:R-:W-:Y:S02]  /*6ea60*/  F2FP.PACK_AB R13, R14, R25 ;  /* 0x000000190e0d723e */ /* 0x010fe400000000ff */
[----:B------:R-:W-:Y:S01]  /*6ea70*/  F2FP.PACK_AB R14, R3, R20 ;  /* 0x00000014030e723e */ /* 0x000fe200000000ff */
[----:B------:R-:W-:Y:S01]  /*6ea80*/  IMAD R20, R0, 0x1be, RZ ;  /* 0x000001be00147824 */ /* 0x000fe200078e02ff */
[----:B------:R-:W3:Y:S01]  /*6ea90*/  LDL.LU R25, [R1+0x3a0] ;  /* 0x0003a00001197983 */ /* 0x000ee20000300800 */
[----:B------:R-:W-:-:S02]  /*6eaa0*/  LEA.HI.X.SX32 R3, R19, R27, 0x1, P5 ;  /* 0x0000001b13037211 */ /* 0x000fc400028f0eff */
[----:B--2---:R-:W-:Y:S01]  /*6eab0*/  F2FP.PACK_AB R15, R15, R21 ;  /* 0x000000150f0f723e */ /* 0x004fe200000000ff */
[----:B------:R0:W-:Y:S01]  /*6eac0*/  STL.64 [R1+0x6c8], R28 ;  /* 0x0006c81c01007387 */ /* 0x0001e20000100a00 */
[----:B------:R-:W-:-:S03]  /*6ead0*/  IADD3 R20, P5, R20, R26, RZ ;  /* 0x0000001a14147210 */ /* 0x000fc60007fbe0ff */
[----:B------:R1:W-:Y:S01]  /*6eae0*/  STS.128 [R24+0x380], R12 ;  /* 0x0003800c18007388 */ /* 0x0003e20000000c00 */
[----:B------:R-:W-:-:S03]  /*6eaf0*/  LEA.HI.X.SX32 R21, R5, R27, 0x1, P5 ;  /* 0x0000001b05157211 */ /* 0x000fc600028f0eff */
[----:B0-----:R-:W2:Y:S04]  /*6eb00*/  LDL.LU R28, [R1+0x36c] ;  /* 0x00036c00011c7983 */ /* 0x001ea80000300800 */
[----:B------:R-:W2:Y:S04]  /*6eb10*/  LDL.LU R29, [R1+0x368] ;  /* 0x00036800011d7983 */ /* 0x000ea80000300800 */
[----:B------:R-:W4:Y:S04]  /*6eb20*/  LDL.LU R10, [R1+0x3b0] ;  /* 0x0003b000010a7983 */ /* 0x000f280000300800 */
[----:B------:R-:W2:Y:S04]  /*6eb30*/  LDL.LU R7, [R1+0x378] ;  /* 0x0003780001077983 */ /* 0x000ea80000300800 */
[----:B------:R0:W-:Y:S01]  /*6eb40*/  STL.64 [R1+0x6c0], R2 ;  /* 0x0006c00201007387 */ /* 0x0001e20000100a00 */
[----:B-1----:R-:W-:-:S03]  /*6eb50*/  IMAD R12, R0, 0xe0, RZ ;  /* 0x000000e0000c7824 */ /* 0x002fc600078e02ff */
[----:B0-----:R-:W2:Y:S04]  /*6eb60*/  LDL.LU.64 R2, [R1+0x21c0] ;  /* 0x0021c00001027983 */ /* 0x001ea80000300a00 */
[----:B------:R-:W2:Y:S04]  /*6eb70*/  LDL.LU R13, [R1+0x35c] ;  /* 0x00035c00010d7983 */ /* 0x000ea80000300800 */
[----:B------:R-:W4:Y:S04]  /*6eb80*/  LDL.LU R14, [R1+0x738] ;  /* 0x00073800010e7983 */ /* 0x000f280000300800 */
[----:B------:R-:W4:Y:S04]  /*6eb90*/  LDL.LU R15, [R1+0x37c] ;  /* 0x00037c00010f7983 */ /* 0x000f280000300800 */
[----:B------:R-:W4:Y:S04]  /*6eba0*/  LDL.LU R17, [R1+0x740] ;  /* 0x0007400001117983 */ /* 0x000f280000300800 */
[----:B------:R-:W4:Y:S04]  /*6ebb0*/  LDL.LU R22, [R1+0x73c] ;  /* 0x00073c0001167983 */ /* 0x000f280000300800 */
[----:B------:R0:W-:Y:S02]  /*6ebc0*/  STL.64 [R1+0x6b8], R20 ;  /* 0x0006b81401007387 */ /* 0x0001e40000100a00 */
[----:B0-----:R-:W-:-:S04]  /*6ebd0*/  IADD3 R20, P5, R8, R26, RZ ;  /* 0x0000001a08147210 */ /* 0x001fc80007fbe0ff */
[----:B------:R-:W-:-:S05]  /*6ebe0*/  LEA.HI.X.SX32 R21, R12, R27, 0x1, P5 ;  /* 0x0000001b0c157211 */ /* 0x000fca00028f0eff */
[----:B------:R0:W-:Y:S04]  /*6ebf0*/  STL.64 [R1+0x690], R20 ;  /* 0x0006901401007387 */ /* 0x0001e80000100a00 */
[----:B0-----:R-:W4:Y:S01]  /*6ec00*/  LDL.LU R21, [R1+0x21b8] ;  /* 0x0021b80001157983 */ /* 0x001f220000300800 */
[C---:B------:R-:W-:Y:S01]  /*6ec10*/  IMAD R19, R0.reuse, 0x1c2, RZ ;  /* 0x000001c200137824 */ /* 0x040fe200078e02ff */
[----:B------:R-:W-:Y:S01]  /*6ec20*/  F2FP.PACK_AB R8, R11, R6 ;  /* 0x000000060b08723e */ /* 0x000fe200000000ff */
[----:B------:R-:W-:-:S03]  /*6ec30*/  IMAD R6, R0, 0xe1, RZ ;  /* 0x000000e100067824 */ /* 0x000fc600078e02ff */
[----:B------:R-:W-:Y:S01]  /*6ec40*/  IADD3 R20, P5, R19, R26, RZ ;  /* 0x0000001a13147210 */ /* 0x000fe20007fbe0ff */
[----:B------:R0:W-:Y:S01]  /*6ec50*/  STL.64 [R1+0x2168], R18 ;  /* 0x0021681201007387 */ /* 0x0001e20000100a00 */
[----:B------:R-:W-:-:S03]  /*6ec60*/  IMAD R11, R0, 0x1c4, RZ ;  /* 0x000001c4000b7824 */ /* 0x000fc600078e02ff */
[----:B------:R1:W-:Y:S01]  /*6ec70*/  STL [R1+0x688], R20 ;  /* 0x0006881401007387 */ /* 0x0003e20000100800 */
[----:B0-----:R-:W-:Y:S02]  /*6ec80*/  MOV R18, R20 ;  /* 0x0000001400127202 */ /* 0x001fe40000000f00 */
[----:B--2---:R-:W-:Y:S01]  /*6ec90*/  F2FP.PACK_AB R5, R13, R9 ;  /* 0x000000090d05723e */ /* 0x004fe200000000ff */
[----:B------:R-:W-:Y:S01]  /*6eca0*/  IMAD R13, R0, 0x1c6, RZ ;  /* 0x000001c6000d7824 */ /* 0x000fe200078e02ff */
[----:B---3--:R-:W-:Y:S02]  /*6ecb0*/  F2FP.PACK_AB R9, R16, R25 ;  /* 0x000000191009723e */ /* 0x008fe400000000ff */
[----:B----4-:R-:W-:Y:S02]  /*6ecc0*/  F2FP.PACK_AB R10, R14, R10 ;  /* 0x0000000a0e0a723e */ /* 0x010fe400000000ff */
[----:B------:R-:W-:Y:S02]  /*6ecd0*/  F2FP.PACK_AB R7, R15, R7 ;  /* 0x000000070f07723e */ /* 0x000fe400000000ff */
[----:B------:R-:W-:-:S02]  /*6ece0*/  MOV R19, R21 ;  /* 0x0000001500137202 */ /* 0x000fc40000000f00 */
[----:B-1----:R-:W2:Y:S01]  /*6ecf0*/  LDL.LU.64 R20, [R1+0x21b0] ;  /* 0x0021b00001147983 */ /* 0x002ea20000300a00 */
[----:B------:R-:W-:Y:S02]  /*6ed00*/  LEA.HI.X.SX32 R19, R6, R27, 0x1, P5 ;  /* 0x0000001b06137211 */ /* 0x000fe400028f0eff */
[----:B------:R-:W-:-:S03]  /*6ed10*/  IADD3 R18, P5, R11, R26, RZ ;  /* 0x0000001a0b127210 */ /* 0x000fc60007fbe0ff */
[----:B------:R0:W-:Y:S01]  /*6ed20*/  STL [R1+0x68c], R19 ;  /* 0x00068c1301007387 */ /* 0x0001e20000100800 */
[----:B------:R-:W-:Y:S01]  /*6ed30*/  F2FP.PACK_AB R6, R28, R29 ;  /* 0x0000001d1c06723e */ /* 0x000fe200000000ff */
[----:B------:R-:W-:Y:S02]  /*6ed40*/  IMAD R11, R0, 0xe3, RZ ;  /* 0x000000e3000b7824 */ /* 0x000fe400078e02ff */
[----:B------:R-:W3:Y:S04]  /*6ed50*/  LDL.LU R16, [R1+0x748] ;  /* 0x0007480001107983 */ /* 0x000ee80000300800 */
[----:B------:R-:W3:Y:S01]  /*6ed60*/  LDL.LU R25, [R1+0x744] ;  /* 0x0007440001197983 */ /* 0x000ee20000300800 */
[----:B0-----:R-:W-:Y:S02]  /*6ed70*/  LEA.HI.X.SX32 R19, R3, R27, 0x1, P5 ;  /* 0x0000001b03137211 */ /* 0x001fe400028f0eff */
[----:B------:R-:W-:-:S03]  /*6ed80*/  IADD3 R28, P5, R13, R26, RZ ;  /* 0x0000001a0d1c7210 */ /* 0x000fc60007fbe0ff */
[----:B------:R0:W-:Y:S01]  /*6ed90*/  STL.64 [R1+0x680], R18 ;  /* 0x0006801201007387 */ /* 0x0001e20000100a00 */
[----:B------:R-:W-:Y:S02]  /*6eda0*/  LEA.HI.X.SX32 R29, R11, R27, 0x1, P5 ;  /* 0x0000001b0b1d7211 */ /* 0x000fe400028f0eff */
[----:B------:R-:W-:Y:S01]  /*6edb0*/  F2FP.PACK_AB R11, R17, R22 ;  /* 0x00000016110b723e */ /* 0x000fe200000000ff */
[----:B0-----:R-:W4:Y:S04]  /*6edc0*/  LDL.LU R18, [R1+0x750] ;  /* 0x0007500001127983 */ /* 0x001f280000300800 */
[----:B------:R-:W4:Y:S04]  /*6edd0*/  LDL.LU R13, [R1+0x74c] ;  /* 0x00074c00010d7983 */ /* 0x000f280000300800 */
[----:B------:R-:W4:Y:S04]  /*6ede0*/  LDL.LU R14, [R1+0x778] ;  /* 0x00077800010e7983 */ /* 0x000f280000300800 */
[----:B------:R-:W4:Y:S04]  /*6edf0*/  LDL.LU R15, [R1+0x754] ;  /* 0x00075400010f7983 */ /* 0x000f280000300800 */
[----:B------:R0:W-:Y:S04]  /*6ee00*/  STL.64 [R1+0x678], R28 ;  /* 0x0006781c01007387 */ /* 0x0001e80000100a00 */
[----:B------:R-:W4:Y:S04]  /*6ee10*/  LDL.LU R17, [R1+0x780] ;  /* 0x0007800001117983 */ /* 0x000f280000300800 */
[----:B------:R-:W4:Y:S01]  /*6ee20*/  LDL.LU R22, [R1+0x77c] ;  /* 0x00077c0001167983 */ /* 0x000f220000300800 */
[----:B------:R-:W-:-:S02]  /*6ee30*/  IMAD R12, R0, 0x1c8, RZ ;  /* 0x000001c8000c7824 */ /* 0x000fc400078e02ff */
[----:B0-----:R-:W-:-:S03]  /*6ee40*/  IMAD R29, R0, 0xe4, RZ ;  /* 0x000000e4001d7824 */ /* 0x001fc600078e02ff */
[----:B------:R-:W-:Y:S01]  /*6ee50*/  IADD3 R28, P5, R12, R26, RZ ;  /* 0x0000001a0c1c7210 */ /* 0x000fe20007fbe0ff */
[----:B------:R-:W-:-:S03]  /*6ee60*/  IMAD R3, R0, 0x1ca, RZ ;  /* 0x000001ca00037824 */ /* 0x000fc600078e02ff */
[----:B------:R-:W-:Y:S01]  /*6ee70*/  LEA.HI.X.SX32 R29, R29, R27, 0x1, P5 ;  /* 0x0000001b1d1d7211 */ /* 0x000fe200028f0eff */
[----:B------:R-:W-:-:S04]  /*6ee80*/  IMAD R12, R0, 0xe5, RZ ;  /* 0x000000e5000c7824 */ /* 0x000fc800078e02ff */
[----:B------:R0:W-:Y:S01]  /*6ee90*/  STL.64 [R1+0x670], R28 ;  /* 0x0006701c01007387 */ /* 0x0001e20000100a00 */
[----:B------:R-:W-:-:S03]  /*6eea0*/  IMAD R19, R0, 0x1cc, RZ ;  /* 0x000001cc00137824 */ /* 0x000fc600078e02ff */
[----:B------:R1:W-:Y:S01]  /*6eeb0*/  STL.64 [R1+0x2198], R2 ;  /* 0x0021980201007387 */ /* 0x0003e20000100a00 */
[----:B0-----:R-:W-:-:S03]  /*6eec0*/  IADD3 R28, P5, R3, R26, RZ ;  /* 0x0000001a031c7210 */ /* 0x001fc60007fbe0ff */
[----:B------:R0:W-:Y:S01]  /*6eed0*/  STS.128 [R24+0x400], R4 ;  /* 0x0004000418007388 */ /* 0x0001e20000000c00 */
[----:B------:R-:W-:-:S03]  /*6eee0*/  LEA.HI.X.SX32 R29, R12, R27, 0x1, P5 ;  /* 0x0000001b0c1d7211 */ /* 0x000fc600028f0eff */
[----:B-1----:R-:W4:Y:S01]  /*6eef0*/  LDL.LU R2, [R1+0x788] ;  /* 0x0007880001027983 */ /* 0x002f220000300800 */
[----:B0-----:R-:W-:-:S03]  /*6ef00*/  MOV R6, R24 ;  /* 0x0000001800067202 */ /* 0x001fc60000000f00 */
[----:B------:R-:W4:Y:S04]  /*6ef10*/  LDL.LU R24, [R1+0x784] ;  /* 0x0007840001187983 */ /* 0x000f280000300800 */
[----:B------:R0:W-:Y:S04]  /*6ef20*/  STL.64 [R1+0x668], R28 ;  /* 0x0006681c01007387 */ /* 0x0001e80000100a00 */
[----:B------:R1:W-:Y:S01]  /*6ef30*/  STS.128 [R6+0x480], R8 ;  /* 0x0004800806007388 */ /* 0x0003e20000000c00 */
[----:B0-----:R-:W-:Y:S01]  /*6ef40*/  IADD3 R28, P5, R19, R26, RZ ;  /* 0x0000001a131c7210 */ /* 0x001fe20007fbe0ff */
[----:B------:R-:W-:-:S02]  /*6ef50*/  IMAD R5, R0, 0x1ce, RZ ;  /* 0x000001ce00057824 */ /* 0x000fc400078e02ff */
[----:B-1----:R-:W4:Y:S04]  /*6ef60*/  LDL.LU R9, [R1+0x790] ;  /* 0x0007900001097983 */ /* 0x002f280000300800 */
[----:B------:R-:W4:Y:S01]  /*6ef70*/  LDL.LU R10, [R1+0x78c] ;  /* 0x00078c00010a7983 */ /* 0x000f220000300800 */
[C---:B------:R-:W-:Y:S02]  /*6ef80*/  IMAD R4, R0.reuse, 0xe7, RZ ;  /* 0x000000e700047824 */ /* 0x040fe400078e02ff */
[----:B------:R-:W-:Y:S01]  /*6ef90*/  IMAD R3, R0, 0x1d0, RZ ;  /* 0x000001d000037824 */ /* 0x000fe200078e02ff */
[----:B--2---:R-:W-:-:S05]  /*6efa0*/  LEA.HI.X.SX32 R29, R21, R27, 0x1, P5 ;  /* 0x0000001b151d7211 */ /* 0x004fca00028f0eff */
[----:B------:R0:W-:Y:S04]  /*6efb0*/  STL.64 [R1+0x630], R28 ;  /* 0x0006301c01007387 */ /* 0x0001e80000100a00 */
[----:B------:R-:W2:Y:S04]  /*6efc0*/  LDL.LU R7, [R1+0x798] ;  /* 0x0007980001077983 */ /* 0x000ea80000300800 */
[----:B------:R-:W2:Y:S01]  /*6efd0*/  LDL.LU R19, [R1+0x794] ;  /* 0x0007940001137983 */ /* 0x000ea20000300800 */
[----:B---3--:R-:W-:-:S03]  /*6efe0*/  F2FP.PACK_AB R12, R16, R25 ;  /* 0x00000019100c723e */ /* 0x008fc600000000ff */
[----:B------:R-:W3:Y:S01]  /*6eff0*/  LDL.LU R16, [R1+0x7a0] ;  /* 0x0007a00001107983 */ /* 0x000ee20000300800 */
[----:B0-----:R-:W-:-:S03]  /*6f000*/  IADD3 R28, P5, R5, R26, RZ ;  /* 0x0000001a051c7210 */ /* 0x001fc60007fbe0ff */
[----:B------:R-:W3:Y:S01]  /*6f010*/  LDL.LU R25, [R1+0x79c] ;  /* 0x00079c0001197983 */ /* 0x000ee20000300800 */
[----:B------:R-:W-:-:S05]  /*6f020*/  LEA.HI.X.SX32 R29, R4, R27, 0x1, P5 ;  /* 0x0000001b041d7211 */ /* 0x000fca00028f0eff */
[----:B------:R0:W-:Y:S04]  /*6f030*/  STL.64 [R1+0x628], R28 ;  /* 0x0006281c01007387 */ /* 0x0001e80000100a00 */
[----:B------:R-:W3:Y:S01]  /*6f040*/  LDL.LU R11, [R1+0xf88] ;  /* 0x000f8800010b7983 */ /* 0x000ee20000300800 */
[----:B0-----:R-:W-:Y:S02]  /*6f050*/  IADD3 R28, P5, R3, R26, RZ ;  /* 0x0000001a031c7210 */ /* 0x001fe40007fbe0ff */
[----:B----4-:R-:W-:Y:S02]  /*6f060*/  F2FP.PACK_AB R14, R14, R15 ;  /* 0x0000000f0e0e723e */ /* 0x010fe400000000ff */
[----:B------:R-:W-:Y:S02]  /*6f070*/  F2FP.PACK_AB R13, R18, R13 ;  /* 0x0000000d120d723e */ /* 0x000fe400000000ff */
[----:B------:R-:W4:Y:S04]  /*6f080*/  LDL.LU R18, [R1+0x7a4] ;  /* 0x0007a40001127983 */ /* 0x000f280000300800 */
[----:B------:R-:W4:Y:S01]  /*6f090*/  LDL.LU R3, [R1+0x13e0] ;  /* 0x0013e00001037983 */ /* 0x000f220000300800 */
[----:B------:R-:W-:Y:S01]  /*6f0a0*/  F2FP.PACK_AB R15, R17, R22 ;  /* 0x00000016110f723e */ /* 0x000fe200000000ff */
[----:B------:R-:W-:-:S02]  /*6f0b0*/  IMAD R22, R0, 0xe8, RZ ;  /* 0x000000e800167824 */ /* 0x000fc400078e02ff */
[----:B------:R-:W4:Y:S03]  /*6f0c0*/  LDL.LU R17, [R1+0xfe0] ;  /* 0x000fe00001117983 */ /* 0x000f260000300800 */
[----:B------:R-:W-:-:S05]  /*6f0d0*/  LEA.HI.X.SX32 R29, R22, R27, 0x1, P5 ;  /* 0x0000001b161d7211 */ /* 0x000fca00028f0eff */
[----:B------:R0:W-:Y:S04]  /*6f0e0*/  STL.64 [R1+0x620], R28 ;  /* 0x0006201c01007387 */ /* 0x0001e80000100a00 */
[----:B0-----:R-:W4:Y:S04]  /*6f0f0*/  LDL.LU R28, [R1+0x13e8] ;  /* 0x0013e800011c7983 */ /* 0x001f280000300800 */
[----:B------:R-:W4:Y:S01]  /*6f100*/  LDL.LU R29, [R1+0x13e4] ;  /* 0x0013e400011d7983 */ /* 0x000f220000300800 */
[C---:B------:R-:W-:Y:S02]  /*6f110*/  IMAD R21, R0.reuse, 0x1d2, RZ ;  /* 0x000001d200157824 */ /* 0x040fe400078e02ff */
[----:B------:R-:W-:-:S02]  /*6f120*/  IMAD R5, R0, 0xe9, RZ ;  /* 0x000000e900057824 */ /* 0x000fc400078e02ff */
[----:B------:R-:W-:Y:S01]  /*6f130*/  IMAD R8, R0, 0x1d4, RZ ;  /* 0x000001d400087824 */ /* 0x000fe200078e02ff */
[-C--:B------:R-:W-:Y:S01]  /*6f140*/  IADD3 R22, P5, R21, R26.reuse, RZ ;  /* 0x0000001a15167210 */ /* 0x080fe20007fbe0ff */
[----:B------:R0:W-:Y:S04]  /*6f150*/  STS.128 [R6+0x500], R12 ;  /* 0x0005000c06007388 */ /* 0x0001e80000000c00 */
[----:B------:R1:W-:Y:S01]  /*6f160*/  STL [R1+0x618], R22 ;  /* 0x0006181601007387 */ /* 0x0003e20000100800 */
[----:B0-----:R-:W-:Y:S02]  /*6f170*/  MOV R15, R23 ;  /* 0x00000017000f7202 */ /* 0x001fe40000000f00 */
[-C--:B------:R-:W-:Y:S02]  /*6f180*/  LEA.HI.X.SX32 R15, R5, R27.reuse, 0x1, P5 ;  /* 0x0000001b050f7211 */ /* 0x080fe400028f0eff */
[----:B------:R-:W-:Y:S01]  /*6f190*/  IADD3 R12, P5, R8, R26, RZ ;  /* 0x0000001a080c7210 */ /* 0x000fe20007fbe0ff */
[----:B------:R-:W-:Y:S01]  /*6f1a0*/  IMAD.MOV.U32 R14, RZ, RZ, R22 ;  /* 0x000000ffff0e7224 */ /* 0x000fe200078e0016 */
[----:B------:R-:W-:Y:S01]  /*6f1b0*/  F2FP.PACK_AB R4, R2, R24 ;  /* 0x000000180204723e */ /* 0x000fe200000000ff */
[----:B-1----:R-:W4:Y:S01]  /*6f1c0*/  LDL.LU.64 R22, [R1+0x21a8] ;  /* 0x0021a80001167983 */ /* 0x002f220000300a00 */
[----:B------:R-:W-:Y:S01]  /*6f1d0*/  LEA.HI.X.SX32 R13, R20, R27, 0x1, P5 ;  /* 0x0000001b140d7211 */ /* 0x000fe200028f0eff */
[----:B------:R-:W-:-:S02]  /*6f1e0*/  IMAD R6, R0, 0x1d6, RZ ;  /* 0x000001d600067824 */ /* 0x000fc400078e02ff */
[----:B------:R-:W4:Y:S04]  /*6f1f0*/  LDL.LU R2, [R1+0x13f0] ;  /* 0x0013f00001027983 */ /* 0x000f280000300800 */
[----:B------:R-:W4:Y:S04]  /*6f200*/  LDL.LU R24, [R1+0x13ec] ;  /* 0x0013ec0001187983 */ /* 0x000f280000300800 */
[----:B------:R-:W-:Y:S04]  /*6f210*/  STL [R1+0x61c], R15 ;  /* 0x00061c0f01007387 */ /* 0x000fe80000100800 */
[----:B------:R-:W4:Y:S04]  /*6f220*/  LDL R20, [R1+0xf8c] ;  /* 0x000f8c0001147983 */ /* 0x000f280000100800 */
[----:B------:R0:W-:Y:S01]  /*6f230*/  STL.64 [R1+0x5f0], R12 ;  /* 0x0005f00c01007387 */ /* 0x0001e20000100a00 */
[----:B------:R-:W-:Y:S01]  /*6f240*/  F2FP.PACK_AB R5, R9, R10 ;  /* 0x0000000a0905723e */ /* 0x000fe200000000ff */
[----:B------:R-:W-:Y:S01]  /*6f250*/  IMAD R8, R0, 0xeb, RZ ;  /* 0x000000eb00087824 */ /* 0x000fe200078e02ff */
[----:B0-----:R-:W-:Y:S01]  /*6f260*/  IADD3 R12, P5, R6, R26, RZ ;  /* 0x0000001a060c7210 */ /* 0x001fe20007fbe0ff */
[----:B------:R-:W-:-:S03]  /*6f270*/  IMAD R10, R0, 0x1d8, RZ ;  /* 0x000001d8000a7824 */ /* 0x000fc600078e02ff */
[----:B------:R-:W-:Y:S02]  /*6f280*/  LEA.HI.X.SX32 R13, R8, R27, 0x1, P5 ;  /* 0x0000001b080d7211 */ /* 0x000fe400028f0eff */
[----:B------:R-:W-:Y:S01]  /*6f290*/  IADD3 R14, P5, R10, R26, RZ ;  /* 0x0000001a0a0e7210 */ /* 0x000fe20007fbe0ff */
[----:B------:R-:W-:Y:S01]  /*6f2a0*/  IMAD R9, R0, 0x1da, RZ ;  /* 0x000001da00097824 */ /* 0x000fe200078e02ff */
[----:B--2---:R-:W-:Y:S02]  /*6f2b0*/  F2FP.PACK_AB R6, R7, R19 ;  /* 0x000000130706723e */ /* 0x004fe400000000ff */
[----:B---3--:R-:W-:Y:S02]  /*6f2c0*/  F2FP.PACK_AB R7, R16, R25 ;  /* 0x000000191007723e */ /* 0x008fe400000000ff */
[----:B------:R-:W2:Y:S04]  /*6f2d0*/  LDL.LU R16, [R1+0x1404] ;  /* 0x0014040001107983 */ /* 0x000ea80000300800 */
[----:B------:R-:W2:Y:S01]  /*6f2e0*/  LDL.LU R25, [R1+0x1400] ;  /* 0x0014000001197983 */ /* 0x000ea20000300800 */
[----:B------:R-:W-:-:S05]  /*6f2f0*/  IMAD R19, R0, 0xec, RZ ;  /* 0x000000ec00137824 */ /* 0x000fca00078e02ff */
[----:B------:R-:W-:Y:S01]  /*6f300*/  LEA.HI.X.SX32 R15, R19, R27, 0x1, P5 ;  /* 0x0000001b130f7211 */ /* 0x000fe200028f0eff */
[----:B------:R0:W-:Y:S04]  /*6f310*/  STL.64 [R1+0x5e8], R12 ;  /* 0x0005e80c01007387 */ /* 0x0001e80000100a00 */
[----:B0-----:R-:W3:Y:S01]  /*6f320*/  LDL.LU R13, [R1+0x1410] ;  /* 0x00141000010d7983 */ /* 0x001ee20000300800 */
[----:B----4-:R-:W-:-:S03]  /*6f330*/  F2FP.PACK_AB R8, R11, R18 ;  /* 0x000000120b08723e */ /* 0x010fc600000000ff */
[----:B------:R0:W-:Y:S01]  /*6f340*/  STL.64 [R1+0x5e0], R14 ;  /* 0x0005e00e01007387 */ /* 0x0001e20000100a00 */
[----:B------:R-:W-:Y:S02]  /*6f350*/  IADD3 R18, P5, R9, R26, RZ ;  /* 0x0000001a09127210 */ /* 0x000fe40007fbe0ff */
[----:B------:R-:W-:Y:S01]  /*6f360*/  F2FP.PACK_AB R9, R3, R17 ;  /* 0x000000110309723e */ /* 0x000fe200000000ff */
[----:B0-----:R-:W3:Y:S04]  /*6f370*/  LDL.LU R14, [R1+0x1408] ;  /* 0x00140800010e7983 */ /* 0x001ee80000300800 */
[----:B------:R-:W4:Y:S04]  /*6f380*/  LDL.LU R15, [R1+0x1418] ;  /* 0x00141800010f7983 */ /* 0x000f280000300800 */
[----:B------:R-:W4:Y:S01]  /*6f390*/  LDL.LU R17, [R1+0x1414] ;  /* 0x0014140001117983 */ /* 0x000f220000300800 */
[----:B------:R-:W-:-:S03]  /*6f3a0*/  F2FP.PACK_AB R10, R28, R29 ;  /* 0x0000001d1c0a723e */ /* 0x000fc600000000ff */
[----:B------:R-:W4:Y:S04]  /*6f3b0*/  LDL.LU R28, [R1+0x1420] ;  /* 0x00142000011c7983 */ /* 0x000f280000300800 */
[----:B------:R-:W4:Y:S01]  /*6f3c0*/  LDL.LU R29, [R1+0x141c] ;  /* 0x00141c00011d7983 */ /* 0x000f220000300800 */
[C---:B------:R-:W-:Y:S02]  /*6f3d0*/  IMAD R11, R0.reuse, 0xed, RZ ;  /* 0x000000ed000b7824 */ /* 0x040fe400078e02ff */
[----:B------:R-:W-:-:S03]  /*6f3e0*/  IMAD R12, R0, 0x1dc, RZ ;  /* 0x000001dc000c7824 */ /* 0x000fc600078e02ff */
[----:B------:R-:W-:-:S05]  /*6f3f0*/  LEA.HI.X.SX32 R19, R11, R27, 0x1, P5 ;  /* 0x0000001b0b137211 */ /* 0x000fca00028f0eff */
[----:B------:R0:W-:Y:S01]  /*6f400*/  STL.64 [R1+0x5d8], R18 ;  /* 0x0005d81201007387 */ /* 0x0001e20000100a00 */
[----:B------:R-:W-:Y:S01]  /*6f410*/  IMAD R3, R0, 0x1de, RZ ;  /* 0x000001de00037824 */ /* 0x000fe200078e02ff */
[----:B0-----:R-:W-:-:S04]  /*6f420*/  IADD3 R18, P5, R12, R26, RZ ;  /* 0x0000001a0c127210 */ /* 0x001fc80007fbe0ff */
[----:B------:R-:W-:Y:S01]  /*6f430*/  LEA.HI.X.SX32 R19, R22, R27, 0x1, P5 ;  /* 0x0000001b16137211 */ /* 0x000fe200028f0eff */
[----:B------:R-:W-:-:S04]  /*6f440*/  IMAD R12, R0, 0xef, RZ ;  /* 0x000000ef000c7824 */ /* 0x000fc800078e02ff */
[----:B------:R0:W-:Y:S01]  /*6f450*/  STL.64 [R1+0x5d0], R18 ;  /* 0x0005d01201007387 */ /* 0x0001e20000100a00 */
[----:B------:R-:W-:Y:S01]  /*6f460*/  F2FP.PACK_AB R11, R2, R24 ;  /* 0x00000018020b723e */ /* 0x000fe200000000ff */
[C---:B------:R-:W-:Y:S02]  /*6f470*/  IMAD R2, R0.reuse, 0x1e0, RZ ;  /* 0x000001e000027824 */ /* 0x040fe400078e02ff */
[----:B------:R-:W-:Y:S01]  /*6f480*/  IMAD R24, R0, 0x1e2, RZ ;  /* 0x000001e200187824 */ /* 0x000fe200078e02ff */
[-C--:B0-----:R-:W-:Y:S01]  /*6f490*/  IADD3 R18, P5, R3, R26.reuse, RZ ;  /* 0x0000001a03127210 */ /* 0x081fe20007fbe0ff */
[----:B------:R0:W-:Y:S03]  /*6f4a0*/  STS.128 [R20+0x580], R4 ;  /* 0x0005800414007388 */ /* 0x0001e60000000c00 */
[----:B------:R-:W-:Y:S01]  /*6f4b0*/  LEA.HI.X.SX32 R19, R12, R27, 0x1, P5 ;  /* 0x0000001b0c137211 */ /* 0x000fe200028f0eff */
[----:B------:R1:W-:Y:S01]  /*6f4c0*/  STS.128 [R20+0x600], R8 ;  /* 0x0006000814007388 */ /* 0x0003e20000000c00 */
[----:B0-----:R-:W-:Y:S01]  /*6f4d0*/  IADD3 R6, P5, R2, R26, RZ ;  /* 0x0000001a02067210 */ /* 0x001fe20007fbe0ff */
[----:B------:R-:W-:-:S02]  /*6f4e0*/  IMAD R4, R0, 0xf1, RZ ;  /* 0x000000f100047824 */ /* 0x000fc400078e02ff */
[----:B-1----:R-:W4:Y:S04]  /*6f4f0*/  LDL.LU R11, [R1+0x1464] ;  /* 0x00146400010b7983 */ /* 0x002f280000300800 */
[----:B------:R0:W-:Y:S01]  /*6f500*/  STL.64 [R1+0x5c8], R18 ;  /* 0x0005c81201007387 */ /* 0x0001e20000100a00 */
[----:B------:R-:W-:-:S03]  /*6f510*/  IMAD R5, R0, 0x1e4, RZ ;  /* 0x000001e400057824 */ /* 0x000fc600078e02ff */
[----:B0-----:R-:W4:Y:S04]  /*6f520*/  LDL.LU R19, [R1+0x1460] ;  /* 0x0014600001137983 */ /* 0x001f280000300800 */
[----:B------:R-:W4:Y:S04]  /*6f530*/  LDL.LU R2, [R1+0x14c4] ;  /* 0x0014c40001027983 */ /* 0x000f280000300800 */
[----:B------:R-:W4:Y:S04]  /*6f540*/  LDL.LU R18, [R1+0x14bc] ;  /* 0x0014bc0001127983 */ /* 0x000f280000300800 */
[----:B------:R-:W4:Y:S04]  /*6f550*/  LDL.LU R22, [R1+0x147c] ;  /* 0x00147c0001167983 */ /* 0x000f280000300800 */
[----:B------:R-:W4:Y:S04]  /*6f560*/  LDL.LU R21, [R1+0x1478] ;  /* 0x0014780001157983 */ /* 0x000f280000300800 */
[----:B------:R-:W4:Y:S01]  /*6f570*/  LDL.LU R3, [R1+0x14d0] ;  /* 0x0014d00001037983 */ /* 0x000f220000300800 */
[----:B--2---:R-:W-:Y:S01]  /*6f580*/  F2FP.PACK_AB R12, R16, R25 ;  /* 0x00000019100c723e */ /* 0x004fe200000000ff */
[----:B------:R-:W-:-:S05]  /*6f590*/  IMAD R25, R0, 0xf0, RZ ;  /* 0x000000f000197824 */ /* 0x000fca00078e02ff */
[----:B------:R-:W-:Y:S02]  /*6f5a0*/  LEA.HI.X.SX32 R7, R25, R27, 0x1, P5 ;  /* 0x0000001b19077211 */ /* 0x000fe400028f0eff */
[----:B------:R-:W-:-:S04]  /*6f5b0*/  IADD3 R24, P5, R24, R26, RZ ;  /* 0x0000001a18187210 */ /* 0x000fc80007fbe0ff */
[----:B------:R-:W-:Y:S01]  /*6f5c0*/  LEA.HI.X.SX32 R25, R4, R27, 0x1, P5 ;  /* 0x0000001b04197211 */ /* 0x000fe200028f0eff */
[----:B------:R-:W-:Y:S04]  /*6f5d0*/  STL.64 [R1+0x590], R6 ;  /* 0x0005900601007387 */ /* 0x000fe80000100a00 */
[----:B------:R-:W2:Y:S04]  /*6f5e0*/  LDL.LU R16, [R1+0x14cc] ;  /* 0x0014cc0001107983 */ /* 0x000ea80000300800 */
[----:B------:R0:W-:Y:S02]  /*6f5f0*/  STL.64 [R1+0x588], R24 ;  /* 0x0005881801007387 */ /* 0x0001e40000100a00 */
[----:B0-----:R-:W-:-:S02]  /*6f600*/  IADD3 R24, P5, R5, R26, RZ ;  /* 0x0000001a05187210 */ /* 0x001fc40007fbe0ff */
[----:B---3--:R-:W-:Y:S02]  /*6f610*/  F2FP.PACK_AB R13, R13, R14 ;  /* 0x0000000e0d0d723e */ /* 0x008fe400000000ff */
[----:B------:R-:W-:Y:S02]  /*6f620*/  LEA.HI.X.SX32 R25, R23, R27, 0x1, P5 ;  /* 0x0000001b17197211 */ /* 0x000fe400028f0eff */
[----:B----4-:R-:W-:Y:S02]  /*6f630*/  F2FP.PACK_AB R14, R15, R17 ;  /* 0x000000110f0e723e */ /* 0x010fe400000000ff */
[----:B------:R-:W3:Y:S01]  /*6f640*/  LDL.LU R17, [R1+0x148c] ;  /* 0x00148c0001117983 */ /* 0x000ee20000300800 */
[----:B------:R-:W-:-:S03]  /*6f650*/  F2FP.PACK_AB R15, R28, R29 ;  /* 0x0000001d1c0f723e */ /* 0x000fc600000000ff */
[----:B------:R-:W3:Y:S04]  /*6f660*/  LDL.LU R28, [R1+0x1488] ;  /* 0x00148800011c7983 */ /* 0x000ee80000300800 */
[----:B------:R0:W-:Y:S04]  /*6f670*/  STL.64 [R1+0x580], R24 ;  /* 0x0005801801007387 */ /* 0x0001e80000100a00 */
[----:B0-----:R-:W4:Y:S01]  /*6f680*/  LDL.LU.64 R24, [R1+0x21a0] ;  /* 0x0021a00001187983 */ /* 0x001f220000300a00 */
[C---:B------:R-:W-:Y:S02]  /*6f690*/  IMAD R7, R0.reuse, 0x1e6, RZ ;  /* 0x000001e600077824 */ /* 0x040fe400078e02ff */
[C---:B------:R-:W-:Y:S01]  /*6f6a0*/  IMAD R5, R0.reuse, 0xf3, RZ ;  /* 0x000000f300057824 */ /* 0x040fe200078e02ff */
[----:B------:R0:W-:Y:S01]  /*6f6b0*/  STS.128 [R20+0x680], R12 ;  /* 0x0006800c14007388 */ /* 0x0001e20000000c00 */
[----:B------:R-:W-:Y:S01]  /*6f6c0*/  IMAD R6, R0, 0x1e8, RZ ;  /* 0x000001e800067824 */ /* 0x000fe200078e02ff */
[----:B------:R-:W-:-:S02]  /*6f6d0*/  IADD3 R8, P5, R7, R26, RZ ;  /* 0x0000001a07087210 */ /* 0x000fc40007fbe0ff */
[----:B------:R-:W4:Y:S04]  /*6f6e0*/  LDL.LU R10, [R1+0x14dc] ;  /* 0x0014dc00010a7983 */ /* 0x000f280000300800 */
[----:B------:R-:W4:Y:S04]  /*6f6f0*/  LDL.LU R7, [R1+0x149c] ;  /* 0x00149c0001077983 */ /* 0x000f280000300800 */
[----:B------:R-:W4:Y:S01]  /*6f700*/  LDL.LU R29, [R1+0x1498] ;  /* 0x00149800011d7983 */ /* 0x000f220000300800 */
[----:B0-----:R-:W-:Y:S02]  /*6f710*/  MOV R15, R9 ;  /* 0x00000009000f7202 */ /* 0x001fe40000000f00 */
[----:B------:R-:W-:Y:S01]  /*6f720*/  LEA.HI.X.SX32 R15, R5, R27, 0x1, P5 ;  /* 0x0000001b050f7211 */ /* 0x000fe200028f0eff */
[----:B------:R-:W-:Y:S01]  /*6f730*/  STL [R1+0x578], R8 ;  /* 0x0005780801007387 */ /* 0x000fe20000100800 */
[----:B------:R-:W-:Y:S01]  /*6f740*/  MOV R14, R8 ;  /* 0x00000008000e7202 */ /* 0x000fe20000000f00 */
[----:B------:R-:W-:Y:S01]  /*6f750*/  IMAD R9, R0, 0x1ea, RZ ;  /* 0x000001ea00097824 */ /* 0x000fe200078e02ff */
[----:B------:R-:W-:Y:S01]  /*6f760*/  IADD3 R14, P5, R6, R26, RZ ;  /* 0x0000001a060e7210 */ /* 0x000fe20007fbe0ff */
[----:B------:R-:W4:Y:S01]  /*6f770*/  LDL.LU R13, [R1+0x14e4] ;  /* 0x0014e400010d7983 */ /* 0x000f220000300800 */
[----:B------:R-:W-:-:S03]  /*6f780*/  IMAD R6, R0, 0xf5, RZ ;  /* 0x000000f500067824 */ /* 0x000fc600078e02ff */
[----:B------:R-:W4:Y:S04]  /*6f790*/  LDL.LU R12, [R1+0x14ec] ;  /* 0x0014ec00010c7983 */ /* 0x000f280000300800 */
[----:B------:R0:W-:Y:S01]  /*6f7a0*/  STL [R1+0x57c], R15 ;  /* 0x00057c0f01007387 */ /* 0x0001e20000100800 */
[----:B------:R-:W-:Y:S01]  /*6f7b0*/  F2FP.PACK_AB R4, R11, R19 ;  /* 0x000000130b04723e */ /* 0x000fe200000000ff */
[----:B------:R-:W-:-:S05]  /*6f7c0*/  IMAD R19, R0, 0xf4, RZ ;  /* 0x000000f400137824 */ /* 0x000fca00078e02ff */
[-C--:B0-----:R-:W-:Y:S02]  /*6f7d0*/  LEA.HI.X.SX32 R15, R19, R27.reuse, 0x1, P5 ;  /* 0x0000001b130f7211 */ /* 0x081fe400028f0eff */
[----:B------:R-:W-:Y:S01]  /*6f7e0*/  F2FP.PACK_AB R8, R2, R18 ;  /* 0x000000120208723e */ /* 0x000fe200000000ff */
[----:B------:R-:W-:Y:S01]  /*6f7f0*/  IMAD R2, R0, 0x1ec, RZ ;  /* 0x000001ec00027824 */ /* 0x000fe200078e02ff */
[-C--:B------:R-:W-:Y:S01]  /*6f800*/  IADD3 R18, P5, R9, R26.reuse, RZ ;  /* 0x0000001a09127210 */ /* 0x080fe20007fbe0ff */
[----:B------:R0:W-:Y:S03]  /*6f810*/  STL.64 [R1+0x550], R14 ;  /* 0x0005500e01007387 */ /* 0x0001e60000100a00 */
[----:B------:R-:W-:Y:S02]  /*6f820*/  LEA.HI.X.SX32 R19, R6, R27, 0x1, P5 ;  /* 0x0000001b06137211 */ /* 0x000fe400028f0eff */
[----:B------:R-:W-:Y:S01]  /*6f830*/  IADD3 R2, P5, R2, R26, RZ ;  /* 0x0000001a02027210 */ /* 0x000fe20007fbe0ff */
[----:B------:R-:W-:Y:S01]  /*6f840*/  IMAD R11, R0, 0xf7, RZ ;  /* 0x000000f7000b7824 */ /* 0x000fe200078e02ff */
[----:B------:R-:W-:Y:S01]  /*6f850*/  F2FP.PACK_AB R5, R22, R21 ;  /* 0x000000151605723e */ /* 0x000fe200000000ff */
[----:B0-----:R-:W4:Y:S04]  /*6f860*/  LDL.LU R14, [R1+0x154] ;  /* 0x00015400010e7983 */ /* 0x001f280000300800 */
[----:B------:R-:W4:Y:S04]  /*6f870*/  LDL.LU R15, [R1+0x16c] ;  /* 0x00016c00010f7983 */ /* 0x000f280000300800 */
[----:B------:R-:W4:Y:S04]  /*6f880*/  LDL.LU R23, [R1+0x164] ;  /* 0x0001640001177983 */ /* 0x000f280000300800 */
[----:B------:R-:W4:Y:S04]  /*6f890*/  LDL.LU R22, [R1+0x17c] ;  /* 0x00017c0001167983 */ /* 0x000f280000300800 */
[----:B------:R-:W4:Y:S04]  /*6f8a0*/  LDL.LU R21, [R1+0x174] ;  /* 0x0001740001157983 */ /* 0x000f280000300800 */
[----:B------:R0:W-:Y:S04]  /*6f8b0*/  STL.64 [R1+0x548], R18 ;  /* 0x0005481201007387 */ /* 0x0001e80000100a00 */
[----:B0-----:R-:W4:Y:S04]  /*6f8c0*/  LDL.LU R18, [R1+0x18c] ;  /* 0x00018c0001127983 */ /* 0x001f280000300800 */
[----:B------:R-:W4:Y:S01]  /*6f8d0*/  LDL.LU R19, [R1+0x184] ;  /* 0x0001840001137983 */ /* 0x000f220000300800 */
[----:B--2---:R-:W-:Y:S01]  /*6f8e0*/  F2FP.PACK_AB R9, R3, R16 ;  /* 0x000000100309723e */ /* 0x004fe200000000ff */
[----:B------:R-:W-:Y:S01]  /*6f8f0*/  IMAD R16, R0, 0x1ee, RZ ;  /* 0x000001ee00107824 */ /* 0x000fe200078e02ff */
[----:B---3--:R-:W-:-:S02]  /*6f900*/  F2FP.PACK_AB R6, R17, R28 ;  /* 0x0000001c1106723e */ /* 0x008fc400000000ff */
[----:B----4-:R-:W-:Y:S02]  /*6f910*/  LEA.HI.X.SX32 R3, R24, R27, 0x1, P5 ;  /* 0x0000001b18037211 */ /* 0x010fe400028f0eff */
[----:B------:R-:W-:-:S04]  /*6f920*/  IADD3 R16, P5, R16, R26, RZ ;  /* 0x0000001a10107210 */ /* 0x000fc80007fbe0ff */
[----:B------:R-:W-:Y:S01]  /*6f930*/  LEA.HI.X.SX32 R17, R11, R27, 0x1, P5 ;  /* 0x0000001b0b117211 */ /* 0x000fe200028f0eff */
[----:B------:R0:W-:Y:S04]  /*6f940*/  STL.64 [R1+0x538], R2 ;  /* 0x0005380201007387 */ /* 0x0001e80000100a00 */
[----:B0-----:R-:W2:Y:S04]  /*6f950*/  LDL.LU.64 R2, [R1+0x2198] ;  /* 0x0021980001027983 */ /* 0x001ea80000300a00 */
[----:B------:R-:W3:Y:S04]  /*6f960*/  LDL.LU R24, [R1+0x15c] ;  /* 0x00015c0001187983 */ /* 0x000ee80000300800 */
[----:B------:R0:W-:Y:S04]  /*6f970*/  STL.64 [R1+0x530], R16 ;  /* 0x0005301001007387 */ /* 0x0001e80000100a00 */
[----:B0-----:R-:W4:Y:S04]  /*6f980*/  LDL.LU.64 R16, [R1+0x2190] ;  /* 0x0021900001107983 */ /* 0x001f280000300a00 */
[----:B------:R-:W2:Y:S01]  /*6f990*/  LDL.LU R11, [R1+0x14f4] ;  /* 0x0014f400010b7983 */ /* 0x000ea20000300800 */
[C---:B------:R-:W-:Y:S01]  /*6f9a0*/  IMAD R28, R0.reuse, 0x1f0, RZ ;  /* 0x000001f0001c7824 */ /* 0x040fe200078e02ff */
[----:B------:R-:W-:Y:S01]  /*6f9b0*/  F2FP.PACK_AB R7, R7, R29 ;  /* 0x0000001d0707723e */ /* 0x000fe200000000ff */
[----:B------:R-:W-:-:S03]  /*6f9c0*/  IMAD R29, R0, 0xf8, RZ ;  /* 0x000000f8001d7824 */ /* 0x000fc600078e02ff */
[----:B------:R-:W-:Y:S02]  /*6f9d0*/  IADD3 R28, P5, R28, R26, RZ ;  /* 0x0000001a1c1c7210 */ /* 0x000fe40007fbe0ff */
[----:B------:R-:W-:Y:S01]  /*6f9e0*/  F2FP.PACK_AB R10, R13, R10 ;  /* 0x0000000a0d0a723e */ /* 0x000fe200000000ff */
[C---:B------:R-:W-:Y:S01]  /*6f9f0*/  IMAD R13, R0.reuse, 0x1f2, RZ ;  /* 0x000001f2000d7824 */ /* 0x040fe200078e02ff */
[----:B------:R-:W-:Y:S01]  /*6fa00*/  LEA.HI.X.SX32 R29, R29, R27, 0x1, P5 ;  /* 0x0000001b1d1d7211 */ /* 0x000fe200028f0eff */
[----:B------:R-:W-:Y:S04]  /*6fa10*/  STS.128 [R20+0x700], R4 ;  /* 0x0007000414007388 */ /* 0x000fe80000000c00 */
[----:B------:R0:W-:Y:S02]  /*6fa20*/  STL.64 [R1+0x528], R28 ;  /* 0x0005281c01007387 */ /* 0x0001e40000100a00 */
[----:B0-----:R-:W-:Y:S01]  /*6fa30*/  IADD3 R28, P5, R13, R26, RZ ;  /* 0x0000001a0d1c7210 */ /* 0x001fe20007fbe0ff */
[----:B------:R-:W-:-:S02]  /*6fa40*/  IMAD R7, R0, 0x1f4, RZ ;  /* 0x000001f400077824 */ /* 0x000fc400078e02ff */
[----:B------:R-:W-:Y:S01]  /*6fa50*/  IMAD R13, R0, 0x1f6, RZ ;  /* 0x000001f6000d7824 */ /* 0x000fe200078e02ff */
[----:B------:R-:W-:Y:S02]  /*6fa60*/  F2FP.PACK_AB R5, R15, R23 ;  /* 0x000000170f05723e */ /* 0x000fe400000000ff */
[----:B------:R-:W-:Y:S02]  /*6fa70*/  F2FP.PACK_AB R6, R22, R21 ;  /* 0x000000151606723e */ /* 0x000fe400000000ff */
[----:B--2---:R-:W-:Y:S01]  /*6fa80*/  F2FP.PACK_AB R11, R11, R12 ;  /* 0x0000000c0b0b723e */ /* 0x004fe200000000ff */
[----:B------:R-:W-:-:S04]  /*6fa90*/  IMAD R12, R0, 0xf9, RZ ;  /* 0x000000f9000c7824 */ /* 0x000fc800078e02ff */
[----:B------:R0:W-:Y:S01]  /*6faa0*/  STS.128 [R20+0x780], R8 ;  /* 0x0007800814007388 */ /* 0x0001e20000000c00 */
[----:B------:R-:W-:-:S05]  /*6fab0*/  LEA.HI.X.SX32 R29, R12, R27, 0x1, P5 ;  /* 0x0000001b0c1d7211 */ /* 0x000fca00028f0eff */
[----:B------:R1:W-:Y:S04]  /*6fac0*/  STL.64 [R1+0x520], R28 ;  /* 0x0005201c01007387 */ /* 0x0003e80000100a00 */
[----:B------:R-:W-:Y:S01]  /*6fad0*/  BAR.SYNC.DEFER_BLOCKING 0x0 ;  /* 0x0000000000007b1d */ /* 0x000fe20000010000 */
[----:B0-----:R-:W-:-:S05]  /*6fae0*/  IADD3 R10, P5, R7, R26, RZ ;  /* 0x0000001a070a7210 */ /* 0x001fca0007fbe0ff */
[----:B-1----:R-:W2:Y:S01]  /*6faf0*/  LDL.LU.64 R28, [R1+0x2188] ;  /* 0x00218800011c7983 */ /* 0x002ea20000300a00 */
[----:B------:R-:W-:-:S05]  /*6fb00*/  LEA.HI.X.SX32 R11, R25, R27, 0x1, P5 ;  /* 0x0000001b190b7211 */ /* 0x000fca00028f0eff */
[----:B------:R0:W-:Y:S04]  /*6fb10*/  STL.64 [R1+0x4e8], R10 ;  /* 0x0004e80a01007387 */ /* 0x0001e80000100a00 */
[----:B0-----:R-:W0:Y:S01]  /*6fb20*/  S2R R10, SR_TID.X ;  /* 0x00000000000a7919 */ /* 0x001e220000002100 */
[----:B---3--:R-:W-:Y:S01]  /*6fb30*/  F2FP.PACK_AB R4, R24, R14 ;  /* 0x0000000e1804723e */ /* 0x008fe200000000ff */
[----:B------:R-:W-:Y:S01]  /*6fb40*/  IMAD R7, R0, 0xfb, RZ ;  /* 0x000000fb00077824 */ /* 0x000fe200078e02ff */
[----:B------:R-:W-:-:S04]  /*6fb50*/  IADD3 R12, P5, R13, R26, RZ ;  /* 0x0000001a0d0c7210 */ /* 0x000fc80007fbe0ff */
[----:B------:R-:W-:Y:S02]  /*6fb60*/  LEA.HI.X.SX32 R13, R7, R27, 0x1, P5 ;  /* 0x0000001b070d7211 */ /* 0x000fe400028f0eff */
[----:B------:R-:W-:-:S03]  /*6fb70*/  F2FP.PACK_AB R7, R18, R19 ;  /* 0x000000131207723e */ /* 0x000fc600000000ff */
[----:B------:R1:W-:Y:S01]  /*6fb80*/  STL.64 [R1+0x4e0], R12 ;  /* 0x0004e00c01007387 */ /* 0x0003e20000100a00 */
[C---:B0-----:R-:W-:Y:S02]  /*6fb90*/  SHF.L.U32 R24, R10.reuse, 0xc, RZ ;  /* 0x0000000c0a187819 */ /* 0x041fe400000006ff */
[----:B------:R-:W-:Y:S02]  /*6fba0*/  LOP3.LUT R9, R10, 0x7f, RZ, 0xc0, !PT ;  /* 0x0000007f0a097812 */ /* 0x000fe400078ec0ff */
[----:B------:R-:W-:Y:S01]  /*6fbb0*/  LOP3.LUT R24, R24, 0x6000, RZ, 0xc0, !PT ;  /* 0x0000600018187812 */ /* 0x000fe200078ec0ff */
[----:B------:R-:W-:Y:S04]  /*6fbc0*/  STL.64 [R1+0x2180], R6 ;  /* 0x0021800601007387 */ /* 0x000fe80000100a00 */
[----:B------:R-:W-:Y:S01]  /*6fbd0*/  IMAD R24, R9, 0x10, R24 ;  /* 0x0000001009187824 */ /* 0x000fe200078e0218 */
[----:B------:R-:W-:Y:S04]  /*6fbe0*/  STL.64 [R1+0x2178], R4 ;  /* 0x0021780401007387 */ /* 0x000fe80000100a00 */
[----:B------:R-:W0:Y:S01]  /*6fbf0*/  LDS.128 R4, [R24] ;  /* 0x0000000018047984 */ /* 0x000e220000000c00 */
[----:B------:R-:W-:-:S02]  /*6fc00*/  IMAD R8, R0, 0x1f8, RZ ;  /* 0x000001f800087824 */ /* 0x000fc400078e02ff */
[----:B------:R-:W-:-:S03]  /*6fc10*/  IMAD R19, R0, 0xfc, RZ ;  /* 0x000000fc00137824 */ /* 0x000fc600078e02ff */
[----:B-1----:R-:W-:-:S04]  /*6fc20*/  IADD3 R12, P5, R8, R26, RZ ;  /* 0x0000001a080c7210 */ /* 0x002fc80007fbe0ff */
[----:B------:R-:W-:-:S05]  /*6fc30*/  LEA.HI.X.SX32 R13, R19, R27, 0x1, P5 ;  /* 0x0000001b130d7211 */ /* 0x000fca00028f0eff */
[----:B------:R-:W-:Y:S04]  /*6fc40*/  STL.64 [R1+0x4d8], R12 ;  /* 0x0004d80c01007387 */ /* 0x000fe80000100a00 */
[----:B------:R-:W1:Y:S04]  /*6fc50*/  LDS.128 R12, [R24+0x800] ;  /* 0x00080000180c7984 */ /* 0x000e680000000c00 */
[----:B0-----:R-:W-:Y:S04]  /*6fc60*/  STL.64 [R1+0x1c0], R4 ;  /* 0x0001c00401007387 */ /* 0x001fe80000100a00 */
[----:B------:R-:W-:Y:S04]  /*6fc70*/  STL.64 [R1+0x1c8], R6 ;  /* 0x0001c80601007387 */ /* 0x000fe80000100a00 */
[----:B------:R-:W0:Y:S01]  /*6fc80*/  LDS.128 R4, [R24+0x1000] ;  /* 0x0010000018047984 */ /* 0x000e220000000c00 */
[----:B------:R-:W-:-:S03]  /*6fc90*/  SHF.L.U32 R23, R10, 0xc, RZ ;  /* 0x0000000c0a177819 */ /* 0x000fc600000006ff */
[----:B------:R-:W3:Y:S01]  /*6fca0*/  LDL.LU R21, [R1+0x2f4] ;  /* 0x0002f40001157983 */ /* 0x000ee20000300800 */
[----:B------:R-:W-:-:S04]  /*6fcb0*/  LOP3.LUT R23, R23, 0x6000, RZ, 0xc0, !PT ;  /* 0x0000600017177812 */ /* 0x000fc800078ec0ff */
[----:B------:R-:W-:Y:S01]  /*6fcc0*/  LEA R23, R9, R23, 0x4 ;  /* 0x0000001709177211 */ /* 0x000fe200078e20ff */
[----:B-1----:R-:W-:Y:S03]  /*6fcd0*/  STL.64 [R1+0x1b0], R12 ;  /* 0x0001b00c01007387 */ /* 0x002fe60000100a00 */
[----:B------:R-:W-:Y:S01]  /*6fce0*/  LOP3.LUT R23, R23, 0x20, RZ, 0x3c, !PT ;  /* 0x0000002017177812 */ /* 0x000fe200078e3cff */
[----:B------:R-:W-:Y:S04]  /*6fcf0*/  STL.64 [R1+0x1b8], R14 ;  /* 0x0001b80e01007387 */ /* 0x000fe80000100a00 */
[----:B------:R-:W3:Y:S04]  /*6fd00*/  LDL.LU R19, [R1+0x2f0] ;  /* 0x0002f00001137983 */ /* 0x000ee80000300800 */
[----:B------:R-:W1:Y:S04]  /*6fd10*/  LDS.128 R12, [R24+0x1800] ;  /* 0x00180000180c7984 */ /* 0x000e680000000c00 */
[----:B0-----:R-:W-:Y:S04]  /*6fd20*/  STL.64 [R1+0x1a0], R4 ;  /* 0x0001a00401007387 */ /* 0x001fe80000100a00 */
[----:B------:R-:W-:Y:S04]  /*6fd30*/  STL.64 [R1+0x1a8], R6 ;  /* 0x0001a80601007387 */ /* 0x000fe80000100a00 */
[----:B------:R-:W0:Y:S04]  /*6fd40*/  LDS.128 R4, [R23] ;  /* 0x0000000017047984 */ /* 0x000e280000000c00 */
[----:B------:R-:W-:Y:S04]  /*6fd50*/  STL [R1+0x2160], R24 ;  /* 0x0021601801007387 */ /* 0x000fe80000100800 */
[----:B-1----:R1:W-:Y:S04]  /*6fd60*/  STL.64 [R1+0x190], R12 ;  /* 0x0001900c01007387 */ /* 0x0023e80000100a00 */
[----:B------:R0:W-:Y:S04]  /*6fd70*/  STL.64 [R1+0x198], R14 ;  /* 0x0001980e01007387 */ /* 0x0001e80000100a00 */
[----:B-1----:R-:W2:Y:S04]  /*6fd80*/  LDL.LU R13, [R1+0x2f8] ;  /* 0x0002f800010d7983 */ /* 0x002ea80000300800 */
[----:B0-----:R-:W-:Y:S04]  /*6fd90*/  STL.64 [R1+0x180], R4 ;  /* 0x0001800401007387 */ /* 0x001fe80000100a00 */
[----:B------:R-:W-:Y:S04]  /*6fda0*/  STL.64 [R1+0x188], R6 ;  /* 0x0001880601007387 */ /* 0x000fe80000100a00 */
[----:B------:R-:W0:Y:S01]  /*6fdb0*/  LDS.128 R4, [R23+0x800] ;  /* 0x0008000017047984 */ /* 0x000e220000000c00 */
[----:B------:R-:W-:-:S05]  /*6fdc0*/  IMAD R11, R0, 0x1fa, RZ ;  /* 0x000001fa000b7824 */ /* 0x000fca00078e02ff */
[----:B------:R-:W-:Y:S02]  /*6fdd0*/  IADD3 R26, P5, R11, R26, RZ ;  /* 0x0000001a0b1a7210 */ /* 0x000fe40007fbe0ff */
[----:B------:R-:W2:Y:S04]  /*6fde0*/  LDL.LU R11, [R1+0x304] ;  /* 0x00030400010b7983 */ /* 0x000ea80000300800 */
[----:B------:R-:W2:Y:S04]  /*6fdf0*/  LDL.LU R14, [R1+0x300] ;  /* 0x00030000010e7983 */ /* 0x000ea80000300800 */
[----:B0-----:R-:W-:Y:S04]  /*6fe00*/  STL.64 [R1+0x170], R4 ;  /* 0x0001700401007387 */ /* 0x001fe80000100a00 */
[----:B------:R-:W-:Y:S04]  /*6fe10*/  STL.64 [R1+0x178], R6 ;  /* 0x0001780601007387 */ /* 0x000fe80000100a00 */
[----:B------:R-:W0:Y:S04]  /*6fe20*/  LDS.128 R4, [R23+0x1000] ;  /* 0x0010000017047984 */ /* 0x000e280000000c00 */
[----:B------:R-:W2:Y:S04]  /*6fe30*/  LDL.LU R24, [R1+0x30c] ;  /* 0x00030c0001187983 */ /* 0x000ea80000300800 */
[----:B------:R-:W2:Y:S01]  /*6fe40*/  LDL.LU R15, [R1+0x308] ;  /* 0x00030800010f7983 */ /* 0x000ea20000300800 */
[----:B------:R-:W-:-:S03]  /*6fe50*/  SHF.L.U32 R22, R10, 0xc, RZ ;  /* 0x0000000c0a167819 */ /* 0x000fc600000006ff */
[----:B0-----:R-:W-:Y:S04]  /*6fe60*/  STL.64 [R1+0x160], R4 ;  /* 0x0001600401007387 */ /* 0x001fe80000100a00 */
[----:B------:R-:W-:Y:S04]  /*6fe70*/  STL.64 [R1+0x168], R6 ;  /* 0x0001680601007387 */ /* 0x000fe80000100a00 */
[----:B------:R-:W0:Y:S01]  /*6fe80*/  LDS.128 R4, [R23+0x1800] ;  /* 0x0018000017047984 */ /* 0x000e220000000c00 */
[----:B------:R-:W-:-:S04]  /*6fe90*/  LOP3.LUT R22, R22, 0x6000, RZ, 0xc0, !PT ;  /* 0x0000600016167812 */ /* 0x000fc800078ec0ff */
[----:B------:R-:W-:-:S04]  /*6fea0*/  LEA R22, R9, R22, 0x4 ;  /* 0x0000001609167211 */ /* 0x000fc800078e20ff */
[----:B------:R-:W-:Y:S01]  /*6feb0*/  LOP3.LUT R22, R22, 0x40, RZ, 0x3c, !PT ;  /* 0x0000004016167812 */ /* 0x000fe200078e3cff */
        /* <DEDUP_REMOVED lines=8> */
[----:B------:R-:W0:Y:S01]  /*6ff40*/  LDS.128 R4, [R22+0x1000] ;  /* 0x0010000016047984 */ /* 0x000e220000000c00 */
[----:B------:R-:W-:-:S05]  /*6ff50*/  IMAD.SHL.U32 R10, R10, 0x1000, RZ ;  /* 0x000010000a0a7824 */ /* 0x000fca00078e00ff */
[----:B------:R-:W-:Y:S01]  /*6ff60*/  LOP3.LUT R10, R10, 0x6000, RZ, 0xc0, !PT ;  /* 0x000060000a0a7812 */ /* 0x000fe200078ec0ff */
[----:B0-----:R-:W-:Y:S04]  /*6ff70*/  STL.64 [R1+0x120], R4 ;  /* 0x0001200401007387 */ /* 0x001fe80000100a00 */
[----:B------:R-:W-:Y:S04]  /*6ff80*/  STL.64 [R1+0x128], R6 ;  /* 0x0001280601007387 */ /* 0x000fe80000100a00 */
[----:B------:R-:W0:Y:S01]  /*6ff90*/  LDS.128 R4, [R22+0x1800] ;  /* 0x0018000016047984 */ /* 0x000e220000000c00 */
[----:B------:R-:W-:-:S03]  /*6ffa0*/  LEA R10, R9, R10, 0x4 ;  /* 0x0000000a090a7211 */ /* 0x000fc600078e20ff */
[----:B------:R1:W-:Y:S01]  /*6ffb0*/  STL.64 [R1+0x2158], R22 ;  /* 0x0021581601007387 */ /* 0x0003e20000100a00 */
[----:B------:R-:W-:-:S03]  /*6ffc0*/  LOP3.LUT R10, R10, 0x60, RZ, 0x3c, !PT ;  /* 0x000000600a0a7812 */ /* 0x000fc600078e3cff */
[----:B-1----:R-:W2:Y:S04]  /*6ffd0*/  LDL.64 R22, [R1+0x540] ;  /* 0x0005400001167983 */ /* 0x002ea80000100a00 */
        /* <DEDUP_REMOVED lines=13> */
[----:B------:R0:W-:Y:S04]  /*700b0*/  STL.64 [R1+0x68], R6 ;  /* 0x0000680601007387 */ /* 0x0001e80000100a00 */
[----:B0-----:R-:W4:Y:S04]  /*700c0*/  LDL.LU.64 R6, [R1+0x2180] ;  /* 0x0021800001067983 */ /* 0x001f280000300a00 */
[----:B------:R-:W4:Y:S04]  /*700d0*/  LDL.LU.64 R4, [R1+0x2178] ;  /* 0x0021780001047983 */ /* 0x000f280000300a00 */
[----:B------:R-:W-:Y:S01]  /*700e0*/  BAR.SYNC.DEFER_BLOCKING 0x0 ;  /* 0x0000000000007b1d */ /* 0x000fe20000010000 */
[----:B------:R-:W-:Y:S01]  /*700f0*/  IMAD R8, R0, 0xfd, RZ ;  /* 0x000000fd00087824 */ /* 0x000fe200078e02ff */
[----:B---3--:R-:W-:-:S04]  /*70100*/  F2FP.PACK_AB R12, R21, R19 ;  /* 0x00000013150c723e */ /* 0x008fc800000000ff */
[----:B------:R-:W3:Y:S01]  /*70110*/  LDL.LU R10, [R1+0x360] ;  /* 0x00036000010a7983 */ /* 0x000ee20000300800 */
[----:B--2---:R-:W-:-:S03]  /*70120*/  LEA.HI.X.SX32 R27, R8, R23, 0x1, P5 ;  /* 0x00000017081b7211 */ /* 0x004fc600028f0eff */
[----:B----4-:R0:W-:Y:S04]  /*70130*/  STS.128 [R20], R4 ;  /* 0x0000000414007388 */ /* 0x0101e80000000c00 */
[----:B0-----:R-:W2:Y:S04]  /*70140*/  LDL.LU R7, [R1+0x2fc] ;  /* 0x0002fc0001077983 */ /* 0x001ea80000300800 */
[----:B------:R-:W4:Y:S04]  /*70150*/  LDL.LU R5, [R1+0x330] ;  /* 0x0003300001057983 */ /* 0x000f280000300800 */
[----:B------:R-:W2:Y:S04]  /*70160*/  LDL.LU R9, [R1+0x338] ;  /* 0x0003380001097983 */ /* 0x000ea80000300800 */
[----:B------:R-:W2:Y:S04]  /*70170*/  LDL.LU R20, [R1+0x374] ;  /* 0x0003740001147983 */ /* 0x000ea80000300800 */
[----:B------:R-:W2:Y:S04]  /*70180*/  LDL.LU R21, [R1+0x370] ;  /* 0x0003700001157983 */ /* 0x000ea80000300800 */
[----:B------:R0:W-:Y:S04]  /*70190*/  STL.64 [R1+0x4d0], R26 ;  /* 0x0004d01a01007387 */ /* 0x0001e80000100a00 */
[----:B0-----:R-:W2:Y:S01]  /*701a0*/  LDL.LU.64 R26, [R1+0x2170] ;  /* 0x00217000011a7983 */ /* 0x001ea20000300a00 */
[----:B------:R-:W-:-:S02]  /*701b0*/  IMAD R18, R0, 0x1fc, RZ ;  /* 0x000001fc00127824 */ /* 0x000fc400078e02ff */
[----:B------:R-:W-:Y:S01]  /*701c0*/  IMAD R6, R0, 0x1fe, RZ ;  /* 0x000001fe00067824 */ /* 0x000fe200078e02ff */
[----:B------:R-:W3:Y:S02]  /*701d0*/  LDL.LU R8, [R1+0x364] ;  /* 0x0003640001087983 */ /* 0x000ee40000300800 */
[----:B------:R-:W-:Y:S02]  /*701e0*/  IADD3 R18, P5, R18, R22, RZ ;  /* 0x0000001612127210 */ /* 0x000fe40007fbe0ff */
[----:B------:R-:W-:Y:S01]  /*701f0*/  F2FP.PACK_AB R14, R11, R14 ;  /* 0x0000000e0b0e723e */ /* 0x000fe200000000ff */
[----:B------:R-:W-:Y:S01]  /*70200*/  IMAD R4, R0, 0xff, RZ ;  /* 0x000000ff00047824 */ /* 0x000fe200078e02ff */
[----:B------:R-:W-:Y:S02]  /*70210*/  F2FP.PACK_AB R15, R24, R15 ;  /* 0x0000000f180f723e */ /* 0x000fe400000000ff */
[----:B--2---:R-:W-:Y:S02]  /*70220*/  LEA.HI.X.SX32 R19, R26, R23, 0x1, P5 ;  /* 0x000000171a137211 */ /* 0x004fe400028f0eff */
[----:B------:R-:W2:Y:S04]  /*70230*/  LDL.LU R26, [R1+0x33c] ;  /* 0x00033c00011a7983 */ /* 0x000ea80000300800 */
[----:B------:R-:W2:Y:S04]  /*70240*/  LDL.LU R11, [R1+0x340] ;  /* 0x00034000010b7983 */ /* 0x000ea80000300800 */
[----:B------:R0:W-:Y:S04]  /*70250*/  STL.64 [R1+0x4a8], R18 ;  /* 0x0004a81201007387 */ /* 0x0001e80000100a00 */
[----:B------:R-:W2:Y:S01]  /*70260*/  LDL.LU R24, [R1+0x348] ;  /* 0x0003480001187983 */ /* 0x000ea20000300800 */
[----:B0-----:R-:W-:-:S04]  /*70270*/  IADD3 R18, P5, R6, R22, RZ ;  /* 0x0000001606127210 */ /* 0x001fc80007fbe0ff */
[----:B------:R-:W-:Y:S02]  /*70280*/  LEA.HI.X.SX32 R19, R4, R23, 0x1, P5 ;  /* 0x0000001704137211 */ /* 0x000fe400028f0eff */
[----:B------:R-:W4:Y:S04]  /*70290*/  LDL.LU R4, [R1+0x334] ;  /* 0x0003340001047983 */ /* 0x000f280000300800 */
[----:B------:R0:W-:Y:S04]  /*702a0*/  STL.64 [R1+0x4a0], R18 ;  /* 0x0004a01201007387 */ /* 0x0001e80000100a00 */
[----:B0-----:R-:W2:Y:S01]  /*702b0*/  LDL R19, [R1+0xf8c] ;  /* 0x000f8c0001137983 */ /* 0x001ea20000100800 */
[----:B------:R-:W-:-:S02]  /*702c0*/  F2FP.PACK_AB R13, R7, R13 ;  /* 0x0000000d070d723e */ /* 0x000fc400000000ff */
[C---:B------:R-:W-:Y:S02]  /*702d0*/  SHF.L.U32 R7, R0.reuse, 0x8, RZ ;  /* 0x0000000800077819 */ /* 0x040fe400000006ff */
[C---:B------:R-:W-:Y:S01]  /*702e0*/  LEA R18, P5, R0.reuse, R22, 0x9 ;  /* 0x0000001600127211 */ /* 0x040fe200078a48ff */
[----:B------:R-:W-:Y:S01]  /*702f0*/  IMAD R6, R0, 0x330, RZ ;  /* 0x0000033000067824 */ /* 0x000fe200078e02ff */
[----:B---3--:R-:W-:Y:S01]  /*70300*/  F2FP.PACK_AB R8, R8, R10 ;  /* 0x0000000a0808723e */ /* 0x008fe200000000ff */
[----:B------:R-:W-:Y:S01]  /*70310*/  IMAD R10, R0, 0x199, RZ ;  /* 0x00000199000a7824 */ /* 0x000fe200078e02ff */
[----:B--2---:R0:W-:Y:S04]  /*70320*/  STS.128 [R19+0x80], R12 ;  /* 0x0000800c13007388 */ /* 0x0041e80000000c00 */
[----:B0-----:R-:W2:Y:S01]  /*70330*/  LDL.LU R13, [R1+0x344] ;  /* 0x00034400010d7983 */ /* 0x001ea20000300800 */
[----:B------:R-:W-:-:S03]  /*70340*/  LEA.HI.X.SX32 R19, R7, R23, 0x1, P5 ;  /* 0x0000001707137211 */ /* 0x000fc600028f0eff */
[----:B------:R-:W3:Y:S04]  /*70350*/  LDL.LU R12, [R1+0x380] ;  /* 0x00038000010c7983 */ /* 0x000ee80000300800 */
[----:B------:R-:W3:Y:S04]  /*70360*/  LDL.LU R15, [R1+0x34c] ;  /* 0x00034c00010f7983 */ /* 0x000ee80000300800 */
[----:B------:R-:W3:Y:S04]  /*70370*/  LDL.LU R14, [R1+0x388] ;  /* 0x00038800010e7983 */ /* 0x000ee80000300800 */
[----:B------:R0:W-:Y:S01]  /*70380*/  STL.64 [R1+0x498], R18 ;  /* 0x0004981201007387 */ /* 0x0001e20000100a00 */
[----:B----4-:R-:W-:Y:S01]  /*70390*/  F2FP.PACK_AB R4, R4, R5 ;  /* 0x000000050404723e */ /* 0x010fe200000000ff */
[----:B------:R-:W-:Y:S01]  /*703a0*/  IMAD R5, R0, 0x332, RZ ;  /* 0x0000033200057824 */ /* 0x000fe200078e02ff */
[----:B0-----:R-:W-:-:S04]  /*703b0*/  IADD3 R18, P5, R6, R22, RZ ;  /* 0x0000001606127210 */ /* 0x001fc80007fbe0ff */
[----:B------:R-:W-:Y:S02]  /*703c0*/  LEA.HI.X.SX32 R19, R27, R23, 0x1, P5 ;  /* 0x000000171b137211 */ /* 0x000fe400028f0eff */
[----:B------:R-:W4:Y:S04]  /*703d0*/  LDL R27, [R1+0xf8c] ;  /* 0x000f8c00011b7983 */ /* 0x000f280000100800 */
[----:B------:R0:W-:Y:S01]  /*703e0*/  STL.64 [R1+0x7a0], R18 ;  /* 0x0007a01201007387 */ /* 0x0001e20000100a00 */
[----:B------:R-:W-:Y:S01]  /*703f0*/  IMAD R6, R0, 0x334, RZ ;  /* 0x0000033400067824 */ /* 0x000fe200078e02ff */
[----:B0-----:R-:W-:Y:S02]  /*70400*/  IADD3 R18, P5, R5, R22, RZ ;  /* 0x0000001605127210 */ /* 0x001fe40007fbe0ff */
[----:B------:R-:W-:-:S02]  /*70410*/  F2FP.PACK_AB R5, R26, R9 ;  /* 0x000000091a05723e */ /* 0x000fc400000000ff */
[----:B------:R-:W-:Y:S01]  /*70420*/  LEA.HI.X.SX32 R19, R10, R23, 0x1, P5 ;  /* 0x000000170a137211 */ /* 0x000fe200028f0eff */
[----:B------:R-:W4:Y:S01]  /*70430*/  LDL.LU R26, [R1+0x3a4] ;  /* 0x0003a400011a7983 */ /* 0x000f220000300800 */
[----:B------:R-:W-:Y:S01]  /*70440*/  F2FP.PACK_AB R9, R20, R21 ;  /* 0x000000151409723e */ /* 0x000fe200000000ff */
[C---:B------:R-:W-:Y:S02]  /*70450*/  IMAD R20, R0.reuse, 0x19a, RZ ;  /* 0x0000019a00147824 */ /* 0x040fe400078e02ff */
[----:B------:R-:W4:Y:S04]  /*70460*/  LDL.LU R21, [R1+0x394] ;  /* 0x0003940001157983 */ /* 0x000f280000300800 */
[----:B------:R-:W4:Y:S04]  /*70470*/  LDL.LU R10, [R1+0x384] ;  /* 0x00038400010a7983 */ /* 0x000f280000300800 */
[----:B------:R0:W-:Y:S01]  /*70480*/  STL.64 [R1+0x798], R18 ;  /* 0x0007981201007387 */ /* 0x0001e20000100a00 */
[----:B------:R-:W-:Y:S01]  /*70490*/  IMAD R7, R0, 0x336, RZ ;  /* 0x0000033600077824 */ /* 0x000fe200078e02ff */
[----:B0-----:R-:W-:-:S04]  /*704a0*/  IADD3 R18, P5, R6, R22, RZ ;  /* 0x0000001606127210 */ /* 0x001fc80007fbe0ff */
[----:B------:R-:W-:Y:S02]  /*704b0*/  LEA.HI.X.SX32 R19, R20, R23, 0x1, P5 ;  /* 0x0000001714137211 */ /* 0x000fe400028f0eff */
[----:B------:R-:W4:Y:S04]  /*704c0*/  LDL.LU R20, [R1+0x3c4] ;  /* 0x0003c40001147983 */ /* 0x000f280000300800 */
[----:B------:R0:W-:Y:S02]  /*704d0*/  STL.64 [R1+0x790], R18 ;  /* 0x0007901201007387 */ /* 0x0001e40000100a00 */
[----:B0-----:R-:W-:Y:S02]  /*704e0*/  IADD3 R18, P5, R7, R22, RZ ;  /* 0x0000001607127210 */ /* 0x001fe40007fbe0ff */
[----:B--2---:R-:W-:Y:S01]  /*704f0*/  F2FP.PACK_AB R6, R13, R11 ;  /* 0x0000000b0d06723e */ /* 0x004fe200000000ff */
[----:B------:R-:W-:-:S05]  /*70500*/  IMAD R13, R0, 0x19b, RZ ;  /* 0x0000019b000d7824 */ /* 0x000fca00078e02ff */
[----:B------:R-:W-:Y:S02]  /*70510*/  LEA.HI.X.SX32 R19, R13, R23, 0x1, P5 ;  /* 0x000000170d137211 */ /* 0x000fe400028f0eff */
[----:B------:R-:W2:Y:S01]  /*70520*/  LDL.LU R13, [R1+0x38c] ;  /* 0x00038c00010d7983 */ /* 0x000ea20000300800 */
[C---:B------:R-:W-:Y:S01]  /*70530*/  IMAD R11, R0.reuse, 0x338, RZ ;  /* 0x00000338000b7824 */ /* 0x040fe200078e02ff */
[----:B---3--:R-:W-:Y:S02]  /*70540*/  F2FP.PACK_AB R7, R15, R24 ;  /* 0x000000180f07723e */ /* 0x008fe400000000ff */
[----:B------:R-:W3:Y:S04]  /*70550*/  LDL.LU R15, [R1+0x3dc] ;  /* 0x0003dc00010f7983 */ /* 0x000ee80000300800 */
[----:B------:R-:W3:Y:S04]  /*70560*/  LDL.LU R24, [R1+0x3d4] ;  /* 0x0003d40001187983 */ /* 0x000ee80000300800 */
[----:B------:R0:W-:Y:S02]  /*70570*/  STL.64 [R1+0x788], R18 ;  /* 0x0007881201007387 */ /* 0x0001e40000100a00 */
[----:B0-----:R-:W-:Y:S01]  /*70580*/  IMAD R19, R0, 0x19c, RZ ;  /* 0x0000019c00137824 */ /* 0x001fe200078e02ff */
[----:B------:R-:W-:-:S04]  /*70590*/  IADD3 R18, P5, R11, R22, RZ ;  /* 0x000000160b127210 */ /* 0x000fc80007fbe0ff */
[----:B------:R-:W-:Y:S01]  /*705a0*/  LEA.HI.X.SX32 R19, R19, R23, 0x1, P5 ;  /* 0x0000001713137211 */ /* 0x000fe200028f0eff */
[----:B----4-:R0:W-:Y:S04]  /*705b0*/  STS.128 [R27+0x100], R4 ;  /* 0x000100041b007388 */ /* 0x0101e80000000c00 */
[----:B------:R1:W-:Y:S04]  /*705c0*/  STL.64 [R1+0x780], R18 ;  /* 0x0007801201007387 */ /* 0x0003e80000100a00 */
[----:B0-----:R-:W4:Y:S01]  /*705d0*/  LDL.LU R7, [R1+0x3cc] ;  /* 0x0003cc0001077983 */ /* 0x001f220000300800 */
[----:B------:R-:W-:Y:S01]  /*705e0*/  F2FP.PACK_AB R10, R10, R12 ;  /* 0x0000000c0a0a723e */ /* 0x000fe200000000ff */
[----:B------:R-:W-:-:S05]  /*705f0*/  IMAD R12, R0, 0x33a, RZ ;  /* 0x0000033a000c7824 */ /* 0x000fca00078e02ff */
[----:B-1----:R-:W-:Y:S02]  /*70600*/  IADD3 R18, P5, R12, R22, RZ ;  /* 0x000000160c127210 */ /* 0x002fe40007fbe0ff */
[----:B--2---:R-:W-:Y:S01]  /*70610*/  F2FP.PACK_AB R11, R13, R14 ;  /* 0x0000000e0d0b723e */ /* 0x004fe200000000ff */
[----:B------:R-:W-:-:S04]  /*70620*/  IMAD R14, R0, 0x19d, RZ ;  /* 0x0000019d000e7824 */ /* 0x000fc800078e02ff */
[----:B------:R0:W-:Y:S01]  /*70630*/  STS.128 [R27+0x180], R8 ;  /* 0x000180081b007388 */ /* 0x0001e20000000c00 */
[----:B------:R-:W-:-:S03]  /*70640*/  LEA.HI.X.SX32 R19, R14, R23, 0x1, P5 ;  /* 0x000000170e137211 */ /* 0x000fc600028f0eff */
[----:B0-----:R-:W2:Y:S04]  /*70650*/  LDL.LU R11, [R1+0x3b4] ;  /* 0x0003b400010b7983 */ /* 0x001ea80000300800 */
[----:B------:R-:W2:Y:S01]  /*70660*/  LDL.LU R14, [R1+0x3bc] ;  /* 0x0003bc00010e7983 */ /* 0x000ea20000300800 */
[----:B------:R-:W-:-:S03]  /*70670*/  IMAD R13, R0, 0x33c, RZ ;  /* 0x0000033c000d7824 */ /* 0x000fc600078e02ff */
[----:B------:R-:W4:Y:S04]  /*70680*/  LDL.LU R8, [R1+0x3f0] ;  /* 0x0003f00001087983 */ /* 0x000f280000300800 */
[----:B------:R-:W4:Y:S04]  /*70690*/  LDL.LU R10, [R1+0x3ec] ;  /* 0x0003ec00010a7983 */ /* 0x000f280000300800 */
[----:B------:R0:W-:Y:S01]  /*706a0*/  STL.64 [R1+0x778], R18 ;  /* 0x0007781201007387 */ /* 0x0001e20000100a00 */
[----:B------:R-:W-:Y:S01]  /*706b0*/  IMAD R4, R0, 0x33e, RZ ;  /* 0x0000033e00047824 */ /* 0x000fe200078e02ff */
[----:B------:R-:W-:-:S02]  /*706c0*/  F2FP.PACK_AB R12, R26, R21 ;  /* 0x000000151a0c723e */ /* 0x000fc400000000ff */
[----:B------:R-:W4:Y:S01]  /*706d0*/  LDL.LU R9, [R1+0x3f8] ;  /* 0x0003f80001097983 */ /* 0x000f220000300800 */
[----:B------:R-:W-:-:S03]  /*706e0*/  IMAD R6, R0, 0x19f, RZ ;  /* 0x0000019f00067824 */ /* 0x000fc600078e02ff */
[----:B------:R-:W4:Y:S01]  /*706f0*/  LDL.LU R27, [R1+0x3f4] ;  /* 0x0003f400011b7983 */ /* 0x000f220000300800 */
[----:B0-----:R-:W-:-:S03]  /*70700*/  IADD3 R18, P5, R13, R22, RZ ;  /* 0x000000160d127210 */ /* 0x001fc60007fbe0ff */
[----:B------:R-:W4:Y:S01]  /*70710*/  LDL.LU R26, [R1+0x400] ;  /* 0x00040000011a7983 */ /* 0x000f220000300800 */
[----:B------:R-:W-:-:S03]  /*70720*/  LEA.HI.X.SX32 R19, R16, R23, 0x1, P5 ;  /* 0x0000001710137211 */ /* 0x000fc600028f0eff */
[----:B------:R-:W4:Y:S04]  /*70730*/  LDL.LU R21, [R1+0x3fc] ;  /* 0x0003fc0001157983 */ /* 0x000f280000300800 */
[----:B------:R0:W-:Y:S01]  /*70740*/  STL.64 [R1+0x750], R18 ;  /* 0x0007501201007387 */ /* 0x0001e20000100a00 */
[----:B------:R-:W-:Y:S01]  /*70750*/  IMAD R5, R0, 0x340, RZ ;  /* 0x0000034000057824 */ /* 0x000fe200078e02ff */
[----:B0-----:R-:W-:-:S04]  /*70760*/  IADD3 R18, P5, R4, R22, RZ ;  /* 0x0000001604127210 */ /* 0x001fc80007fbe0ff */
[----:B------:R-:W-:Y:S02]  /*70770*/  LEA.HI.X.SX32 R19, R6, R23, 0x1, P5 ;  /* 0x0000001706137211 */ /* 0x000fe400028f0eff */
[----:B------:R-:W4:Y:S01]  /*70780*/  LDL.LU R6, [R1+0x3e4] ;  /* 0x0003e40001067983 */ /* 0x000f220000300800 */
[----:B---3--:R-:W-:Y:S01]  /*70790*/  F2FP.PACK_AB R15, R15, R24 ;  /* 0x000000180f0f723e */ /* 0x008fe200000000ff */
[----:B------:R-:W-:Y:S01]  /*707a0*/  IMAD R4, R0, 0x342, RZ ;  /* 0x0000034200047824 */ /* 0x000fe200078e02ff */
[----:B--2---:R-:W-:Y:S02]  /*707b0*/  F2FP.PACK_AB R13, R14, R11 ;  /* 0x0000000b0e0d723e */ /* 0x004fe400000000ff */
[----:B----4-:R-:W-:Y:S01]  /*707c0*/  F2FP.PACK_AB R14, R7, R20 ;  /* 0x00000014070e723e */ /* 0x010fe200000000ff */
[----:B------:R-:W2:Y:S04]  /*707d0*/  LDL.LU R11, [R1+0x408] ;  /* 0x00040800010b7983 */ /* 0x000ea80000300800 */
[----:B------:R-:W2:Y:S04]  /*707e0*/  LDL.LU R20, [R1+0x404] ;  /* 0x0004040001147983 */ /* 0x000ea80000300800 */
[----:B------:R0:W-:Y:S04]  /*707f0*/  STL.64 [R1+0x748], R18 ;  /* 0x0007481201007387 */ /* 0x0001e80000100a00 */
[----:B------:R-:W3:Y:S04]  /*70800*/  LDL.LU R16, [R1+0x418] ;  /* 0x0004180001107983 */ /* 0x000ee80000300800 */
[----:B------:R-:W3:Y:S01]  /*70810*/  LDL.LU R24, [R1+0x414] ;  /* 0x0004140001187983 */ /* 0x000ee20000300800 */
[----:B0-----:R-:W-:Y:S01]  /*70820*/  IMAD R19, R0, 0x1a0, RZ ;  /* 0x000001a000137824 */ /* 0x001fe200078e02ff */
[----:B------:R-:W-:-:S04]  /*70830*/  IADD3 R18, P5, R5, R22, RZ ;  /* 0x0000001605127210 */ /* 0x000fc80007fbe0ff */
[----:B------:R-:W-:-:S05]  /*70840*/  LEA.HI.X.SX32 R19, R19, R23, 0x1, P5 ;  /* 0x0000001713137211 */ /* 0x000fca00028f0eff */
[----:B------:R0:W-:Y:S04]  /*70850*/  STL.64 [R1+0x740], R18 ;  /* 0x0007401201007387 */ /* 0x0001e80000100a00 */
[----:B0-----:R-:W4:Y:S01]  /*70860*/  LDL R19, [R1+0xf8c] ;  /* 0x000f8c0001137983 */ /* 0x001f220000100800 */
[----:B------:R-:W-:-:S03]  /*70870*/  IADD3 R18, P5, R4, R22, RZ ;  /* 0x0000001604127210 */ /* 0x000fc60007fbe0ff */
[----:B------:R-:W2:Y:S01]  /*70880*/  LDL.LU R4, [R1+0x3e8] ;  /* 0x0003e80001047983 */ /* 0x000ea20000300800 */
[C---:B------:R-:W-:Y:S02]  /*70890*/  IMAD R7, R0.reuse, 0x1a1, RZ ;  /* 0x000001a100077824 */ /* 0x040fe400078e02ff */
[----:B------:R-:W-:Y:S01]  /*708a0*/  IMAD R5, R0, 0x344, RZ ;  /* 0x0000034400057824 */ /* 0x000fe200078e02ff */
[----:B----4-:R0:W-:Y:S01]  /*708b0*/  STS.128 [R19+0x200], R12 ;  /* 0x0002000c13007388 */ /* 0x0101e20000000c00 */
[----:B--2---:R-:W-:Y:S01]  /*708c0*/  F2FP.PACK_AB R4, R4, R6 ;  /* 0x000000060404723e */ /* 0x004fe200000000ff */
[----:B------:R-:W-:Y:S01]  /*708d0*/  IMAD R6, R0, 0x346, RZ ;  /* 0x0000034600067824 */ /* 0x000fe200078e02ff */
[----:B0-----:R-:W-:Y:S01]  /*708e0*/  LEA.HI.X.SX32 R19, R7, R23, 0x1, P5 ;  /* 0x0000001707137211 */ /* 0x001fe200028f0eff */
[----:B------:R-:W2:Y:S04]  /*708f0*/  LDL.LU R12, [R1+0x40c] ;  /* 0x00040c00010c7983 */ /* 0x000ea80000300800 */
[----:B------:R-:W4:Y:S04]  /*70900*/  LDL.LU R14, [R1+0x41c] ;  /* 0x00041c00010e7983 */ /* 0x000f280000300800 */
[----:B------:R0:W-:Y:S02]  /*70910*/  STL.64 [R1+0x738], R18 ;  /* 0x0007381201007387 */ /* 0x0001e40000100a00 */
[----:B0-----:R-:W-:-:S04]  /*70920*/  IADD3 R18, P5, R5, R22, RZ ;  /* 0x0000001605127210 */ /* 0x001fc80007fbe0ff */
[----:B------:R-:W-:Y:S02]  /*70930*/  LEA.HI.X.SX32 R19, R28, R23, 0x1, P5 ;  /* 0x000000171c137211 */ /* 0x000fe400028f0eff */
[----:B------:R-:W-:Y:S01]  /*70940*/  F2FP.PACK_AB R5, R8, R10 ;  /* 0x0000000a0805723e */ /* 0x000fe200000000ff */
[----:B------:R-:W2:Y:S01]  /*70950*/  LDL R28, [R1+0xf8c] ;  /* 0x000f8c00011c7983 */ /* 0x000ea20000100800 */
[----:B------:R-:W-:-:S03]  /*70960*/  IMAD R10, R0, 0x1a3, RZ ;  /* 0x000001a3000a7824 */ /* 0x000fc600078e02ff */
[----:B------:R0:W-:Y:S01]  /*70970*/  STL.64 [R1+0x700], R18 ;  /* 0x0007001201007387 */ /* 0x0001e20000100a00 */
[----:B------:R-:W-:Y:S01]  /*70980*/  IMAD R8, R0, 0x348, RZ ;  /* 0x0000034800087824 */ /* 0x000fe200078e02ff */
[----:B------:R-:W-:Y:S01]  /*70990*/  F2FP.PACK_AB R7, R26, R21 ;  /* 0x000000151a07723e */ /* 0x000fe200000000ff */
[----:B------:R-:W-:Y:S01]  /*709a0*/  IMAD R21, R0, 0x1a4, RZ ;  /* 0x000001a400157824 */ /* 0x000fe200078e02ff */
[----:B0-----:R-:W-:Y:S02]  /*709b0*/  IADD3 R18, P5, R6, R22, RZ ;  /* 0x0000001606127210 */ /* 0x001fe40007fbe0ff */
[----:B------:R-:W-:Y:S02]  /*709c0*/  F2FP.PACK_AB R6, R9, R27 ;  /* 0x0000001b0906723e */ /* 0x000fe400000000ff */
[----:B------:R-:W-:Y:S01]  /*709d0*/  LEA.HI.X.SX32 R19, R10, R23, 0x1, P5 ;  /* 0x000000170a137211 */ /* 0x000fe200028f0eff */
[----:B------:R-:W3:Y:S04]  /*709e0*/  LDL.LU R27, [R1+0x450] ;  /* 0x00045000011b7983 */ /* 0x000ee80000300800 */
[----:B------:R-:W3:Y:S04]  /*709f0*/  LDL.LU R26, [R1+0x448] ;  /* 0x00044800011a7983 */ /* 0x000ee80000300800 */
[----:B------:R-:W3:Y:S04]  /*70a00*/  LDL.LU R10, [R1+0x410] ;  /* 0x00041000010a7983 */ /* 0x000ee80000300800 */
[----:B------:R0:W-:Y:S01]  /*70a10*/  STL.64 [R1+0x6f8], R18 ;  /* 0x0006f81201007387 */ /* 0x0001e20000100a00 */
[----:B------:R-:W-:-:S03]  /*70a20*/  IMAD R9, R0, 0x34a, RZ ;  /* 0x0000034a00097824 */ /* 0x000fc600078e02ff */
[----:B------:R-:W4:Y:S01]  /*70a30*/  LDL.LU R15, [R1+0x458] ;  /* 0x00045800010f7983 */ /* 0x000f220000300800 */
[----:B0-----:R-:W-:Y:S02]  /*70a40*/  IADD3 R18, P5, R8, R22, RZ ;  /* 0x0000001608127210 */ /* 0x001fe40007fbe0ff */
[----:B------:R-:W-:Y:S02]  /*70a50*/  F2FP.PACK_AB R8, R11, R20 ;  /* 0x000000140b08723e */ /* 0x000fe400000000ff */
[----:B------:R-:W-:Y:S01]  /*70a60*/  LEA.HI.X.SX32 R19, R21, R23, 0x1, P5 ;  /* 0x0000001715137211 */ /* 0x000fe200028f0eff */
[----:B------:R-:W4:Y:S01]  /*70a70*/  LDL.LU R20, [R1+0x13f4] ;  /* 0x0013f40001147983 */ /* 0x000f220000300800 */
[----:B------:R-:W-:-:S03]  /*70a80*/  IMAD R13, R0, 0x1a5, RZ ;  /* 0x000001a5000d7824 */ /* 0x000fc600078e02ff */
[----:B------:R-:W4:Y:S04]  /*70a90*/  LDL.LU R21, [R1+0x468] ;  /* 0x0004680001157983 */ /* 0x000f280000300800 */
[----:B------:R0:W-:Y:S02]  /*70aa0*/  STL.64 [R1+0x6f0], R18 ;  /* 0x0006f01201007387 */ /* 0x0001e40000100a00 */
[----:B0-----:R-:W-:-:S04]  /*70ab0*/  IADD3 R18, P5, R9, R22, RZ ;  /* 0x0000001609127210 */ /* 0x001fc80007fbe0ff */
[----:B------:R-:W-:Y:S02]  /*70ac0*/  LEA.HI.X.SX32 R19, R13, R23, 0x1, P5 ;  /* 0x000000170d137211 */ /* 0x000fe400028f0eff */
[----:B------:R-:W4:Y:S01]  /*70ad0*/  LDL.LU R13, [R1+0x420] ;  /* 0x00042000010d7983 */ /* 0x000f220000300800 */
[----:B------:R-:W-:-:S03]  /*70ae0*/  IMAD R11, R0, 0x34c, RZ ;  /* 0x0000034c000b7824 */ /* 0x000fc600078e02ff */
[----:B--2---:R-:W-:Y:S01]  /*70af0*/  STS.128 [R28+0x280], R4 ;  /* 0x000280041c007388 */ /* 0x004fe20000000c00 */
[----:B---3--:R-:W-:Y:S02]  /*70b00*/  F2FP.PACK_AB R9, R10, R12 ;  /* 0x0000000c0a09723e */ /* 0x008fe400000000ff */
[----:B------:R-:W-:Y:S02]  /*70b10*/  F2FP.PACK_AB R10, R16, R24 ;  /* 0x00000018100a723e */ /* 0x000fe400000000ff */
[----:B------:R-:W2:Y:S04]  /*70b20*/  LDL.LU R16, [R1+0x13fc] ;  /* 0x0013fc0001107983 */ /* 0x000ea80000300800 */
[----:B------:R-:W2:Y:S04]  /*70b30*/  LDL.LU R24, [R1+0x13f8] ;  /* 0x0013f80001187983 */ /* 0x000ea80000300800 */
[----:B------:R0:W-:Y:S02]  /*70b40*/  STL.64 [R1+0x6e8], R18 ;  /* 0x0006e81201007387 */ /* 0x0001e40000100a00 */
[----:B0-----:R-:W-:-:S04]  /*70b50*/  IADD3 R18, P5, R11, R22, RZ ;  /* 0x000000160b127210 */ /* 0x001fc80007fbe0ff */
[----:B------:R-:W-:-:S05]  /*70b60*/  LEA.HI.X.SX32 R19, R29, R23, 0x1, P5 ;  /* 0x000000171d137211 */ /* 0x000fca00028f0eff */
[----:B------:R-:W-:Y:S01]  /*70b70*/  STL.64 [R1+0x6e0], R18 ;  /* 0x0006e01201007387 */ /* 0x000fe20000100a00 */
[----:B----4-:R-:W-:-:S05]  /*70b80*/  F2FP.PACK_AB R11, R13, R14 ;  /* 0x0000000e0d0b723e */ /* 0x010fca00000000ff */
[----:B------:R0:W-:Y:S04]  /*70b90*/  STS.128 [R28+0x300], R8 ;  /* 0x000300081c007388 */ /* 0x0001e80000000c00 */
[----:B0-----:R-:W3:Y:S01]  /*70ba0*/  LDL.LU R10, [R1+0x460] ;  /* 0x00046000010a7983 */ /* 0x001ee20000300800 */
[C---:B------:R-:W-:Y:S02]  /*70bb0*/  IMAD R12, R0.reuse, 0x34e, RZ ;  /* 0x0000034e000c7824 */ /* 0x040fe400078e02ff */
[----:B------:R-:W-:Y:S01]  /*70bc0*/  IMAD R14, R0, 0x1a7, RZ ;  /* 0x000001a7000e7824 */ /* 0x000fe200078e02ff */
[----:B------:R-:W4:Y:S02]  /*70bd0*/  LDL.LU R9, [R1+0x1424] ;  /* 0x0014240001097983 */ /* 0x000f240000300800 */
[----:B------:R-:W-:Y:S01]  /*70be0*/  IADD3 R18, P5, R12, R22, RZ ;  /* 0x000000160c127210 */ /* 0x000fe20007fbe0ff */
[----:B------:R-:W-:-:S03]  /*70bf0*/  IMAD R13, R0, 0x350, RZ ;  /* 0x00000350000d7824 */ /* 0x000fc600078e02ff */
[----:B------:R-:W-:Y:S02]  /*70c00*/  LEA.HI.X.SX32 R19, R14, R23, 0x1, P5 ;  /* 0x000000170e137211 */ /* 0x000fe400028f0eff */
[----:B------:R-:W-:Y:S01]  /*70c10*/  F2FP.PACK_AB R12, R27, R26 ;  /* 0x0000001a1b0c723e */ /* 0x000fe200000000ff */
[C---:B------:R-:W-:Y:S02]  /*70c20*/  IMAD R26, R0.reuse, 0x1a8, RZ ;  /* 0x000001a8001a7824 */ /* 0x040fe400078e02ff */
[----:B------:R0:W-:Y:S01]  /*70c30*/  STL.64 [R1+0x6d8], R18 ;  /* 0x0006d81201007387 */ /* 0x0001e20000100a00 */
[----:B------:R-:W-:-:S03]  /*70c40*/  IMAD R4, R0, 0x352, RZ ;  /* 0x0000035200047824 */ /* 0x000fc600078e02ff */
[----:B------:R-:W4:Y:S04]  /*70c50*/  LDL.LU R8, [R1+0x1484] ;  /* 0x0014840001087983 */ /* 0x000f280000300800 */
[----:B------:R-:W4:Y:S01]  /*70c60*/  LDL.LU R7, [R1+0x1480] ;  /* 0x0014800001077983 */ /* 0x000f220000300800 */
[----:B0-----:R-:W-:-:S03]  /*70c70*/  IADD3 R18, P5, R13, R22, RZ ;  /* 0x000000160d127210 */ /* 0x001fc60007fbe0ff */
[----:B------:R-:W4:Y:S01]  /*70c80*/  LDL.LU R27, [R1+0x1430] ;  /* 0x00143000011b7983 */ /* 0x000f220000300800 */
[----:B------:R-:W-:-:S03]  /*70c90*/  LEA.HI.X.SX32 R19, R26, R23, 0x1, P5 ;  /* 0x000000171a137211 */ /* 0x000fc600028f0eff */
[----:B------:R-:W4:Y:S01]  /*70ca0*/  LDL.LU R26, [R1+0x142c] ;  /* 0x00142c00011a7983 */ /* 0x000f220000300800 */
[----:B------:R-:W-:-:S03]  /*70cb0*/  IMAD R6, R0, 0x1a9, RZ ;  /* 0x000001a900067824 */ /* 0x000fc600078e02ff */
[----:B------:R-:W4:Y:S04]  /*70cc0*/  LDL.LU R11, [R1+0x1494] ;  /* 0x00149400010b7983 */ /* 0x000f280000300800 */
[----:B------:R0:W-:Y:S01]  /*70cd0*/  STL.64 [R1+0x6b0], R18 ;  /* 0x0006b01201007387 */ /* 0x0001e20000100a00 */
[----:B------:R-:W-:Y:S01]  /*70ce0*/  IMAD R5, R0, 0x354, RZ ;  /* 0x0000035400057824 */ /* 0x000fe200078e02ff */
[----:B------:R-:W-:Y:S02]  /*70cf0*/  F2FP.PACK_AB R14, R20, R21 ;  /* 0x00000015140e723e */ /* 0x000fe400000000ff */
[----:B------:R-:W4:Y:S04]  /*70d00*/  LDL.LU R29, [R1+0x1490] ;  /* 0x00149000011d7983 */ /* 0x000f280000300800 */
[----:B------:R-:W4:Y:S01]  /*70d10*/  LDL.LU R20, [R1+0x1438] ;  /* 0x0014380001147983 */ /* 0x000f220000300800 */
[----:B0-----:R-:W-:-:S03]  /*70d20*/  IADD3 R18, P5, R4, R22, RZ ;  /* 0x0000001604127210 */ /* 0x001fc60007fbe0ff */
[----:B------:R-:W4:Y:S01]  /*70d30*/  LDL.LU R21, [R1+0x1434] ;  /* 0x0014340001157983 */ /* 0x000f220000300800 */
[----:B------:R-:W-:-:S05]  /*70d40*/  LEA.HI.X.SX32 R19, R6, R23, 0x1, P5 ;  /* 0x0000001706137211 */ /* 0x000fca00028f0eff */
[----:B------:R0:W-:Y:S02]  /*70d50*/  STL.64 [R1+0x6a8], R18 ;  /* 0x0006a81201007387 */ /* 0x0001e40000100a00 */
[----:B0-----:R-:W-:-:S04]  /*70d60*/  IADD3 R18, P5, R5, R22, RZ ;  /* 0x0000001605127210 */ /* 0x001fc80007fbe0ff */
[----:B------:R-:W-:Y:S02]  /*70d70*/  LEA.HI.X.SX32 R19, R2, R23, 0x1, P5 ;  /* 0x0000001702137211 */ /* 0x000fe400028f0eff */
[----:B---3--:R-:W-:Y:S02]  /*70d80*/  F2FP.PACK_AB R13, R10, R15 ;  /* 0x0000000f0a0d723e */ /* 0x008fe400000000ff */
[----:B--2---:R-:W-:Y:S01]  /*70d90*/  F2FP.PACK_AB R15, R16, R24 ;  /* 0x00000018100f723e */ /* 0x004fe200000000ff */
[----:B------:R-:W2:Y:S04]  /*70da0*/  LDL.LU R10, [R1+0x14a0] ;  /* 0x0014a000010a7983 */ /* 0x000ea80000300800 */
[----:B------:R-:W3:Y:S04]  /*70db0*/  LDL.LU R16, [R1+0x1450] ;  /* 0x0014500001107983 */ /* 0x000ee80000300800 */
[----:B------:R-:W3:Y:S04]  /*70dc0*/  LDL.LU R24, [R1+0x1448] ;  /* 0x0014480001187983 */ /* 0x000ee80000300800 */
[----:B------:R-:W2:Y:S01]  /*70dd0*/  LDL.LU R2, [R1+0x1428] ;  /* 0x0014280001027983 */ /* 0x000ea20000300800 */
[----:B------:R-:W-:-:S02]  /*70de0*/  IMAD R4, R0, 0x356, RZ ;  /* 0x0000035600047824 */ /* 0x000fc400078e02ff */
[C---:B------:R-:W-:Y:S01]  /*70df0*/  IMAD R6, R0.reuse, 0x1ab, RZ ;  /* 0x000001ab00067824 */ /* 0x040fe200078e02ff */
[----:B------:R0:W-:Y:S01]  /*70e00*/  STL.64 [R1+0x6a0], R18 ;  /* 0x0006a01201007387 */ /* 0x0001e20000100a00 */
[----:B------:R-:W-:-:S03]  /*70e10*/  IMAD R5, R0, 0x358, RZ ;  /* 0x0000035800057824 */ /* 0x000fc600078e02ff */
[----:B------:R1:W-:Y:S01]  /*70e20*/  STS.128 [R28+0x380], R12 ;  /* 0x0003800c1c007388 */ /* 0x0003e20000000c00 */
[----:B0-----:R-:W-:-:S04]  /*70e30*/  IADD3 R18, P5, R4, R22, RZ ;  /* 0x0000001604127210 */ /* 0x001fc80007fbe0ff */
[----:B------:R-:W-:Y:S01]  /*70e40*/  LEA.HI.X.SX32 R19, R6, R23, 0x1, P5 ;  /* 0x0000001706137211 */ /* 0x000fe200028f0eff */
[----:B-1----:R-:W3:Y:S04]  /*70e50*/  LDL.LU R14, [R1+0x14a4] ;  /* 0x0014a400010e7983 */ /* 0x002ee80000300800 */
[----:B------:R-:W3:Y:S04]  /*70e60*/  LDL.LU R13, [R1+0x14b4] ;  /* 0x0014b400010d7983 */ /* 0x000ee80000300800 */
[----:B------:R0:W-:Y:S01]  /*70e70*/  STL.64 [R1+0x698], R18 ;  /* 0x0006981201007387 */ /* 0x0001e20000100a00 */
[----:B----4-:R-:W-:Y:S01]  /*70e80*/  F2FP.PACK_AB R8, R8, R7 ;  /* 0x000000070808723e */ /* 0x010fe200000000ff */
[C---:B------:R-:W-:Y:S01]  /*70e90*/  IMAD R7, R0.reuse, 0x1ad, RZ ;  /* 0x000001ad00077824 */ /* 0x040fe200078e02ff */
[----:B0-----:R-:W-:Y:S01]  /*70ea0*/  IADD3 R18, P5, R5, R22, RZ ;  /* 0x0000001605127210 */ /* 0x001fe20007fbe0ff */
[C---:B------:R-:W-:Y:S01]  /*70eb0*/  IMAD R6, R0.reuse, 0x35c, RZ ;  /* 0x0000035c00067824 */ /* 0x040fe200078e02ff */
[----:B------:R-:W-:Y:S01]  /*70ec0*/  F2FP.PACK_AB R5, R27, R26 ;  /* 0x0000001a1b05723e */ /* 0x000fe200000000ff */
[----:B------:R-:W-:Y:S01]  /*70ed0*/  IMAD R12, R0, 0x1af, RZ ;  /* 0x000001af000c7824 */ /* 0x000fe200078e02ff */
[----:B--2---:R-:W-:Y:S01]  /*70ee0*/  F2FP.PACK_AB R4, R2, R9 ;  /* 0x000000090204723e */ /* 0x004fe200000000ff */
[----:B------:R-:W-:-:S02]  /*70ef0*/  IMAD R9, R0, 0x1ac, RZ ;  /* 0x000001ac00097824 */ /* 0x000fc400078e02ff */
[----:B------:R-:W-:-:S03]  /*70f00*/  IMAD R2, R0, 0x35a, RZ ;  /* 0x0000035a00027824 */ /* 0x000fc600078e02ff */
[----:B------:R-:W-:-:S05]  /*70f10*/  LEA.HI.X.SX32 R19, R9, R23, 0x1, P5 ;  /* 0x0000001709137211 */ /* 0x000fca00028f0eff */
[----:B------:R0:W-:Y:S04]  /*70f20*/  STL.64 [R1+0x660], R18 ;  /* 0x0006601201007387 */ /* 0x0001e80000100a00 */
[----:B------:R-:W2:Y:S04]  /*70f30*/  LDL.LU R27, [R1+0x1500] ;  /* 0x00150000011b7983 */ /* 0x000ea80000300800 */
[----:B------:R-:W2:Y:S01]  /*70f40*/  LDL.LU R26, [R1+0x14fc] ;  /* 0x0014fc00011a7983 */ /* 0x000ea20000300800 */
[----:B0-----:R-:W-:-:S04]  /*70f50*/  IADD3 R18, P5, R2, R22, RZ ;  /* 0x0000001602127210 */ /* 0x001fc80007fbe0ff */
[----:B------:R-:W-:Y:S01]  /*70f60*/  LEA.HI.X.SX32 R19, R7, R23, 0x1, P5 ;  /* 0x0000001707137211 */ /* 0x000fe200028f0eff */
[----:B------:R-:W-:-:S04]  /*70f70*/  IMAD R7, R0, 0x1ae, RZ ;  /* 0x000001ae00077824 */ /* 0x000fc800078e02ff */
[----:B------:R0:W-:Y:S01]  /*70f80*/  STL.64 [R1+0x658], R18 ;  /* 0x0006581201007387 */ /* 0x0001e20000100a00 */
[----:B------:R-:W-:Y:S01]  /*70f90*/  F2FP.PACK_AB R9, R11, R29 ;  /* 0x0000001d0b09723e */ /* 0x000fe200000000ff */
[----:B------:R-:W-:Y:S02]  /*70fa0*/  IMAD R2, R0, 0x35e, RZ ;  /* 0x0000035e00027824 */ /* 0x000fe400078e02ff */
[----:B------:R-:W4:Y:S04]  /*70fb0*/  LDL.LU R15, [R1+0x1508] ;  /* 0x00150800010f7983 */ /* 0x000f280000300800 */
[----:B------:R-:W4:Y:S01]  /*70fc0*/  LDL.LU R29, [R1+0x1504] ;  /* 0x00150400011d7983 */ /* 0x000f220000300800 */
[----:B0-----:R-:W-:Y:S02]  /*70fd0*/  IADD3 R18, P5, R6, R22, RZ ;  /* 0x0000001606127210 */ /* 0x001fe40007fbe0ff */
[----:B------:R-:W-:-:S02]  /*70fe0*/  F2FP.PACK_AB R6, R20, R21 ;  /* 0x000000151406723e */ /* 0x000fc400000000ff */
[----:B------:R-:W-:Y:S01]  /*70ff0*/  LEA.HI.X.SX32 R19, R7, R23, 0x1, P5 ;  /* 0x0000001707137211 */ /* 0x000fe200028f0eff */
[----:B------:R-:W2:Y:S04]  /*71000*/  LDL.LU R20, [R1+0x1510] ;  /* 0x0015100001147983 */ /* 0x000ea80000300800 */
[----:B------:R-:W2:Y:S01]  /*71010*/  LDL.LU R21, [R1+0x150c] ;  /* 0x00150c0001157983 */ /* 0x000ea20000300800 */
[----:B---3--:R-:W-:-:S03]  /*71020*/  F2FP.PACK_AB R7, R16, R24 ;  /* 0x000000181007723e */ /* 0x008fc600000000ff */
[----:B------:R0:W-:Y:S04]  /*71030*/  STL.64 [R1+0x650], R18 ;  /* 0x0006501201007387 */ /* 0x0001e80000100a00 */
[----:B------:R-:W3:Y:S04]  /*71040*/  LDL.LU R16, [R1+0x1520] ;  /* 0x0015200001107983 */ /* 0x000ee80000300800 */
[----:B------:R-:W3:Y:S01]  /*71050*/  LDL.LU R24, [R1+0x151c] ;  /* 0x00151c0001187983 */ /* 0x000ee20000300800 */
[----:B0-----:R-:W-:-:S04]  /*71060*/  IADD3 R18, P5, R2, R22, RZ ;  /* 0x0000001602127210 */ /* 0x001fc80007fbe0ff */
[----:B------:R-:W-:Y:S02]  /*71070*/  LEA.HI.X.SX32 R19, R12, R23, 0x1, P5 ;  /* 0x000000170c137211 */ /* 0x000fe400028f0eff */
[----:B------:R-:W3:Y:S01]  /*71080*/  LDL.LU R12, [R1+0x14b8] ;  /* 0x0014b800010c7983 */ /* 0x000ee20000300800 */
[----:B------:R-:W-:Y:S01]  /*71090*/  IMAD R11, R0, 0x360, RZ ;  /* 0x00000360000b7824 */ /* 0x000fe200078e02ff */
[----:B------:R-:W-:Y:S01]  /*710a0*/  F2FP.PACK_AB R10, R14, R10 ;  /* 0x0000000a0e0a723e */ /* 0x000fe200000000ff */
[C---:B------:R-:W-:Y:S01]  /*710b0*/  IMAD R14, R0.reuse, 0x1b0, RZ ;  /* 0x000001b0000e7824 */ /* 0x040fe200078e02ff */
[----:B------:R0:W-:Y:S01]  /*710c0*/  STL.64 [R1+0x648], R18 ;  /* 0x0006481201007387 */ /* 0x0001e20000100a00 */
[----:B------:R-:W-:Y:S01]  /*710d0*/  IMAD R2, R0, 0x362, RZ ;  /* 0x0000036200027824 */ /* 0x000fe200078e02ff */
[----:B0-----:R-:W-:-:S04]  /*710e0*/  IADD3 R18, P5, R11, R22, RZ ;  /* 0x000000160b127210 */ /* 0x001fc80007fbe0ff */
[----:B------:R-:W-:-:S05]  /*710f0*/  LEA.HI.X.SX32 R19, R14, R23, 0x1, P5 ;  /* 0x000000170e137211 */ /* 0x000fca00028f0eff */
[----:B------:R0:W-:Y:S04]  /*71100*/  STL.64 [R1+0x640], R18 ;  /* 0x0006401201007387 */ /* 0x0001e80000100a00 */
[----:B------:R1:W-:Y:S01]  /*71110*/  STS.128 [R28+0x400], R4 ;  /* 0x000400041c007388 */ /* 0x0003e20000000c00 */
[----:B0-----:R-:W-:Y:S01]  /*71120*/  IADD3 R18, P5, R2, R22, RZ ;  /* 0x0000001602127210 */ /* 0x001fe20007fbe0ff */
[C---:B------:R-:W-:Y:S02]  /*71130*/  IMAD R2, R0.reuse, 0x366, RZ ;  /* 0x0000036600027824 */ /* 0x040fe400078e02ff */
[C---:B-1----:R-:W-:Y:S02]  /*71140*/  IMAD R5, R0.reuse, 0x1b3, RZ ;  /* 0x000001b300057824 */ /* 0x042fe400078e02ff */
[----:B------:R-:W-:Y:S01]  /*71150*/  IMAD R4, R0, 0x368, RZ ;  /* 0x0000036800047824 */ /* 0x000fe200078e02ff */
[----:B--2---:R-:W-:-:S02]  /*71160*/  F2FP.PACK_AB R14, R20, R21 ;  /* 0x00000015140e723e */ /* 0x004fc400000000ff */
[----:B---3--:R-:W-:Y:S01]  /*71170*/  F2FP.PACK_AB R11, R12, R13 ;  /* 0x0000000d0c0b723e */ /* 0x008fe200000000ff */
[C---:B------:R-:W-:Y:S02]  /*71180*/  IMAD R13, R0.reuse, 0x1b1, RZ ;  /* 0x000001b1000d7824 */ /* 0x040fe400078e02ff */
[----:B------:R-:W-:-:S03]  /*71190*/  IMAD R12, R0, 0x364, RZ ;  /* 0x00000364000c7824 */ /* 0x000fc600078e02ff */
[-C--:B------:R-:W-:Y:S02]  /*711a0*/  LEA.HI.X.SX32 R19, R13, R23.reuse, 0x1, P5 ;  /* 0x000000170d137211 */ /* 0x080fe400028f0eff */
[----:B------:R-:W-:Y:S01]  /*711b0*/  IADD3 R6, P5, R12, R22, RZ ;  /* 0x000000160c067210 */ /* 0x000fe20007fbe0ff */
[----:B------:R0:W-:Y:S03]  /*711c0*/  STS.128 [R28+0x480], R8 ;  /* 0x000480081c007388 */ /* 0x0001e60000000c00 */
[----:B------:R-:W-:Y:S01]  /*711d0*/  LEA.HI.X.SX32 R7, R17, R23, 0x1, P5 ;  /* 0x0000001711077211 */ /* 0x000fe200028f0eff */
[----:B------:R1:W-:Y:S01]  /*711e0*/  STL.64 [R1+0x638], R18 ;  /* 0x0006381201007387 */ /* 0x0003e20000100a00 */
[----:B----4-:R-:W-:Y:S02]  /*711f0*/  F2FP.PACK_AB R13, R15, R29 ;  /* 0x0000001d0f0d723e */ /* 0x010fe400000000ff */
[----:B------:R-:W-:-:S02]  /*71200*/  F2FP.PACK_AB R12, R27, R26 ;  /* 0x0000001a1b0c723e */ /* 0x000fc400000000ff */
[----:B------:R-:W-:Y:S02]  /*71210*/  F2FP.PACK_AB R15, R16, R24 ;  /* 0x00000018100f723e */ /* 0x000fe400000000ff */
[----:B0-----:R-:W-:Y:S01]  /*71220*/  IADD3 R10, P5, R2, R22, RZ ;  /* 0x00000016020a7210 */ /* 0x001fe20007fbe0ff */
[----:B-1----:R-:W2:Y:S03]  /*71230*/  LDL.LU.64 R18, [R1+0x2168] ;  /* 0x0021680001127983 */ /* 0x002ea60000300a00 */
[----:B------:R-:W-:Y:S01]  /*71240*/  LEA.HI.X.SX32 R11, R5, R23, 0x1, P5 ;  /* 0x00000017050b7211 */ /* 0x000fe200028f0eff */
[----:B------:R-:W3:Y:S01]  /*71250*/  LDL.LU R8, [R1+0x1548] ;  /* 0x0015480001087983 */ /* 0x000ee20000300800 */
[----:B------:R-:W-:-:S03]  /*71260*/  IMAD R24, R0, 0x1b4, RZ ;  /* 0x000001b400187824 */ /* 0x000fc600078e02ff */
[----:B------:R-:W3:Y:S01]  /*71270*/  LDL.LU R9, [R1+0x1544] ;  /* 0x0015440001097983 */ /* 0x000ee20000300800 */
[----:B------:R-:W-:-:S03]  /*71280*/  IADD3 R20, P5, R4, R22, RZ ;  /* 0x0000001604147210 */ /* 0x000fc60007fbe0ff */
[----:B------:R0:W-:Y:S01]  /*71290*/  STL.64 [R1+0x610], R6 ;  /* 0x0006100601007387 */ /* 0x0001e20000100a00 */
[----:B------:R-:W-:Y:S01]  /*712a0*/  LEA.HI.X.SX32 R21, R24, R23, 0x1, P5 ;  /* 0x0000001718157211 */ /* 0x000fe200028f0eff */
[----:B------:R-:W-:Y:S02]  /*712b0*/  IMAD R2, R0, 0x36a, RZ ;  /* 0x0000036a00027824 */ /* 0x000fe400078e02ff */
[----:B0-----:R-:W4:Y:S04]  /*712c0*/  LDL.LU R7, [R1+0x154c] ;  /* 0x00154c0001077983 */ /* 0x001f280000300800 */
[----:B------:R-:W2:Y:S04]  /*712d0*/  LDL.LU R27, [R1+0x1558] ;  /* 0x00155800011b7983 */ /* 0x000ea80000300800 */
[----:B------:R-:W2:Y:S04]  /*712e0*/  LDL.LU R26, [R1+0x1554] ;  /* 0x00155400011a7983 */ /* 0x000ea80000300800 */
        /* <DEDUP_REMOVED lines=8> */
[----:B------:R0:W-:Y:S02]  /*71370*/  STL.64 [R1+0x600], R20 ;  /* 0x0006001401007387 */ /* 0x0001e40000100a00 */
[----:B0-----:R-:W-:-:S02]  /*71380*/  IADD3 R20, P5, R2, R22, RZ ;  /* 0x0000001602147210 */ /* 0x001fc40007fbe0ff */
[----:B------:R-:W2:Y:S04]  /*71390*/  LDL.LU R2, [R1+0x1540] ;  /* 0x0015400001027983 */ /* 0x000ea80000300800 */
[----:B------:R0:W-:Y:S04]  /*713a0*/  STS.128 [R28+0x500], R12 ;  /* 0x0005000c1c007388 */ /* 0x0001e80000000c00 */
[----:B0-----:R-:W4:Y:S04]  /*713b0*/  LDL.LU R14, [R1+0x1550] ;  /* 0x00155000010e7983 */ /* 0x001f280000300800 */
[----:B------:R-:W4:Y:S04]  /*713c0*/  LDL.LU R13, [R1+0x1580] ;  /* 0x00158000010d7983 */ /* 0x000f280000300800 */
[----:B------:R-:W4:Y:S01]  /*713d0*/  LDL.LU R15, [R1+0x1588] ;  /* 0x00158800010f7983 */ /* 0x000f220000300800 */
[----:B------:R-:W-:-:S02]  /*713e0*/  IMAD R6, R0, 0x1b5, RZ ;  /* 0x000001b500067824 */ /* 0x000fc400078e02ff */
[----:B------:R-:W-:-:S03]  /*713f0*/  IMAD R5, R0, 0x36c, RZ ;  /* 0x0000036c00057824 */ /* 0x000fc600078e02ff */
[----:B------:R-:W-:Y:S01]  /*71400*/  LEA.HI.X.SX32 R21, R6, R23, 0x1, P5 ;  /* 0x0000001706157211 */ /* 0x000fe200028f0eff */
[----:B------:R-:W-:-:S04]  /*71410*/  IMAD R12, R0, 0x1b6, RZ ;  /* 0x000001b6000c7824 */ /* 0x000fc800078e02ff */
[----:B------:R0:W-:Y:S02]  /*71420*/  STL.64 [R1+0x5f8], R20 ;  /* 0x0005f81401007387 */ /* 0x0001e40000100a00 */
[----:B0-----:R-:W-:-:S04]  /*71430*/  IADD3 R20, P5, R5, R22, RZ ;  /* 0x0000001605147210 */ /* 0x001fc80007fbe0ff */
[----:B------:R-:W-:-:S05]  /*71440*/  LEA.HI.X.SX32 R21, R12, R23, 0x1, P5 ;  /* 0x000000170c157211 */ /* 0x000fca00028f0eff */
[----:B------:R0:W-:Y:S01]  /*71450*/  STL.64 [R1+0x5c0], R20 ;  /* 0x0005c01401007387 */ /* 0x0001e20000100a00 */
[----:B---3--:R-:W-:Y:S01]  /*71460*/  F2FP.PACK_AB R5, R8, R9 ;  /* 0x000000090805723e */ /* 0x008fe200000000ff */
[----:B------:R-:W-:Y:S01]  /*71470*/  IMAD R9, R0, 0x1b7, RZ ;  /* 0x000001b700097824 */ /* 0x000fe200078e02ff */
[----:B--2---:R-:W-:Y:S01]  /*71480*/  F2FP.PACK_AB R4, R2, R4 ;  /* 0x000000040204723e */ /* 0x004fe200000000ff */
[----:B------:R-:W-:-:S05]  /*71490*/  IMAD R2, R0, 0x36e, RZ ;  /* 0x0000036e00027824 */ /* 0x000fca00078e02ff */
[----:B0-----:R-:W-:-:S04]  /*714a0*/  IADD3 R20, P5, R2, R22, RZ ;  /* 0x0000001602147210 */ /* 0x001fc80007fbe0ff */
[----:B------:R-:W-:-:S05]  /*714b0*/  LEA.HI.X.SX32 R21, R9, R23, 0x1, P5 ;  /* 0x0000001709157211 */ /* 0x000fca00028f0eff */
[----:B------:R0:W-:Y:S04]  /*714c0*/  STL.64 [R1+0x5b8], R20 ;  /* 0x0005b81401007387 */ /* 0x0001e80000100a00 */
[----:B0-----:R-:W2:Y:S04]  /*714d0*/  LDL.LU R20, [R1+0x15c0] ;  /* 0x0015c00001147983 */ /* 0x001ea80000300800 */
[----:B------:R-:W2:Y:S01]  /*714e0*/  LDL.LU R21, [R1+0x15bc] ;  /* 0x0015bc0001157983 */ /* 0x000ea20000300800 */
[----:B------:R-:W-:Y:S01]  /*714f0*/  IMAD R8, R0, 0x370, RZ ;  /* 0x0000037000087824 */ /* 0x000fe200078e02ff */
[----:B----4-:R-:W-:Y:S01]  /*71500*/  F2FP.PACK_AB R6, R14, R7 ;  /* 0x000000070e06723e */ /* 0x010fe200000000ff */
[----:B------:R-:W-:Y:S01]  /*71510*/  IMAD R14, R0, 0x1b8, RZ ;  /* 0x000001b8000e7824 */ /* 0x000fe200078e02ff */
[----:B------:R-:W-:-:S02]  /*71520*/  F2FP.PACK_AB R7, R27, R26 ;  /* 0x0000001a1b07723e */ /* 0x000fc400000000ff */
[----:B------:R-:W-:Y:S01]  /*71530*/  IADD3 R26, P5, R8, R22, RZ ;  /* 0x00000016081a7210 */ /* 0x000fe20007fbe0ff */
[----:B------:R-:W-:-:S03]  /*71540*/  IMAD R2, R0, 0x372, RZ ;  /* 0x0000037200027824 */ /* 0x000fc600078e02ff */
[----:B------:R-:W-:Y:S01]  /*71550*/  LEA.HI.X.SX32 R27, R14, R23, 0x1, P5 ;  /* 0x000000170e1b7211 */ /* 0x000fe200028f0eff */
[----:B------:R-:W-:-:S04]  /*71560*/  IMAD R12, R0, 0x1b9, RZ ;  /* 0x000001b9000c7824 */ /* 0x000fc800078e02ff */
[----:B------:R0:W-:Y:S01]  /*71570*/  STL.64 [R1+0x5b0], R26 ;  /* 0x0005b01a01007387 */ /* 0x0001e20000100a00 */
[----:B------:R-:W-:Y:S01]  /*71580*/  F2FP.PACK_AB R8, R13, R11 ;  /* 0x0000000b0d08723e */ /* 0x000fe200000000ff */
[----:B------:R-:W-:Y:S01]  /*71590*/  IMAD R11, R0, 0x374, RZ ;  /* 0x00000374000b7824 */ /* 0x000fe200078e02ff */
[----:B------:R-:W-:Y:S01]  /*715a0*/  F2FP.PACK_AB R9, R15, R17 ;  /* 0x000000110f09723e */ /* 0x000fe200000000ff */
[----:B------:R-:W3:Y:S04]  /*715b0*/  LDL.LU R14, [R1+0x15cc] ;  /* 0x0015cc00010e7983 */ /* 0x000ee80000300800 */
[----:B------:R-:W4:Y:S01]  /*715c0*/  LDL.LU R15, [R1+0x15d8] ;  /* 0x0015d800010f7983 */ /* 0x000f220000300800 */
[----:B0-----:R-:W-:-:S03]  /*715d0*/  IADD3 R26, P5, R2, R22, RZ ;  /* 0x00000016021a7210 */ /* 0x001fc60007fbe0ff */
[----:B------:R-:W4:Y:S01]  /*715e0*/  LDL.LU R17, [R1+0x15d4] ;  /* 0x0015d40001117983 */ /* 0x000f220000300800 */
[----:B------:R-:W-:Y:S01]  /*715f0*/  LEA.HI.X.SX32 R27, R12, R23, 0x1, P5 ;  /* 0x000000170c1b7211 */ /* 0x000fe200028f0eff */
[----:B------:R-:W-:-:S04]  /*71600*/  IMAD R2, R0, 0x376, RZ ;  /* 0x0000037600027824 */ /* 0x000fc800078e02ff */
[----:B------:R0:W-:Y:S01]  /*71610*/  STL.64 [R1+0x5a8], R26 ;  /* 0x0005a81a01007387 */ /* 0x0001e20000100a00 */
[----:B------:R-:W-:Y:S02]  /*71620*/  F2FP.PACK_AB R10, R10, R29 ;  /* 0x0000001d0a0a723e */ /* 0x000fe400000000ff */
[----:B0-----:R-:W-:Y:S02]  /*71630*/  IADD3 R26, P5, R11, R22, RZ ;  /* 0x000000160b1a7210 */ /* 0x001fe40007fbe0ff */
[----:B------:R-:W-:Y:S02]  /*71640*/  F2FP.PACK_AB R11, R16, R24 ;  /* 0x00000018100b723e */ /* 0x000fe400000000ff */
[----:B------:R-:W-:Y:S02]  /*71650*/  LEA.HI.X.SX32 R27, R18, R23, 0x1, P5 ;  /* 0x00000017121b7211 */ /* 0x000fe400028f0eff */
[----:B------:R-:W-:Y:S01]  /*71660*/  IADD3 R24, P5, R2, R22, RZ ;  /* 0x0000001602187210 */ /* 0x000fe20007fbe0ff */
[----:B------:R-:W3:Y:S04]  /*71670*/  LDL.LU R18, [R1+0x1600] ;  /* 0x0016000001127983 */ /* 0x000ee80000300800 */
[----:B------:R0:W-:Y:S04]  /*71680*/  STL.64 [R1+0x5a0], R26 ;  /* 0x0005a01a01007387 */ /* 0x0001e80000100a00 */
[----:B------:R1:W-:Y:S04]  /*71690*/  STS.128 [R28+0x580], R4 ;  /* 0x000580041c007388 */ /* 0x0003e80000000c00 */
[----:B------:R-:W-:Y:S04]  /*716a0*/  STS.128 [R28+0x600], R8 ;  /* 0x000600081c007388 */ /* 0x000fe80000000c00 */
[----:B0-----:R-:W3:Y:S04]  /*716b0*/  LDL.LU R27, [R1+0x15fc] ;  /* 0x0015fc00011b7983 */ /* 0x001ee80000300800 */
[----:B------:R0:W-:Y:S01]  /*716c0*/  STL [R1+0x598], R24 ;  /* 0x0005981801007387 */ /* 0x0001e20000100800 */
[----:B-1----:R-:W-:-:S03]  /*716d0*/  MOV R6, R24 ;  /* 0x0000001800067202 */ /* 0x002fc60000000f00 */
[----:B0-----:R-:W3:Y:S04]  /*716e0*/  LDL.LU R24, [R1+0x2160] ;  /* 0x0021600001187983 */ /* 0x001ee80000300800 */
[----:B------:R-:W3:Y:S04]  /*716f0*/  LDL.LU R9, [R1+0x15c8] ;  /* 0x0015c80001097983 */ /* 0x000ee80000300800 */
[----:B------:R-:W3:Y:S04]  /*71700*/  LDL.LU R10, [R1+0x15c4] ;  /* 0x0015c400010a7983 */ /* 0x000ee80000300800 */
[----:B------:R-:W3:Y:S01]  /*71710*/  LDL.LU R11, [R1+0x15d0] ;  /* 0x0015d000010b7983 */ /* 0x000ee20000300800 */
[C---:B------:R-:W-:Y:S01]  /*71720*/  IMAD R13, R0.reuse, 0x1bb, RZ ;  /* 0x000001bb000d7824 */ /* 0x040fe200078e02ff */
[----:B------:R-:W-:Y:S01]  /*71730*/  MOV R7, R25 ;  /* 0x0000001900077202 */ /* 0x000fe20000000f00 */
[----:B------:R-:W-:Y:S01]  /*71740*/  IMAD R12, R0, 0x378, RZ ;  /* 0x00000378000c7824 */ /* 0x000fe200078e02ff */
[----:B------:R-:W3:Y:S02]  /*71750*/  LDL.LU R29, [R1+0x1640] ;  /* 0x00164000011d7983 */ /* 0x000ee40000300800 */
[----:B------:R-:W-:-:S02]  /*71760*/  LEA.HI.X.SX32 R7, R13, R23, 0x1, P5 ;  /* 0x000000170d077211 */ /* 0x000fc400028f0eff */
[----:B------:R-:W3:Y:S01]  /*71770*/  LDL.LU R16, [R1+0x163c] ;  /* 0x00163c0001107983 */ /* 0x000ee20000300800 */
[----:B------:R-:W-:-:S03]  /*71780*/  IADD3 R6, P5, R12, R22, RZ ;  /* 0x000000160c067210 */ /* 0x000fc60007fbe0ff */
[----:B------:R0:W-:Y:S04]  /*71790*/  STL [R1+0x59c], R7 ;  /* 0x00059c0701007387 */ /* 0x0001e80000100800 */
[----:B------:R-:W3:Y:S04]  /*717a0*/  LDL.LU R26, [R1+0x1608] ;  /* 0x00160800011a7983 */ /* 0x000ee80000300800 */
[----:B------:R-:W3:Y:S01]  /*717b0*/  LDL.LU R25, [R1+0x1604] ;  /* 0x0016040001197983 */ /* 0x000ee20000300800 */
[----:B--2---:R-:W-:-:S03]  /*717c0*/  F2FP.PACK_AB R12, R20, R21 ;  /* 0x00000015140c723e */ /* 0x004fc600000000ff */
[----:B------:R-:W2:Y:S04]  /*717d0*/  LDL.LU R20, [R1+0x1648] ;  /* 0x0016480001147983 */ /* 0x000ea80000300800 */
[----:B------:R-:W2:Y:S01]  /*717e0*/  LDL.LU R21, [R1+0x1644] ;  /* 0x0016440001157983 */ /* 0x000ea20000300800 */
[C---:B------:R-:W-:Y:S02]  /*717f0*/  IMAD R8, R0.reuse, 0x1bc, RZ ;  /* 0x000001bc00087824 */ /* 0x040fe400078e02ff */
[----:B------:R-:W-:-:S03]  /*71800*/  IMAD R2, R0, 0x37a, RZ ;  /* 0x0000037a00027824 */ /* 0x000fc600078e02ff */
[----:B0-----:R-:W-:Y:S01]  /*71810*/  LEA.HI.X.SX32 R7, R8, R23, 0x1, P5 ;  /* 0x0000001708077211 */ /* 0x001fe200028f0eff */
[C---:B------:R-:W-:Y:S02]  /*71820*/  IMAD R5, R0.reuse, 0x1bd, RZ ;  /* 0x000001bd00057824 */ /* 0x040fe400078e02ff */
[----:B------:R-:W-:Y:S02]  /*71830*/  IMAD R4, R0, 0x37c, RZ ;  /* 0x0000037c00047824 */ /* 0x000fe400078e02ff */
[----:B------:R0:W-:Y:S02]  /*71840*/  STL.64 [R1+0x570], R6 ;  /* 0x0005700601007387 */ /* 0x0001e40000100a00 */
[----:B0-----:R-:W-:Y:S02]  /*71850*/  IADD3 R6, P5, R2, R22, RZ ;  /* 0x0000001602067210 */ /* 0x001fe40007fbe0ff */
[----:B----4-:R-:W-:Y:S01]  /*71860*/  F2FP.PACK_AB R15, R15, R17 ;  /* 0x000000110f0f723e */ /* 0x010fe200000000ff */
[----:B------:R-:W-:Y:S01]  /*71870*/  IMAD R17, R0, 0x1be, RZ ;  /* 0x000001be00117824 */ /* 0x000fe200078e02ff */
[----:B------:R-:W-:-:S02]  /*71880*/  LEA.HI.X.SX32 R7, R5, R23, 0x1, P5 ;  /* 0x0000001705077211 */ /* 0x000fc400028f0eff */
[----:B------:R-:W-:Y:S01]  /*71890*/  IADD3 R8, P5, R4, R22, RZ ;  /* 0x0000001604087210 */ /* 0x000fe20007fbe0ff */
[C---:B------:R-:W-:Y:S02]  /*718a0*/  IMAD R2, R0.reuse, 0x37e, RZ ;  /* 0x0000037e00027824 */ /* 0x040fe400078e02ff */
[----:B------:R0:W-:Y:S01]  /*718b0*/  STL.64 [R1+0x568], R6 ;  /* 0x0005680601007387 */ /* 0x0001e20000100a00 */
[C---:B------:R-:W-:Y:S02]  /*718c0*/  IMAD R5, R0.reuse, 0x380, RZ ;  /* 0x0000038000057824 */ /* 0x040fe400078e02ff */
[C---:B0-----:R-:W-:Y:S02]  /*718d0*/  IMAD R6, R0.reuse, 0x1bf, RZ ;  /* 0x000001bf00067824 */ /* 0x041fe400078e02ff */
[----:B------:R-:W-:Y:S01]  /*718e0*/  IMAD R7, R0, 0x1c1, RZ ;  /* 0x000001c100077824 */ /* 0x000fe200078e02ff */
[----:B---3--:R-:W-:Y:S01]  /*718f0*/  F2FP.PACK_AB R4, R18, R27 ;  /* 0x0000001b1204723e */ /* 0x008fe200000000ff */
[----:B------:R-:W-:Y:S01]  /*71900*/  IMAD R27, R0, 0x1c0, RZ ;  /* 0x000001c0001b7824 */ /* 0x000fe200078e02ff */
[----:B------:R-:W-:-:S02]  /*71910*/  F2FP.PACK_AB R13, R9, R10 ;  /* 0x0000000a090d723e */ /* 0x000fc400000000ff */
[----:B------:R-:W-:Y:S02]  /*71920*/  LEA.HI.X.SX32 R9, R17, R23, 0x1, P5 ;  /* 0x0000001711097211 */ /* 0x000fe400028f0eff */
[----:B------:R-:W-:Y:S02]  /*71930*/  F2FP.PACK_AB R14, R11, R14 ;  /* 0x0000000e0b0e723e */ /* 0x000fe400000000ff */
[----:B------:R-:W3:Y:S04]  /*71940*/  LDL.LU R11, [R1+0x160c] ;  /* 0x00160c00010b7983 */ /* 0x000ee80000300800 */
[----:B------:R-:W4:Y:S04]  /*71950*/  LDL.LU R10, [R1+0x164c] ;  /* 0x00164c00010a7983 */ /* 0x000f280000300800 */
[----:B------:R-:W3:Y:S04]  /*71960*/  LDL.LU R17, [R1+0x1618] ;  /* 0x0016180001117983 */ /* 0x000ee80000300800 */
[----:B------:R0:W-:Y:S04]  /*71970*/  STL.64 [R1+0x560], R8 ;  /* 0x0005600801007387 */ /* 0x0001e80000100a00 */
[----:B------:R1:W-:Y:S01]  /*71980*/  STS.128 [R28+0x680], R12 ;  /* 0x0006800c1c007388 */ /* 0x0003e20000000c00 */
[----:B0-----:R-:W-:-:S04]  /*71990*/  IADD3 R8, P5, R2, R22, RZ ;  /* 0x0000001602087210 */ /* 0x001fc80007fbe0ff */
[-C--:B------:R-:W-:Y:S02]  /*719a0*/  LEA.HI.X.SX32 R9, R6, R23.reuse, 0x1, P5 ;  /* 0x0000001706097211 */ /* 0x080fe400028f0eff */
[----:B-1----:R-:W-:Y:S01]  /*719b0*/  IADD3 R14, P5, R5, R22, RZ ;  /* 0x00000016050e7210 */ /* 0x002fe20007fbe0ff */
[----:B------:R-:W-:Y:S01]  /*719c0*/  IMAD R2, R0, 0x382, RZ ;  /* 0x0000038200027824 */ /* 0x000fe200078e02ff */
[----:B------:R-:W3:Y:S02]  /*719d0*/  LDL.LU R12, [R1+0x1610] ;  /* 0x00161000010c7983 */ /* 0x000ee40000300800 */
[----:B------:R-:W-:Y:S02]  /*719e0*/  LEA.HI.X.SX32 R15, R27, R23, 0x1, P5 ;  /* 0x000000171b0f7211 */ /* 0x000fe400028f0eff */
[----:B------:R-:W4:Y:S04]  /*719f0*/  LDL.LU R13, [R1+0x1654] ;  /* 0x00165400010d7983 */ /* 0x000f280000300800 */
[----:B------:R0:W-:Y:S04]  /*71a00*/  STL.64 [R1+0x558], R8 ;  /* 0x0005580801007387 */ /* 0x0001e80000100a00 */
[----:B------:R1:W-:Y:S01]  /*71a10*/  STL.64 [R1+0x518], R14 ;  /* 0x0005180e01007387 */ /* 0x0003e20000100a00 */
[----:B------:R-:W-:-:S03]  /*71a20*/  F2FP.PACK_AB R5, R26, R25 ;  /* 0x000000191a05723e */ /* 0x000fc600000000ff */
[----:B------:R-:W4:Y:S01]  /*71a30*/  LDL.LU R18, [R1+0x3ac] ;  /* 0x0003ac0001127983 */ /* 0x000f220000300800 */
[----:B0-----:R-:W-:-:S03]  /*71a40*/  F2FP.PACK_AB R8, R29, R16 ;  /* 0x000000101d08723e */ /* 0x001fc600000000ff */
[----:B------:R-:W4:Y:S01]  /*71a50*/  LDL.LU R16, [R1+0x39c] ;  /* 0x00039c0001107983 */ /* 0x000f220000300800 */
[----:B-1----:R-:W-:-:S03]  /*71a60*/  IADD3 R14, P5, R2, R22, RZ ;  /* 0x00000016020e7210 */ /* 0x002fc60007fbe0ff */
[----:B------:R-:W4:Y:S01]  /*71a70*/  LDL.LU R29, [R1+0x3c0] ;  /* 0x0003c000011d7983 */ /* 0x000f220000300800 */
[C---:B------:R-:W-:Y:S01]  /*71a80*/  IMAD R6, R0.reuse, 0x384, RZ ;  /* 0x0000038400067824 */ /* 0x040fe200078e02ff */
[----:B------:R-:W-:Y:S02]  /*71a90*/  LEA.HI.X.SX32 R15, R7, R23, 0x1, P5 ;  /* 0x00000017070f7211 */ /* 0x000fe400028f0eff */
[----:B------:R-:W4:Y:S04]  /*71aa0*/  LDL.LU R27, [R1+0x3b8] ;  /* 0x0003b800011b7983 */ /* 0x000f280000300800 */
[----:B------:R-:W4:Y:S04]  /*71ab0*/  LDL.LU R26, [R1+0x3d0] ;  /* 0x0003d000011a7983 */ /* 0x000f280000300800 */
[----:B------:R-:W4:Y:S04]  /*71ac0*/  LDL.LU R25, [R1+0x3c8] ;  /* 0x0003c80001197983 */ /* 0x000f280000300800 */
[----:B------:R-:W4:Y:S01]  /*71ad0*/  LDL.LU R7, [R1+0x1620] ;  /* 0x0016200001077983 */ /* 0x000f220000300800 */
[----:B------:R-:W-:Y:S01]  /*71ae0*/  IMAD R2, R0, 0x386, RZ ;  /* 0x0000038600027824 */ /* 0x000fe200078e02ff */
[----:B--2---:R-:W-:-:S02]  /*71af0*/  F2FP.PACK_AB R9, R20, R21 ;  /* 0x000000151409723e */ /* 0x004fc400000000ff */
[----:B------:R-:W2:Y:S04]  /*71b00*/  LDL.LU R20, [R1+0x3e0] ;  /* 0x0003e00001147983 */ /* 0x000ea80000300800 */
[----:B------:R-:W2:Y:S04]  /*71b10*/  LDL.LU R21, [R1+0x3d8] ;  /* 0x0003d80001157983 */ /* 0x000ea80000300800 */
[----:B------:R0:W-:Y:S02]  /*71b20*/  STL.64 [R1+0x510], R14 ;  /* 0x0005100e01007387 */ /* 0x0001e40000100a00 */
[----:B0-----:R-:W-:-:S04]  /*71b30*/  IADD3 R14, P5, R6, R22, RZ ;  /* 0x00000016060e7210 */ /* 0x001fc80007fbe0ff */
[----:B------:R-:W-:Y:S02]  /*71b40*/  LEA.HI.X.SX32 R15, R19, R23, 0x1, P5 ;  /* 0x00000017130f7211 */ /* 0x000fe400028f0eff */
[----:B------:R-:W2:Y:S04]  /*71b50*/  LDL.LU R19, [R1+0x1658] ;  /* 0x0016580001137983 */ /* 0x000ea80000300800 */
[----:B------:R0:W-:Y:S02]  /*71b60*/  STL.64 [R1+0x508], R14 ;  /* 0x0005080e01007387 */ /* 0x0001e40000100a00 */
[----:B0-----:R-:W-:Y:S02]  /*71b70*/  IADD3 R14, P5, R2, R22, RZ ;  /* 0x00000016020e7210 */ /* 0x001fe40007fbe0ff */
[----:B------:R-:W2:Y:S01]  /*71b80*/  LDL.LU R2, [R1+0x1650] ;  /* 0x0016500001027983 */ /* 0x000ea20000300800 */
[----:B---3--:R-:W-:Y:S01]  /*71b90*/  F2FP.PACK_AB R6, R12, R11 ;  /* 0x0000000b0c06723e */ /* 0x008fe200000000ff */
[----:B------:R-:W-:-:S02]  /*71ba0*/  IMAD R12, R0, 0x1c3, RZ ;  /* 0x000001c3000c7824 */ /* 0x000fc400078e02ff */
[----:B------:R-:W-:-:S03]  /*71bb0*/  IMAD R11, R0, 0x388, RZ ;  /* 0x00000388000b7824 */ /* 0x000fc600078e02ff */
[----:B------:R-:W-:-:S05]  /*71bc0*/  LEA.HI.X.SX32 R15, R12, R23, 0x1, P5 ;  /* 0x000000170c0f7211 */ /* 0x000fca00028f0eff */
[----:B------:R0:W-:Y:S01]  /*71bd0*/  STL.64 [R1+0x500], R14 ;  /* 0x0005000e01007387 */ /* 0x0001e20000100a00 */
[C---:B------:R-:W-:Y:S01]  /*71be0*/  IMAD R12, R0.reuse, 0x38c, RZ ;  /* 0x0000038c000c7824 */ /* 0x040fe200078e02ff */
[----:B0-----:R-:W-:Y:S02]  /*71bf0*/  IADD3 R14, P5, R11, R22, RZ ;  /* 0x000000160b0e7210 */ /* 0x001fe40007fbe0ff */
[----:B----4-:R-:W-:Y:S01]  /*71c00*/  F2FP.PACK_AB R7, R7, R17 ;  /* 0x000000110707723e */ /* 0x010fe200000000ff */
[----:B------:R-:W-:-:S05]  /*71c10*/  IMAD R17, R0, 0x1c4, RZ ;  /* 0x000001c400117824 */ /* 0x000fca00078e02ff */
[----:B------:R-:W-:-:S05]  /*71c20*/  LEA.HI.X.SX32 R15, R17, R23, 0x1, P5 ;  /* 0x00000017110f7211 */ /* 0x000fca00028f0eff */
[----:B------:R-:W-:Y:S01]  /*71c30*/  STL.64 [R1+0x4f8], R14 ;  /* 0x0004f80e01007387 */ /* 0x000fe20000100a00 */
[----:B------:R-:W-:-:S03]  /*71c40*/  IMAD R17, R0, 0x1c6, RZ ;  /* 0x000001c600117824 */ /* 0x000fc600078e02ff */
[----:B------:R0:W-:Y:S01]  /*71c50*/  STS.128 [R28+0x700], R4 ;  /* 0x000700041c007388 */ /* 0x0001e20000000c00 */
[----:B------:R-:W-:Y:S02]  /*71c60*/  F2FP.PACK_AB R16, R18, R16 ;  /* 0x000000101210723e */ /* 0x000fe400000000ff */
[----:B------:R-:W-:Y:S01]  /*71c70*/  F2FP.PACK_AB R18, R26, R25 ;  /* 0x000000191a12723e */ /* 0x000fe200000000ff */
[C---:B------:R-:W-:Y:S02]  /*71c80*/  IMAD R25, R0.reuse, 0x1c8, RZ ;  /* 0x000001c800197824 */ /* 0x040fe400078e02ff */
[C---:B0-----:R-:W-:Y:S02]  /*71c90*/  IMAD R5, R0.reuse, 0x1c7, RZ ;  /* 0x000001c700057824 */ /* 0x041fe400078e02ff */
[C---:B------:R-:W-:Y:S01]  /*71ca0*/  IMAD R4, R0.reuse, 0x390, RZ ;  /* 0x0000039000047824 */ /* 0x040fe200078e02ff */
[----:B--2---:R-:W-:Y:S01]  /*71cb0*/  F2FP.PACK_AB R11, R19, R13 ;  /* 0x0000000d130b723e */ /* 0x004fe200000000ff */
[----:B------:R-:W-:Y:S01]  /*71cc0*/  IMAD R13, R0, 0x1c5, RZ ;  /* 0x000001c5000d7824 */ /* 0x000fe200078e02ff */
[----:B------:R-:W-:Y:S01]  /*71cd0*/  F2FP.PACK_AB R10, R2, R10 ;  /* 0x0000000a020a723e */ /* 0x000fe200000000ff */
[----:B------:R-:W-:-:S05]  /*71ce0*/  IMAD R2, R0, 0x38a, RZ ;  /* 0x0000038a00027824 */ /* 0x000fca00078e02ff */
[----:B------:R-:W-:-:S04]  /*71cf0*/  IADD3 R14, P5, R2, R22, RZ ;  /* 0x00000016020e7210 */ /* 0x000fc80007fbe0ff */
[----:B------:R-:W-:Y:S02]  /*71d00*/  LEA.HI.X.SX32 R15, R13, R23, 0x1, P5 ;  /* 0x000000170d0f7211 */ /* 0x000fe400028f0eff */
[----:B------:R-:W-:Y:S01]  /*71d10*/  IADD3 R6, P5, R12, R22, RZ ;  /* 0x000000160c067210 */ /* 0x000fe20007fbe0ff */
[----:B------:R-:W-:-:S03]  /*71d20*/  IMAD R2, R0, 0x38e, RZ ;  /* 0x0000038e00027824 */ /* 0x000fc600078e02ff */
[----:B------:R-:W-:Y:S01]  /*71d30*/  LEA.HI.X.SX32 R7, R17, R23, 0x1, P5 ;  /* 0x0000001711077211 */ /* 0x000fe200028f0eff */
[----:B------:R-:W-:Y:S04]  /*71d40*/  STL.64 [R1+0x4f0], R14 ;  /* 0x0004f00e01007387 */ /* 0x000fe80000100a00 */
[----:B------:R0:W-:Y:S01]  /*71d50*/  STL.64 [R1+0x4c8], R6 ;  /* 0x0004c80601007387 */ /* 0x0001e20000100a00 */
[----:B------:R-:W-:Y:S02]  /*71d60*/  F2FP.PACK_AB R19, R20, R21 ;  /* 0x000000151413723e */ /* 0x000fe400000000ff */
[----:B0-----:R-:W-:-:S04]  /*71d70*/  IADD3 R6, P5, R2, R22, RZ ;  /* 0x0000001602067210 */ /* 0x001fc80007fbe0ff */
[----:B------:R-:W-:Y:S01]  /*71d80*/  LEA.HI.X.SX32 R7, R5, R23, 0x1, P5 ;  /* 0x0000001705077211 */ /* 0x000fe200028f0eff */
[----:B------:R-:W-:Y:S01]  /*71d90*/  IMAD R2, R0, 0x392, RZ ;  /* 0x0000039200027824 */ /* 0x000fe200078e02ff */
[----:B------:R-:W-:-:S03]  /*71da0*/  F2FP.PACK_AB R17, R29, R27 ;  /* 0x0000001b1d11723e */ /* 0x000fc600000000ff */
[----:B------:R0:W-:Y:S04]  /*71db0*/  STL.64 [R1+0x4c0], R6 ;  /* 0x0004c00601007387 */ /* 0x0001e80000100a00 */
[----:B------:R1:W-:Y:S04]  /*71dc0*/  STS.128 [R28+0x780], R8 ;  /* 0x000780081c007388 */ /* 0x0003e80000000c00 */
[----:B------:R-:W-:Y:S04]  /*71dd0*/  STL.64 [R1+0x2148], R18 ;  /* 0x0021481201007387 */ /* 0x000fe80000100a00 */
[----:B------:R-:W-:Y:S01]  /*71de0*/  BAR.SYNC.DEFER_BLOCKING 0x0 ;  /* 0x0000000000007b1d */ /* 0x000fe20000010000 */
[----:B0-----:R-:W-:-:S04]  /*71df0*/  IADD3 R6, P5, R4, R22, RZ ;  /* 0x0000001604067210 */ /* 0x001fc80007fbe0ff */
[----:B------:R-:W-:Y:S01]  /*71e00*/  LEA.HI.X.SX32 R7, R25, R23, 0x1, P5 ;  /* 0x0000001719077211 */ /* 0x000fe200028f0eff */
[----:B------:R-:W-:Y:S01]  /*71e10*/  STL.64 [R1+0x2140], R16 ;  /* 0x0021401001007387 */ /* 0x000fe20000100a00 */
[----:B-1----:R-:W-:-:S03]  /*71e20*/  IADD3 R8, P5, R2, R22, RZ ;  /* 0x0000001602087210 */ /* 0x002fc60007fbe0ff */
[----:B------:R-:W2:Y:S04]  /*71e30*/  LDL.LU.64 R22, [R1+0x2158] ;  /* 0x0021580001167983 */ /* 0x000ea80000300a00 */
[----:B------:R-:W-:Y:S04]  /*71e40*/  STL.64 [R1+0x4b8], R6 ;  /* 0x0004b80601007387 */ /* 0x000fe80000100a00 */
[----:B------:R-:W0:Y:S04]  /*71e50*/  LDS.128 R12, [R24] ;  /* 0x00000000180c7984 */ /* 0x000e280000000c00 */
[----:B------:R-:W1:Y:S04]  /*71e60*/  LDS.128 R4, [R24+0x800] ;  /* 0x0008000018047984 */ /* 0x000e680000000c00 */
[----:B------:R-:W-:Y:S04]  /*71e70*/  STL [R1+0x4b0], R8 ;  /* 0x0004b00801007387 */ /* 0x000fe80000100800 */
[----:B0-----:R-:W-:Y:S04]  /*71e80*/  STL.64 [R1+0x50], R12 ;  /* 0x0000500c01007387 */ /* 0x001fe80000100a00 */
[----:B------:R-:W-:Y:S04]  /*71e90*/  STL.64 [R1+0x58], R14 ;  /* 0x0000580e01007387 */ /* 0x000fe80000100a00 */
[----:B------:R-:W0:Y:S04]  /*71ea0*/  LDS.128 R12, [R24+0x1000] ;  /* 0x00100000180c7984 */ /* 0x000e280000000c00 */
[----:B-1----:R-:W-:Y:S04]  /*71eb0*/  STL.64 [R1+0x40], R4 ;  /* 0x0000400401007387 */ /* 0x002fe80000100a00 */
[----:B------:R-:W-:Y:S04]  /*71ec0*/  STL.64 [R1+0x48], R6 ;  /* 0x0000480601007387 */ /* 0x000fe80000100a00 */
[----:B------:R-:W1:Y:S04]  /*71ed0*/  LDS.128 R4, [R24+0x1800] ;  /* 0x0018000018047984 */ /* 0x000e680000000c00 */
[----:B0-----:R-:W-:Y:S04]  /*71ee0*/  STL.64 [R1+0x30], R12 ;  /* 0x0000300c01007387 */ /* 0x001fe80000100a00 */
[----:B------:R-:W-:Y:S04]  /*71ef0*/  STL.64 [R1+0x38], R14 ;  /* 0x0000380e01007387 */ /* 0x000fe80000100a00 */
[----:B-1----:R-:W-:Y:S04]  /*71f00*/  STL.64 [R1+0xe0], R4 ;  /* 0x0000e00401007387 */ /* 0x002fe80000100a00 */
[----:B------:R-:W-:Y:S04]  /*71f10*/  STL.64 [R1+0xe8], R6 ;  /* 0x0000e80601007387 */ /* 0x000fe80000100a00 */
[----:B--2---:R-:W0:Y:S04]  /*71f20*/  LDS.128 R16, [R23] ;  /* 0x0000000017107984 */ /* 0x004e280000000c00 */
[----:B------:R-:W1:Y:S04]  /*71f30*/  LDS.128 R12, [R23+0x800] ;  /* 0x00080000170c7984 */ /* 0x000e680000000c00 */
[----:B------:R-:W2:Y:S04]  /*71f40*/  LDS.128 R4, [R23+0x1000] ;  /* 0x0010000017047984 */ /* 0x000ea80000000c00 */
[----:B0-----:R-:W-:Y:S04]  /*71f50*/  STL.64 [R1+0x20], R16 ;  /* 0x0000201001007387 */ /* 0x001fe80000100a00 */
[----:B------:R-:W-:Y:S04]  /*71f60*/  STL.64 [R1+0x28], R18 ;  /* 0x0000281201007387 */ /* 0x000fe80000100a00 */
[----:B-1----:R-:W-:Y:S04]  /*71f70*/  STL.64 [R1+0x10], R12 ;  /* 0x0000100c01007387 */ /* 0x002fe80000100a00 */
[----:B------:R-:W-:Y:S04]  /*71f80*/  STL.64 [R1+0x18], R14 ;  /* 0x0000180e01007387 */ /* 0x000fe80000100a00 */
[----:B------:R-:W0:Y:S04]  /*71f90*/  LDS.128 R16, [R23+0x1800] ;  /* 0x0018000017107984 */ /* 0x000e280000000c00 */
[----:B--2---:R-:W-:Y:S04]  /*71fa0*/  STL.64 [R1+0xa0], R4 ;  /* 0x0000a00401007387 */ /* 0x004fe80000100a00 */
[----:B------:R-:W-:Y:S04]  /*71fb0*/  STL.64 [R1+0xa8], R6 ;  /* 0x0000a80601007387 */ /* 0x000fe80000100a00 */
[----:B------:R-:W1:Y:S04]  /*71fc0*/  LDS.128 R4, [R22+0x800] ;  /* 0x0008000016047984 */ /* 0x000e680000000c00 */
[----:B------:R-:W2:Y:S04]  /*71fd0*/  LDS.128 R12, [R22] ;  /* 0x00000000160c7984 */ /* 0x000ea80000000c00 */
[----:B0-----:R-:W-:Y:S04]  /*71fe0*/  STL.64 [R1+0xd0], R16 ;  /* 0x0000d01001007387 */ /* 0x001fe80000100a00 */
[----:B------:R-:W-:Y:S04]  /*71ff0*/  STL.64 [R1+0xd8], R18 ;  /* 0x0000d81201007387 */ /* 0x000fe80000100a00 */
[----:B-1----:R-:W-:Y:S04]  /*72000*/  STL [R1+0x1b80], R4 ;  /* 0x001b800401007387 */ /* 0x002fe80000100800 */
[----:B--2---:R-:W-:Y:S04]  /*72010*/  STL.64 [R1], R12 ;  /* 0x0000000c01007387 */ /* 0x004fe80000100a00 */
[----:B------:R-:W-:Y:S04]  /*72020*/  STL.64 [R1+0x8], R14 ;  /* 0x0000080e01007387 */ /* 0x000fe80000100a00 */
[----:B------:R-:W-:Y:S04]  /*72030*/  STL [R1+0x1b10], R5 ;  /* 0x001b100501007387 */ /* 0x000fe80000100800 */
[----:B------:R-:W-:Y:S04]  /*72040*/  STL.64 [R1+0x1a90], R6 ;  /* 0x001a900601007387 */ /* 0x000fe80000100a00 */
[----:B------:R-:W0:Y:S04]  /*72050*/  LDS.128 R4, [R22+0x1000] ;  /* 0x0010000016047984 */ /* 0x000e280000000c00 */
[----:B------:R-:W2:Y:S04]  /*72060*/  LDL.LU R2, [R1+0x428] ;  /* 0x0004280001027983 */ /* 0x000ea80000300800 */
[----:B------:R-:W1:Y:S04]  /*72070*/  S2R R23, SR_TID.X ;  /* 0x0000000000177919 */ /* 0x000e680000002100 */
[----:B------:R3:W4:Y:S04]  /*72080*/  LDS.128 R12, [R22+0x1800] ;  /* 0x00180000160c7984 */ /* 0x0007280000000c00 */
[----:B0-----:R-:W-:Y:S04]  /*72090*/  STL.64 [R1+0xc0], R4 ;  /* 0x0000c00401007387 */ /* 0x001fe80000100a00 */
[----:B------:R0:W-:Y:S04]  /*720a0*/  STL.64 [R1+0xc8], R6 ;  /* 0x0000c80601007387 */ /* 0x0001e80000100a00 */
[----:B------:R-:W2:Y:S01]  /*720b0*/  LDL.LU R24, [R1+0x424] ;  /* 0x0004240001187983 */ /* 0x000ea20000300800 */
[----:B-1----:R-:W-:-:S02]  /*720c0*/  SHF.L.U32 R19, R23, 0xc, RZ ;  /* 0x0000000c17137819 */ /* 0x002fc400000006ff */
[----:B---3--:R-:W-:Y:S02]  /*720d0*/  LOP3.LUT R22, R23, 0x7f, RZ, 0xc0, !PT ;  /* 0x0000007f17167812 */ /* 0x008fe400078ec0ff */
[----:B------:R-:W-:-:S04]  /*720e0*/  LOP3.LUT R19, R19, 0x6000, RZ, 0xc0, !PT ;  /* 0x0000600013137812 */ /* 0x000fc800078ec0ff */
[----:B------:R-:W-:-:S04]  /*720f0*/  LEA R19, R22, R19, 0x4 ;  /* 0x0000001316137211 */ /* 0x000fc800078e20ff */
[----:B------:R-:W-:Y:S01]  /*72100*/  LOP3.LUT R19, R19, 0x60, RZ, 0x3c, !PT ;  /* 0x0000006013137812 */ /* 0x000fe200078e3cff */
[----:B0-----:R-:W-:Y:S01]  /*72110*/  IMAD.MOV.U32 R6, RZ, RZ, R8 ;  /* 0x000000ffff067224 */ /* 0x001fe200078e0008 */
[----:B------:R-:W-:-:S03]  /*72120*/  MOV R7, R9 ;  /* 0x0000000900077202 */ /* 0x000fc60000000f00 */
[----:B------:R-:W0:Y:S04]  /*72130*/  LDS.128 R8, [R19] ;  /* 0x0000000013087984 */ /* 0x000e280000000c00 */
[----:B--2---:R-:W-:Y:S04]  /*72140*/  STL [R1+0x2150], R24 ;  /* 0x0021501801007387 */ /* 0x004fe80000100800 */
[----:B----4-:R-:W-:Y:S04]  /*72150*/  STL.64 [R1+0xf0], R12 ;  /* 0x0000f00c01007387 */ /* 0x010fe80000100a00 */
[----:B------:R-:W-:Y:S04]  /*72160*/  STL.64 [R1+0xf8], R14 ;  /* 0x0000f80e01007387 */ /* 0x000fe80000100a00 */
[----:B------:R-:W1:Y:S04]  /*72170*/  LDS.128 R12, [R19+0x800] ;  /* 0x00080000130c7984 */ /* 0x000e680000000c00 */
[----:B------:R-:W2:Y:S04]  /*72180*/  LDS.128 R24, [R19+0x1000] ;  /* 0x0010000013187984 */ /* 0x000ea80000000c00 */
[----:B------:R-:W3:Y:S04]  /*72190*/  LDS.128 R16, [R19+0x1800] ;  /* 0x0018000013107984 */ /* 0x000ee80000000c00 */
[----:B------:R-:W4:Y:S04]  /*721a0*/  LDL.LU R29, [R1+0x43c] ;  /* 0x00043c00011d7983 */ /* 0x000f280000300800 */
[----:B------:R-:W4:Y:S04]  /*721b0*/  LDL.LU R4, [R1+0x44c] ;  /* 0x00044c0001047983 */ /* 0x000f280000300800 */
[----:B------:R-:W4:Y:S04]  /*721c0*/  LDL.LU R23, [R1+0x444] ;  /* 0x0004440001177983 */ /* 0x000f280000300800 */
[----:B0-----:R0:W-:Y:S04]  /*721d0*/  STL [R1+0x1bd8], R8 ;  /* 0x001bd80801007387 */ /* 0x0011e80000100800 */
[----:B0-----:R-:W4:Y:S04]  /*721e0*/  LDL.LU R8, [R1+0x440] ;  /* 0x0004400001087983 */ /* 0x001f280000300800 */
[----:B------:R0:W-:Y:S04]  /*721f0*/  STL [R1+0x1b28], R9 ;  /* 0x001b280901007387 */ /* 0x0001e80000100800 */
[----:B0-----:R-:W4:Y:S04]  /*72200*/  LDL.LU R9, [R1+0x434] ;  /* 0x0004340001097983 */ /* 0x001f280000300800 */
[----:B------:R-:W-:Y:S04]  /*72210*/  STL [R1+0x1aa0], R11 ;  /* 0x001aa00b01007387 */ /* 0x000fe80000100800 */
[----:B-1----:R0:W-:Y:S01]  /*72220*/  STL.64 [R1+0x1b70], R12 ;  /* 0x001b700c01007387 */ /* 0x0021e20000100a00 */
[----:B--2---:R-:W-:-:S03]  /*72230*/  MOV R5, R24 ;  /* 0x0000001800057202 */ /* 0x004fc60000000f00 */
[----:B0-----:R-:W2:Y:S04]  /*72240*/  LDL.64 R12, [R1+0x540] ;  /* 0x00054000010c7983 */ /* 0x001ea80000100a00 */
[----:B------:R0:W-:Y:S04]  /*72250*/  STL.64 [R1+0x1a78], R14 ;  /* 0x001a780e01007387 */ /* 0x0001e80000100a00 */
[----:B0-----:R-:W4:Y:S04]  /*72260*/  LDL.LU R14, [R1+0x42c] ;  /* 0x00042c00010e7983 */ /* 0x001f280000300800 */
[----:B------:R-:W4:Y:S04]  /*72270*/  LDL.LU R15, [R1+0x438] ;  /* 0x00043800010f7983 */ /* 0x000f280000300800 */
[----:B------:R-:W-:Y:S04]  /*72280*/  STL [R1+0xb4], R25 ;  /* 0x0000b41901007387 */ /* 0x000fe80000100800 */
[----:B------:R0:W-:Y:S04]  /*72290*/  STL.64 [R1+0xb8], R26 ;  /* 0x0000b81a01007387 */ /* 0x0001e80000100a00 */
[----:B------:R-:W4:Y:S01]  /*722a0*/  LDL.LU R24, [R1+0x2150] ;  /* 0x0021500001187983 */ /* 0x000f220000300800 */
[----:B---3--:R-:W-:-:S03]  /*722b0*/  IMAD.MOV.U32 R11, RZ, RZ, R17 ;  /* 0x000000ffff0b7224 */ /* 0x008fc600078e0011 */
[----:B0-----:R-:W3:Y:S04]  /*722c0*/  LDL.LU R27, [R1+0x45c] ;  /* 0x00045c00011b7983 */ /* 0x001ee80000300800 */
[----:B------:R-:W3:Y:S04]  /*722d0*/  LDL.LU R26, [R1+0x454] ;  /* 0x00045400011a7983 */ /* 0x000ee80000300800 */
[----:B------:R-:W3:Y:S04]  /*722e0*/  LDL.LU R25, [R1+0x46c] ;  /* 0x00046c0001197983 */ /* 0x000ee80000300800 */
[----:B------:R-:W3:Y:S04]  /*722f0*/  LDL.LU R22, [R1+0x464] ;  /* 0x0004640001167983 */ /* 0x000ee80000300800 */
[----:B------:R-:W-:Y:S04]  /*72300*/  STL [R1+0x1bf0], R5 ;  /* 0x001bf00501007387 */ /* 0x000fe80000100800 */
[----:B------:R-:W-:Y:S04]  /*72310*/  STL [R1+0x100], R16 ;  /* 0x0001001001007387 */ /* 0x000fe80000100800 */
[----:B------:R0:W-:Y:S04]  /*72320*/  STL.64 [R1+0x108], R18 ;  /* 0x0001081201007387 */ /* 0x0001e80000100a00 */
[----:B0-----:R-:W3:Y:S04]  /*72330*/  LDL.LU.64 R18, [R1+0x2148] ;  /* 0x0021480001127983 */ /* 0x001ee80000300a00 */
[----:B------:R-:W3:Y:S04]  /*72340*/  LDL.LU.64 R16, [R1+0x2140] ;  /* 0x0021400001107983 */ /* 0x000ee80000300a00 */
[----:B------:R0:W-:Y:S04]  /*72350*/  STL.64 [R1+0x1aa8], R10 ;  /* 0x001aa80a01007387 */ /* 0x0001e80000100a00 */
[----:B------:R-:W-:Y:S06]  /*72360*/  BAR.SYNC.DEFER_BLOCKING 0x0 ;  /* 0x0000000000007b1d */ /* 0x000fec0000010000 */
[----:B0-----:R-:W4:Y:S01]  /*72370*/  LDL.LU R11, [R1+0x430] ;  /* 0x00043000010b7983 */ /* 0x001f220000300800 */
[----:B------:R-:W-:-:S02]  /*72380*/  IMAD R21, R0, 0x1c9, RZ ;  /* 0x000001c900157824 */ /* 0x000fc400078e02ff */
[----:B------:R-:W-:Y:S01]  /*72390*/  IMAD R20, R0, 0x394, RZ ;  /* 0x0000039400147824 */ /* 0x000fe200078e02ff */
[----:B------:R-:W4:Y:S02]  /*723a0*/  LDL.LU R5, [R1+0x140c] ;  /* 0x00140c0001057983 */ /* 0x000f240000300800 */
[----:B--2---:R-:W-:Y:S02]  /*723b0*/  LEA.HI.X.SX32 R7, R21, R13, 0x1, P5 ;  /* 0x0000000d15077211 */ /* 0x004fe400028f0eff */
[----:B------:R-:W-:Y:S01]  /*723c0*/  IADD3 R6, P5, R20, R12, RZ ;  /* 0x0000000c14067210 */ /* 0x000fe20007fbe0ff */
[C---:B------:R-:W-:Y:S02]  /*723d0*/  IMAD R21, R0.reuse, 0x1cb, RZ ;  /* 0x000001cb00157824 */ /* 0x040fe400078e02ff */
[----:B------:R-:W-:Y:S01]  /*723e0*/  IMAD R20, R0, 0x398, RZ ;  /* 0x0000039800147824 */ /* 0x000fe200078e02ff */
[----:B---3--:R4:W-:Y:S02]  /*723f0*/  STS.128 [R28], R16 ;  /* 0x000000101c007388 */ /* 0x0089e40000000c00 */
[----:B----4-:R-:W-:-:S02]  /*72400*/  F2FP.PACK_AB R16, R2, R24 ;  /* 0x000000180210723e */ /* 0x010fc400000000ff */
[----:B------:R-:W2:Y:S01]  /*72410*/  LDL.LU R24, [R1+0x474] ;  /* 0x0004740001187983 */ /* 0x000ea20000300800 */
[----:B------:R-:W-:-:S03]  /*72420*/  IMAD R2, R0, 0x396, RZ ;  /* 0x0000039600027824 */ /* 0x000fc600078e02ff */
[----:B------:R0:W-:Y:S02]  /*72430*/  STL [R1+0x4b4], R7 ;  /* 0x0004b40701007387 */ /* 0x0001e40000100800 */
[----:B0-----:R-:W-:-:S05]  /*72440*/  LEA.HI.X.SX32 R7, R3, R13, 0x1, P5 ;  /* 0x0000000d03077211 */ /* 0x001fca00028f0eff */
[----:B------:R0:W-:Y:S01]  /*72450*/  STL.64 [R1+0x490], R6 ;  /* 0x0004900601007387 */ /* 0x0001e20000100a00 */
[----:B------:R-:W-:Y:S02]  /*72460*/  F2FP.PACK_AB R18, R15, R9 ;  /* 0x000000090f12723e */ /* 0x000fe400000000ff */
[----:B------:R-:W-:Y:S01]  /*72470*/  F2FP.PACK_AB R19, R8, R29 ;  /* 0x0000001d0813723e */ /* 0x000fe200000000ff */
[----:B------:R-:W3:Y:S01]  /*72480*/  LDL.LU R15, [R1+0x144c] ;  /* 0x00144c00010f7983 */ /* 0x000ee20000300800 */
[----:B0-----:R-:W-:-:S03]  /*72490*/  IADD3 R6, P5, R2, R12, RZ ;  /* 0x0000000c02067210 */ /* 0x001fc60007fbe0ff */
[----:B------:R-:W3:Y:S01]  /*724a0*/  LDL.LU R9, [R1+0x1440] ;  /* 0x0014400001097983 */ /* 0x000ee20000300800 */
[----:B------:R-:W-:Y:S01]  /*724b0*/  LEA.HI.X.SX32 R7, R21, R13, 0x1, P5 ;  /* 0x0000000d15077211 */ /* 0x000fe200028f0eff */
[----:B------:R-:W-:-:S04]  /*724c0*/  IMAD R29, R0, 0x1cc, RZ ;  /* 0x000001cc001d7824 */ /* 0x000fc800078e02ff */
[----:B------:R0:W-:Y:S01]  /*724d0*/  STL.64 [R1+0x488], R6 ;  /* 0x0004880601007387 */ /* 0x0001e20000100a00 */
[----:B------:R-:W-:Y:S02]  /*724e0*/  F2FP.PACK_AB R22, R25, R22 ;  /* 0x000000161916723e */ /* 0x000fe400000000ff */
[----:B0-----:R-:W-:-:S04]  /*724f0*/  IADD3 R6, P5, R20, R12, RZ ;  /* 0x0000000c14067210 */ /* 0x001fc80007fbe0ff */
[----:B------:R-:W-:Y:S02]  /*72500*/  LEA.HI.X.SX32 R7, R29, R13, 0x1, P5 ;  /* 0x0000000d1d077211 */ /* 0x000fe400028f0eff */
[----:B------:R-:W-:-:S03]  /*72510*/  F2FP.PACK_AB R20, R4, R23 ;  /* 0x000000170414723e */ /* 0x000fc600000000ff */
[----:B------:R0:W-:Y:S04]  /*72520*/  STL.64 [R1+0x480], R6 ;  /* 0x0004800601007387 */ /* 0x0001e80000100a00 */
[----:B------:R-:W4:Y:S04]  /*72530*/  LDL.LU R4, [R1+0x145c] ;  /* 0x00145c0001047983 */ /* 0x000f280000300800 */
[----:B------:R-:W4:Y:S01]  /*72540*/  LDL.LU R25, [R1+0x1458] ;  /* 0x0014580001197983 */ /* 0x000f220000300800 */
[----:B------:R-:W-:Y:S01]  /*72550*/  F2FP.PACK_AB R21, R27, R26 ;  /* 0x0000001a1b15723e */ /* 0x000fe200000000ff */
[----:B------:R-:W-:-:S02]  /*72560*/  IMAD R2, R0, 0x39a, RZ ;  /* 0x0000039a00027824 */ /* 0x000fc400078e02ff */
[----:B------:R-:W4:Y:S04]  /*72570*/  LDL.LU R8, [R1+0x146c] ;  /* 0x00146c0001087983 */ /* 0x000f280000300800 */
[----:B------:R-:W4:Y:S01]  /*72580*/  LDL.LU R26, [R1+0x1468] ;  /* 0x00146800011a7983 */ /* 0x000f220000300800 */
[----:B------:R-:W-:-:S03]  /*72590*/  IMAD R23, R0, 0x1cd, RZ ;  /* 0x000001cd00177824 */ /* 0x000fc600078e02ff */
[----:B------:R-:W4:Y:S01]  /*725a0*/  LDL.LU R29, [R1+0x1474] ;  /* 0x00147400011d7983 */ /* 0x000f220000300800 */
[----:B0-----:R-:W-:-:S03]  /*725b0*/  IADD3 R6, P5, R2, R12, RZ ;  /* 0x0000000c02067210 */ /* 0x001fc60007fbe0ff */
[----:B------:R-:W4:Y:S01]  /*725c0*/  LDL.LU R27, [R1+0x1470] ;  /* 0x00147000011b7983 */ /* 0x000f220000300800 */
[----:B------:R-:W-:Y:S01]  /*725d0*/  LEA.HI.X.SX32 R7, R23, R13, 0x1, P5 ;  /* 0x0000000d17077211 */ /* 0x000fe200028f0eff */
[C---:B------:R-:W-:Y:S01]  /*725e0*/  IMAD R3, R0.reuse, 0x39c, RZ ;  /* 0x0000039c00037824 */ /* 0x040fe200078e02ff */
[----:B------:R-:W-:Y:S01]  /*725f0*/  F2FP.PACK_AB R17, R11, R14 ;  /* 0x0000000e0b11723e */ /* 0x000fe200000000ff */
[----:B------:R-:W-:Y:S02]  /*72600*/  IMAD R14, R0, 0x1ce, RZ ;  /* 0x000001ce000e7824 */ /* 0x000fe400078e02ff */
[----:B------:R0:W-:Y:S04]  /*72610*/  STL.64 [R1+0x478], R6 ;  /* 0x0004780601007387 */ /* 0x0001e80000100a00 */
[----:B------:R-:W4:Y:S01]  /*72620*/  LDL.LU R10, [R1+0x14c8] ;  /* 0x0014c800010a7983 */ /* 0x000f220000300800 */
[----:B0-----:R-:W-:-:S04]  /*72630*/  IADD3 R6, P5, R3, R12, RZ ;  /* 0x0000000c03067210 */ /* 0x001fc80007fbe0ff */
[----:B------:R-:W-:Y:S02]  /*72640*/  LEA.HI.X.SX32 R7, R14, R13, 0x1, P5 ;  /* 0x0000000d0e077211 */ /* 0x000fe400028f0eff */
[----:B------:R-:W4:Y:S01]  /*72650*/  LDL.LU R14, [R1+0x14c0] ;  /* 0x0014c000010e7983 */ /* 0x000f220000300800 */
[----:B------:R-:W-:-:S03]  /*72660*/  IMAD R2, R0, 0x39e, RZ ;  /* 0x0000039e00027824 */ /* 0x000fc600078e02ff */
[----:B------:R0:W-:Y:S01]  /*72670*/  STL.64 [R1+0x470], R6 ;  /* 0x0004700601007387 */ /* 0x0001e20000100a00 */
[----:B------:R-:W-:-:S03]  /*72680*/  IMAD R3, R0, 0x3a0, RZ ;  /* 0x000003a000037824 */ /* 0x000fc600078e02ff */
[----:B------:R1:W-:Y:S01]  /*72690*/  STS.128 [R28+0x80], R16 ;  /* 0x000080101c007388 */ /* 0x0003e20000000c00 */
[----:B0-----:R-:W-:Y:S01]  /*726a0*/  IADD3 R6, P5, R2, R12, RZ ;  /* 0x0000000c02067210 */ /* 0x001fe20007fbe0ff */
[C---:B------:R-:W-:Y:S02]  /*726b0*/  IMAD R2, R0.reuse, 0x3a2, RZ ;  /* 0x000003a200027824 */ /* 0x040fe400078e02ff */
[C---:B-1----:R-:W-:Y:S01]  /*726c0*/  IMAD R16, R0.reuse, 0x1d1, RZ ;  /* 0x000001d100107824 */ /* 0x042fe200078e02ff */
[----:B--2---:R-:W-:Y:S01]  /*726d0*/  F2FP.PACK_AB R23, R5, R24 ;  /* 0x000000180517723e */ /* 0x004fe200000000ff */
[----:B------:R-:W-:-:S05]  /*726e0*/  IMAD R24, R0, 0x1cf, RZ ;  /* 0x000001cf00187824 */ /* 0x000fca00078e02ff */
[----:B------:R-:W-:Y:S01]  /*726f0*/  LEA.HI.X.SX32 R7, R24, R13, 0x1, P5 ;  /* 0x0000000d18077211 */ /* 0x000fe200028f0eff */
[----:B------:R0:W-:Y:S04]  /*72700*/  STS.128 [R28+0x100], R20 ;  /* 0x000100141c007388 */ /* 0x0001e80000000c00 */
[----:B------:R1:W-:Y:S04]  /*72710*/  STL.64 [R1+0x468], R6 ;  /* 0x0004680601007387 */ /* 0x0003e80000100a00 */
[----:B0-----:R-:W2:Y:S01]  /*72720*/  LDL.LU R20, [R1+0x1518] ;  /* 0x0015180001147983 */ /* 0x001ea20000300800 */
[----:B-1----:R-:W-:-:S03]  /*72730*/  IADD3 R6, P5, R3, R12, RZ ;  /* 0x0000000c03067210 */ /* 0x002fc60007fbe0ff */
[----:B------:R-:W2:Y:S04]  /*72740*/  LDL.LU R18, [R1+0x1514] ;  /* 0x0015140001127983 */ /* 0x000ea80000300800 */
[----:B------:R-:W2:Y:S01]  /*72750*/  LDL.LU R19, [R1+0x14d8] ;  /* 0x0014d80001137983 */ /* 0x000ea20000300800 */
[----:B---3--:R-:W-:Y:S01]  /*72760*/  F2FP.PACK_AB R24, R15, R9 ;  /* 0x000000090f18723e */ /* 0x008fe200000000ff */
[C---:B------:R-:W-:Y:S02]  /*72770*/  IMAD R9, R0.reuse, 0x1d0, RZ ;  /* 0x000001d000097824 */ /* 0x040fe400078e02ff */
[----:B------:R-:W3:Y:S03]  /*72780*/  LDL.LU R11, [R1+0x14d4] ;  /* 0x0014d400010b7983 */ /* 0x000ee60000300800 */
[----:B------:R-:W-:Y:S01]  /*72790*/  LEA.HI.X.SX32 R7, R9, R13, 0x1, P5 ;  /* 0x0000000d09077211 */ /* 0x000fe200028f0eff */
[----:B------:R-:W3:Y:S04]  /*727a0*/  LDL.LU R5, [R1+0x1528] ;  /* 0x0015280001057983 */ /* 0x000ee80000300800 */
[----:B------:R0:W-:Y:S04]  /*727b0*/  STL.64 [R1+0x460], R6 ;  /* 0x0004600601007387 */ /* 0x0001e80000100a00 */
[----:B------:R-:W3:Y:S04]  /*727c0*/  LDL.LU R15, [R1+0x1524] ;  /* 0x00152400010f7983 */ /* 0x000ee80000300800 */
[----:B------:R-:W3:Y:S01]  /*727d0*/  LDL.LU R9, [R1+0x14e8] ;  /* 0x0014e80001097983 */ /* 0x000ee20000300800 */
[----:B------:R-:W-:Y:S01]  /*727e0*/  IMAD R3, R0, 0x3a4, RZ ;  /* 0x000003a400037824 */ /* 0x000fe200078e02ff */
[----:B0-----:R-:W-:-:S04]  /*727f0*/  IADD3 R6, P5, R2, R12, RZ ;  /* 0x0000000c02067210 */ /* 0x001fc80007fbe0ff */
[----:B------:R-:W-:Y:S02]  /*72800*/  LEA.HI.X.SX32 R7, R16, R13, 0x1, P5 ;  /* 0x0000000d10077211 */ /* 0x000fe400028f0eff */
[----:B----4-:R-:W-:Y:S02]  /*72810*/  F2FP.PACK_AB R25, R4, R25 ;  /* 0x000000190419723e */ /* 0x010fe400000000ff */
[----:B------:R-:W4:Y:S01]  /*72820*/  LDL.LU R4, [R1+0x14e0] ;  /* 0x0014e00001047983 */ /* 0x000f220000300800 */
[----:B------:R-:W-:Y:S02]  /*72830*/  IADD3 R22, P5, R3, R12, RZ ;  /* 0x0000000c03167210 */ /* 0x000fe40007fbe0ff */
[----:B------:R-:W-:Y:S02]  /*72840*/  F2FP.PACK_AB R26, R8, R26 ;  /* 0x0000001a081a723e */ /* 0x000fe400000000ff */
[----:B------:R-:W4:Y:S01]  /*72850*/  LDL.LU R8, [R1+0x1530] ;  /* 0x0015300001087983 */ /* 0x000f220000300800 */
[----:B------:R-:W-:Y:S01]  /*72860*/  F2FP.PACK_AB R27, R29, R27 ;  /* 0x0000001b1d1b723e */ /* 0x000fe200000000ff */
[----:B------:R-:W-:-:S02]  /*72870*/  IMAD R29, R0, 0x1d2, RZ ;  /* 0x000001d2001d7824 */ /* 0x000fc400078e02ff */
[----:B------:R0:W-:Y:S03]  /*72880*/  STL.64 [R1+0x458], R6 ;  /* 0x0004580601007387 */ /* 0x0001e60000100a00 */
[----:B------:R-:W-:Y:S01]  /*72890*/  LEA.HI.X.SX32 R23, R29, R13, 0x1, P5 ;  /* 0x0000000d1d177211 */ /* 0x000fe200028f0eff */
[----:B0-----:R-:W4:Y:S04]  /*728a0*/  LDL.LU R6, [R1+0x152c] ;  /* 0x00152c0001067983 */ /* 0x001f280000300800 */
[----:B------:R-:W4:Y:S04]  /*728b0*/  LDL.LU R7, [R1+0x14f8] ;  /* 0x0014f80001077983 */ /* 0x000f280000300800 */
[----:B------:R-:W4:Y:S01]  /*728c0*/  LDL.LU R29, [R1+0x14f0] ;  /* 0x0014f000011d7983 */ /* 0x000f220000300800 */
[----:B------:R-:W-:-:S03]  /*728d0*/  F2FP.PACK_AB R16, R10, R14 ;  /* 0x0000000e0a10723e */ /* 0x000fc600000000ff */
[----:B------:R0:W-:Y:S04]  /*728e0*/  STL.64 [R1+0x450], R22 ;  /* 0x0004501601007387 */ /* 0x0001e80000100a00 */
[----:B------:R-:W4:Y:S04]  /*728f0*/  LDL.LU R10, [R1+0x1538] ;  /* 0x00153800010a7983 */ /* 0x000f280000300800 */
[----:B------:R-:W4:Y:S01]  /*72900*/  LDL.LU R14, [R1+0x1534] ;  /* 0x00153400010e7983 */ /* 0x000f220000300800 */
[C---:B------:R-:W-:Y:S02]  /*72910*/  IMAD R2, R0.reuse, 0x3a6, RZ ;  /* 0x000003a600027824 */ /* 0x040fe400078e02ff */
[----:B------:R-:W-:-:S03]  /*72920*/  IMAD R17, R0, 0x1d3, RZ ;  /* 0x000001d300117824 */ /* 0x000fc600078e02ff */
[----:B0-----:R-:W-:Y:S01]  /*72930*/  IADD3 R22, P5, R2, R12, RZ ;  /* 0x0000000c02167210 */ /* 0x001fe20007fbe0ff */
[----:B------:R-:W-:-:S03]  /*72940*/  IMAD R3, R0, 0x3a8, RZ ;  /* 0x000003a800037824 */ /* 0x000fc600078e02ff */
[----:B------:R-:W-:Y:S01]  /*72950*/  LEA.HI.X.SX32 R23, R17, R13, 0x1, P5 ;  /* 0x0000000d11177211 */ /* 0x000fe200028f0eff */
[----:B------:R-:W-:-:S04]  /*72960*/  IMAD R21, R0, 0x1d4, RZ ;  /* 0x000001d400157824 */ /* 0x000fc800078e02ff */
[----:B------:R0:W-:Y:S01]  /*72970*/  STL.64 [R1+0x448], R22 ;  /* 0x0004481601007387 */ /* 0x0001e20000100a00 */
[----:B------:R-:W-:Y:S01]  /*72980*/  IMAD R2, R0, 0x3aa, RZ ;  /* 0x000003aa00027824 */ /* 0x000fe200078e02ff */
[----:B0-----:R-:W-:-:S04]  /*72990*/  IADD3 R22, P5, R3, R12, RZ ;  /* 0x0000000c03167210 */ /* 0x001fc80007fbe0ff */
[----:B------:R-:W-:-:S05]  /*729a0*/  LEA.HI.X.SX32 R23, R21, R13, 0x1, P5 ;  /* 0x0000000d15177211 */ /* 0x000fca00028f0eff */
[----:B------:R0:W-:Y:S02]  /*729b0*/  STL.64 [R1+0x440], R22 ;  /* 0x0004401601007387 */ /* 0x0001e40000100a00 */
[----:B0-----:R-:W-:Y:S01]  /*729c0*/  IADD3 R22, P5, R2, R12, RZ ;  /* 0x0000000c02167210 */ /* 0x001fe20007fbe0ff */
[C---:B------:R-:W-:Y:S01]  /*729d0*/  IMAD R3, R0.reuse, 0x3ac, RZ ;  /* 0x000003ac00037824 */ /* 0x040fe200078e02ff */
[----:B------:R0:W-:Y:S01]  /*729e0*/  STS.128 [R28+0x180], R24 ;  /* 0x000180181c007388 */ /* 0x0001e20000000c00 */
[----:B------:R-:W-:Y:S01]  /*729f0*/  IMAD R2, R0, 0x3ae, RZ ;  /* 0x000003ae00027824 */ /* 0x000fe200078e02ff */
[----:B--2---:R-:W-:Y:S01]  /*72a00*/  F2FP.PACK_AB R20, R20, R18 ;  /* 0x000000121414723e */ /* 0x004fe200000000ff */
[----:B------:R-:W-:-:S05]  /*72a10*/  IMAD R18, R0, 0x1d5, RZ ;  /* 0x000001d500127824 */ /* 0x000fca00078e02ff */
[----:B------:R-:W-:Y:S02]  /*72a20*/  LEA.HI.X.SX32 R23, R18, R13, 0x1, P5 ;  /* 0x0000000d12177211 */ /* 0x000fe400028f0eff */
[----:B---3--:R-:W-:Y:S02]  /*72a30*/  F2FP.PACK_AB R17, R19, R11 ;  /* 0x0000000b1311723e */ /* 0x008fe400000000ff */
[----:B------:R-:W2:Y:S04]  /*72a40*/  LDL.LU R11, [R1+0x1560] ;  /* 0x00156000010b7983 */ /* 0x000ea80000300800 */
[----:B------:R1:W-:Y:S01]  /*72a50*/  STL.64 [R1+0x438], R22 ;  /* 0x0004381601007387 */ /* 0x0003e20000100a00 */
[----:B------:R-:W-:-:S03]  /*72a60*/  F2FP.PACK_AB R21, R5, R15 ;  /* 0x0000000f0515723e */ /* 0x000fc600000000ff */
[----:B------:R-:W2:Y:S04]  /*72a70*/  LDL.LU R5, [R1+0x155c] ;  /* 0x00155c0001057983 */ /* 0x000ea80000300800 */
[----:B------:R-:W3:Y:S01]  /*72a80*/  LDL.LU R15, [R1+0x1568] ;  /* 0x00156800010f7983 */ /* 0x000ee20000300800 */
[----:B0-----:R-:W-:Y:S02]  /*72a90*/  IADD3 R24, P5, R3, R12, RZ ;  /* 0x0000000c03187210 */ /* 0x001fe40007fbe0ff */
[----:B----4-:R-:W-:Y:S02]  /*72aa0*/  F2FP.PACK_AB R18, R9, R4 ;  /* 0x000000040912723e */ /* 0x010fe400000000ff */
[----:B------:R-:W3:Y:S01]  /*72ab0*/  LDL.LU R4, [R1+0x1564] ;  /* 0x0015640001047983 */ /* 0x000ee20000300800 */
[----:B------:R-:W-:-:S05]  /*72ac0*/  IMAD R9, R0, 0x1d6, RZ ;  /* 0x000001d600097824 */ /* 0x000fca00078e02ff */
[----:B------:R-:W-:Y:S01]  /*72ad0*/  LEA.HI.X.SX32 R25, R9, R13, 0x1, P5 ;  /* 0x0000000d09197211 */ /* 0x000fe200028f0eff */
[----:B-1----:R-:W-:-:S04]  /*72ae0*/  IMAD R23, R0, 0x1d7, RZ ;  /* 0x000001d700177824 */ /* 0x002fc800078e02ff */
[----:B------:R0:W-:Y:S04]  /*72af0*/  STL.64 [R1+0x430], R24 ;  /* 0x0004301801007387 */ /* 0x0001e80000100a00 */
[----:B------:R-:W4:Y:S01]  /*72b00*/  LDL.LU R9, [R1+0x1570] ;  /* 0x0015700001097983 */ /* 0x000f220000300800 */
[----:B------:R-:W-:Y:S01]  /*72b10*/  IMAD R3, R0, 0x3b0, RZ ;  /* 0x000003b000037824 */ /* 0x000fe200078e02ff */
[----:B------:R-:W-:Y:S02]  /*72b20*/  F2FP.PACK_AB R22, R8, R6 ;  /* 0x000000060816723e */ /* 0x000fe400000000ff */
[----:B------:R-:W4:Y:S01]  /*72b30*/  LDL.LU R6, [R1+0x156c] ;  /* 0x00156c0001067983 */ /* 0x000f220000300800 */
[----:B0-----:R-:W-:Y:S02]  /*72b40*/  IADD3 R24, P5, R2, R12, RZ ;  /* 0x0000000c02187210 */ /* 0x001fe40007fbe0ff */
[----:B------:R-:W-:-:S02]  /*72b50*/  F2FP.PACK_AB R19, R7, R29 ;  /* 0x0000001d0713723e */ /* 0x000fc400000000ff */
[----:B------:R-:W4:Y:S04]  /*72b60*/  LDL.LU R7, [R1+0x1578] ;  /* 0x0015780001077983 */ /* 0x000f280000300800 */
[----:B------:R-:W4:Y:S01]  /*72b70*/  LDL.LU R29, [R1+0x1574] ;  /* 0x00157400011d7983 */ /* 0x000f220000300800 */
[-C--:B------:R-:W-:Y:S01]  /*72b80*/  LEA.HI.X.SX32 R25, R23, R13.reuse, 0x1, P5 ;  /* 0x0000000d17197211 */ /* 0x080fe200028f0eff */
[----:B------:R-:W-:Y:S01]  /*72b90*/  IMAD R8, R0, 0x1d8, RZ ;  /* 0x000001d800087824 */ /* 0x000fe200078e02ff */
[----:B------:R-:W-:Y:S02]  /*72ba0*/  IADD3 R26, P5, R3, R12, RZ ;  /* 0x0000000c031a7210 */ /* 0x000fe40007fbe0ff */
[----:B------:R-:W-:Y:S02]  /*72bb0*/  F2FP.PACK_AB R23, R10, R14 ;  /* 0x0000000e0a17723e */ /* 0x000fe400000000ff */
[----:B------:R-:W-:Y:S01]  /*72bc0*/  LEA.HI.X.SX32 R27, R8, R13, 0x1, P5 ;  /* 0x0000000d081b7211 */ /* 0x000fe200028f0eff */
[----:B------:R-:W-:Y:S04]  /*72bd0*/  STL.64 [R1+0x428], R24 ;  /* 0x0004281801007387 */ /* 0x000fe80000100a00 */
[----:B------:R-:W-:Y:S04]  /*72be0*/  STL.64 [R1+0x420], R26 ;  /* 0x0004201a01007387 */ /* 0x000fe80000100a00 */
[----:B------:R0:W-:Y:S04]  /*72bf0*/  STS.128 [R28+0x200], R16 ;  /* 0x000200101c007388 */ /* 0x0001e80000000c00 */
[----:B------:R1:W-:Y:S04]  /*72c00*/  STS.128 [R28+0x280], R20 ;  /* 0x000280141c007388 */ /* 0x0003e80000000c00 */
[----:B0-----:R-:W4:Y:S04]  /*72c10*/  LDL.LU R18, [R1+0x159c] ;  /* 0x00159c0001127983 */ /* 0x001f280000300800 */
[----:B-1----:R-:W4:Y:S04]  /*72c20*/  LDL.LU R23, [R1+0x15a0] ;  /* 0x0015a00001177983 */ /* 0x002f280000300800 */
[----:B------:R-:W4:Y:S04]  /*72c30*/  LDL.LU R10, [R1+0x15a8] ;  /* 0x0015a800010a7983 */ /* 0x000f280000300800 */
[----:B------:R-:W4:Y:S01]  /*72c40*/  LDL.LU R8, [R1+0x15a4] ;  /* 0x0015a40001087983 */ /* 0x000f220000300800 */
[----:B------:R-:W-:-:S02]  /*72c50*/  IMAD R2, R0, 0x3b2, RZ ;  /* 0x000003b200027824 */ /* 0x000fc400078e02ff */
[C---:B------:R-:W-:Y:S02]  /*72c60*/  IMAD R24, R0.reuse, 0x1d9, RZ ;  /* 0x000001d900187824 */ /* 0x040fe400078e02ff */
[----:B------:R-:W-:Y:S01]  /*72c70*/  IMAD R3, R0, 0x3b4, RZ ;  /* 0x000003b400037824 */ /* 0x000fe200078e02ff */
[----:B------:R-:W-:Y:S01]  /*72c80*/  IADD3 R26, P5, R2, R12, RZ ;  /* 0x0000000c021a7210 */ /* 0x000fe20007fbe0ff */
[----:B------:R-:W-:-:S03]  /*72c90*/  IMAD R14, R0, 0x1da, RZ ;  /* 0x000001da000e7824 */ /* 0x000fc600078e02ff */
[----:B------:R-:W-:Y:S02]  /*72ca0*/  LEA.HI.X.SX32 R27, R24, R13, 0x1, P5 ;  /* 0x0000000d181b7211 */ /* 0x000fe400028f0eff */
[----:B------:R-:W-:-:S04]  /*72cb0*/  IADD3 R20, P5, R3, R12, RZ ;  /* 0x0000000c03147210 */ /* 0x000fc80007fbe0ff */
[----:B------:R-:W-:Y:S01]  /*72cc0*/  LEA.HI.X.SX32 R21, R14, R13, 0x1, P5 ;  /* 0x0000000d0e157211 */ /* 0x000fe200028f0eff */
[----:B------:R-:W-:Y:S04]  /*72cd0*/  STL.64 [R1+0x418], R26 ;  /* 0x0004181a01007387 */ /* 0x000fe80000100a00 */
[----:B------:R0:W-:Y:S04]  /*72ce0*/  STL.64 [R1+0x400], R20 ;  /* 0x0004001401007387 */ /* 0x0001e80000100a00 */
[----:B------:R-:W4:Y:S01]  /*72cf0*/  LDL.LU R19, [R1+0x15b0] ;  /* 0x0015b00001137983 */ /* 0x000f220000300800 */
[----:B------:R-:W-:-:S02]  /*72d00*/  IMAD R2, R0, 0x3b6, RZ ;  /* 0x000003b600027824 */ /* 0x000fc400078e02ff */
[----:B------:R-:W-:-:S03]  /*72d10*/  IMAD R16, R0, 0x1db, RZ ;  /* 0x000001db00107824 */ /* 0x000fc600078e02ff */
[----:B0-----:R-:W-:Y:S01]  /*72d20*/  IADD3 R20, P5, R2, R12, RZ ;  /* 0x0000000c02147210 */ /* 0x001fe20007fbe0ff */
[----:B------:R-:W-:-:S03]  /*72d30*/  IMAD R3, R0, 0x3b8, RZ ;  /* 0x000003b800037824 */ /* 0x000fc600078e02ff */
[----:B------:R-:W-:Y:S01]  /*72d40*/  LEA.HI.X.SX32 R21, R16, R13, 0x1, P5 ;  /* 0x0000000d10157211 */ /* 0x000fe200028f0eff */
[C---:B------:R-:W-:Y:S02]  /*72d50*/  IMAD R2, R0.reuse, 0x3ba, RZ ;  /* 0x000003ba00027824 */ /* 0x040fe400078e02ff */
[----:B------:R-:W-:Y:S01]  /*72d60*/  IMAD R17, R0, 0x1dd, RZ ;  /* 0x000001dd00117824 */ /* 0x000fe200078e02ff */
[----:B--2---:R-:W-:Y:S02]  /*72d70*/  F2FP.PACK_AB R24, R11, R5 ;  /* 0x000000050b18723e */ /* 0x004fe400000000ff */
[----:B------:R-:W2:Y:S01]  /*72d80*/  LDL.LU R11, [R1+0x15ac] ;  /* 0x0015ac00010b7983 */ /* 0x000ea20000300800 */
[----:B---3--:R-:W-:-:S03]  /*72d90*/  F2FP.PACK_AB R25, R15, R4 ;  /* 0x000000040f19723e */ /* 0x008fc600000000ff */
[----:B------:R-:W3:Y:S04]  /*72da0*/  LDL.LU R15, [R1+0x15b8] ;  /* 0x0015b800010f7983 */ /* 0x000ee80000300800 */
[----:B------:R-:W3:Y:S04]  /*72db0*/  LDL.LU R4, [R1+0x15b4] ;  /* 0x0015b40001047983 */ /* 0x000ee80000300800 */
[----:B------:R0:W-:Y:S04]  /*72dc0*/  STL.64 [R1+0x3f8], R20 ;  /* 0x0003f81401007387 */ /* 0x0001e80000100a00 */
[----:B------:R-:W3:Y:S04]  /*72dd0*/  LDL.LU R5, [R1+0x15e0] ;  /* 0x0015e00001057983 */ /* 0x000ee80000300800 */
[----:B------:R-:W3:Y:S01]  /*72de0*/  LDL.LU R14, [R1+0x15dc] ;  /* 0x0015dc00010e7983 */ /* 0x000ee20000300800 */
[----:B0-----:R-:W-:-:S02]  /*72df0*/  IADD3 R20, P5, R3, R12, RZ ;  /* 0x0000000c03147210 */ /* 0x001fc40007fbe0ff */
[----:B----4-:R-:W-:Y:S02]  /*72e00*/  F2FP.PACK_AB R26, R9, R6 ;  /* 0x00000006091a723e */ /* 0x010fe400000000ff */
[----:B------:R-:W4:Y:S04]  /*72e10*/  LDL.LU R9, [R1+0x15e8] ;  /* 0x0015e80001097983 */ /* 0x000f280000300800 */
[----:B------:R-:W4:Y:S01]  /*72e20*/  LDL.LU R6, [R1+0x15e4] ;  /* 0x0015e40001067983 */ /* 0x000f220000300800 */
[----:B------:R-:W-:Y:S01]  /*72e30*/  F2FP.PACK_AB R27, R7, R29 ;  /* 0x0000001d071b723e */ /* 0x000fe200000000ff */
[----:B------:R-:W-:Y:S02]  /*72e40*/  IMAD R29, R0, 0x1dc, RZ ;  /* 0x000001dc001d7824 */ /* 0x000fe400078e02ff */
[----:B------:R-:W4:Y:S03]  /*72e50*/  LDL.LU R7, [R1+0x15f0] ;  /* 0x0015f00001077983 */ /* 0x000f260000300800 */
[----:B------:R-:W-:-:S02]  /*72e60*/  LEA.HI.X.SX32 R21, R29, R13, 0x1, P5 ;  /* 0x0000000d1d157211 */ /* 0x000fc400028f0eff */
[----:B------:R-:W4:Y:S04]  /*72e70*/  LDL.LU R29, [R1+0x15ec] ;  /* 0x0015ec00011d7983 */ /* 0x000f280000300800 */
[----:B------:R0:W-:Y:S02]  /*72e80*/  STL.64 [R1+0x3f0], R20 ;  /* 0x0003f01401007387 */ /* 0x0001e40000100a00 */
[----:B0-----:R-:W-:-:S04]  /*72e90*/  IADD3 R20, P5, R2, R12, RZ ;  /* 0x0000000c02147210 */ /* 0x001fc80007fbe0ff */
[----:B------:R-:W-:Y:S02]  /*72ea0*/  LEA.HI.X.SX32 R21, R17, R13, 0x1, P5 ;  /* 0x0000000d11157211 */ /* 0x000fe400028f0eff */
[----:B------:R-:W-:Y:S02]  /*72eb0*/  F2FP.PACK_AB R17, R10, R8 ;  /* 0x000000080a11723e */ /* 0x000fe400000000ff */
[----:B------:R-:W4:Y:S04]  /*72ec0*/  LDL.LU R10, [R1+0x15f8] ;  /* 0x0015f800010a7983 */ /* 0x000f280000300800 */
[----:B------:R-:W-:Y:S04]  /*72ed0*/  STL.64 [R1+0x3e8], R20 ;  /* 0x0003e81401007387 */ /* 0x000fe80000100a00 */
[----:B------:R-:W4:Y:S01]  /*72ee0*/  LDL.LU R8, [R1+0x15f4] ;  /* 0x0015f40001087983 */ /* 0x000f220000300800 */
[C---:B------:R-:W-:Y:S01]  /*72ef0*/  IMAD R3, R0.reuse, 0x3bc, RZ ;  /* 0x000003bc00037824 */ /* 0x040fe200078e02ff */
[----:B------:R-:W-:Y:S01]  /*72f00*/  F2FP.PACK_AB R16, R23, R18 ;  /* 0x000000121710723e */ /* 0x000fe200000000ff */
[----:B------:R-:W-:-:S03]  /*72f10*/  IMAD R23, R0, 0x1de, RZ ;  /* 0x000001de00177824 */ /* 0x000fc600078e02ff */
[----:B------:R-:W-:Y:S01]  /*72f20*/  IADD3 R2, P5, R3, R12, RZ ;  /* 0x0000000c03027210 */ /* 0x000fe20007fbe0ff */
[----:B------:R-:W-:-:S03]  /*72f30*/  IMAD R18, R0, 0x3be, RZ ;  /* 0x000003be00127824 */ /* 0x000fc600078e02ff */
[----:B------:R-:W-:Y:S01]  /*72f40*/  LEA.HI.X.SX32 R3, R23, R13, 0x1, P5 ;  /* 0x0000000d17037211 */ /* 0x000fe200028f0eff */
[----:B------:R0:W-:Y:S04]  /*72f50*/  STS.128 [R28+0x300], R24 ;  /* 0x000300181c007388 */ /* 0x0001e80000000c00 */
[----:B------:R-:W-:Y:S04]  /*72f60*/  STL [R1+0x18a8], R3 ;  /* 0x0018a80301007387 */ /* 0x000fe80000100800 */
[----:B------:R1:W-:Y:S01]  /*72f70*/  STL [R1+0x1a38], R2 ;  /* 0x001a380201007387 */ /* 0x0003e20000100800 */
[----:B------:R-:W-:Y:S01]  /*72f80*/  IMAD R22, R0, 0x1df, RZ ;  /* 0x000001df00167824 */ /* 0x000fe200078e02ff */
[----:B0-----:R-:W-:Y:S01]  /*72f90*/  IADD3 R24, P5, R18, R12, RZ ;  /* 0x0000000c12187210 */ /* 0x001fe20007fbe0ff */
[----:B------:R-:W-:-:S03]  /*72fa0*/  IMAD R20, R0, 0x3c0, RZ ;  /* 0x000003c000147824 */ /* 0x000fc600078e02ff */
[----:B------:R-:W-:Y:S02]  /*72fb0*/  LEA.HI.X.SX32 R25, R22, R13, 0x1, P5 ;  /* 0x0000000d16197211 */ /* 0x000fe400028f0eff */
[----:B-1----:R-:W-:Y:S01]  /*72fc0*/  IADD3 R2, P5, R20, R12, RZ ;  /* 0x0000000c14027210 */ /* 0x002fe20007fbe0ff */
[C---:B------:R-:W-:Y:S02]  /*72fd0*/  IMAD R21, R0.reuse, 0x3c2, RZ ;  /* 0x000003c200157824 */ /* 0x040fe400078e02ff */
[----:B------:R-:W-:Y:S01]  /*72fe0*/  IMAD R23, R0, 0x3c4, RZ ;  /* 0x000003c400177824 */ /* 0x000fe200078e02ff */
[----:B--2---:R-:W-:Y:S02]  /*72ff0*/  F2FP.PACK_AB R18, R19, R11 ;  /* 0x0000000b1312723e */ /* 0x004fe400000000ff */
[----:B------:R-:W2:Y:S01]  /*73000*/  LDL.LU R11, [R1+0x161c] ;  /* 0x00161c00010b7983 */ /* 0x000ea20000300800 */
[----:B---3--:R-:W-:-:S03]  /*73010*/  F2FP.PACK_AB R19, R15, R4 ;  /* 0x000000040f13723e */ /* 0x008fc600000000ff */
[----:B------:R-:W2:Y:S01]  /*73020*/  LDL.LU R4, [R1+0x1614] ;  /* 0x0016140001047983 */ /* 0x000ea20000300800 */
[----:B------:R-:W-:-:S05]  /*73030*/  IMAD R15, R0, 0x1e0, RZ ;  /* 0x000001e0000f7824 */ /* 0x000fca00078e02ff */
[----:B------:R-:W-:Y:S01]  /*73040*/  LEA.HI.X.SX32 R3, R15, R13, 0x1, P5 ;  /* 0x0000000d0f037211 */ /* 0x000fe200028f0eff */
[----:B------:R0:W-:Y:S01]  /*73050*/  STL.64 [R1+0x3e0], R24 ;  /* 0x0003e01801007387 */ /* 0x0001e20000100a00 */
[----:B------:R-:W-:-:S03]  /*73060*/  F2FP.PACK_AB R20, R5, R14 ;  /* 0x0000000e0514723e */ /* 0x000fc600000000ff */
[----:B------:R1:W-:Y:S04]  /*73070*/  STL.64 [R1+0x3d8], R2 ;  /* 0x0003d80201007387 */ /* 0x0003e80000100a00 */
[----:B------:R-:W3:Y:S04]  /*73080*/  LDL.LU R5, [R1+0x1628] ;  /* 0x0016280001057983 */ /* 0x000ee80000300800 */
[----:B------:R-:W3:Y:S01]  /*73090*/  LDL.LU R14, [R1+0x1624] ;  /* 0x00162400010e7983 */ /* 0x000ee20000300800 */
[----:B0-----:R-:W-:Y:S01]  /*730a0*/  IMAD R25, R0, 0x1e1, RZ ;  /* 0x000001e100197824 */ /* 0x001fe200078e02ff */
[----:B-1----:R-:W-:-:S02]  /*730b0*/  IADD3 R2, P5, R21, R12, RZ ;  /* 0x0000000c15027210 */ /* 0x002fc40007fbe0ff */
[----:B------:R-:W3:Y:S01]  /*730c0*/  LDL.LU R15, [R1+0x1630] ;  /* 0x00163000010f7983 */ /* 0x000ee20000300800 */
[----:B----4-:R-:W-:-:S03]  /*730d0*/  F2FP.PACK_AB R21, R9, R6 ;  /* 0x000000060915723e */ /* 0x010fc600000000ff */
[----:B------:R-:W4:Y:S01]  /*730e0*/  LDL.LU R9, [R1+0x162c] ;  /* 0x00162c0001097983 */ /* 0x000f220000300800 */
[----:B------:R-:W-:Y:S01]  /*730f0*/  LEA.HI.X.SX32 R3, R25, R13, 0x1, P5 ;  /* 0x0000000d19037211 */ /* 0x000fe200028f0eff */
[----:B------:R-:W-:Y:S01]  /*73100*/  IMAD R6, R0, 0x1e2, RZ ;  /* 0x000001e200067824 */ /* 0x000fe200078e02ff */
[----:B------:R-:W-:Y:S02]  /*73110*/  F2FP.PACK_AB R22, R7, R29 ;  /* 0x0000001d0716723e */ /* 0x000fe400000000ff */
[----:B------:R-:W4:Y:S04]  /*73120*/  LDL.LU R7, [R1+0x1638] ;  /* 0x0016380001077983 */ /* 0x000f280000300800 */
[----:B------:R-:W4:Y:S04]  /*73130*/  LDL.LU R29, [R1+0x1634] ;  /* 0x00163400011d7983 */ /* 0x000f280000300800 */
[----:B------:R0:W-:Y:S02]  /*73140*/  STL.64 [R1+0x3d0], R2 ;  /* 0x0003d00201007387 */ /* 0x0001e40000100a00 */
[----:B0-----:R-:W-:-:S04]  /*73150*/  IADD3 R2, P5, R23, R12, RZ ;  /* 0x0000000c17027210 */ /* 0x001fc80007fbe0ff */
[----:B------:R-:W-:Y:S02]  /*73160*/  LEA.HI.X.SX32 R3, R6, R13, 0x1, P5 ;  /* 0x0000000d06037211 */ /* 0x000fe400028f0eff */
[----:B------:R-:W-:Y:S02]  /*73170*/  F2FP.PACK_AB R23, R10, R8 ;  /* 0x000000080a17723e */ /* 0x000fe400000000ff */
[----:B------:R-:W4:Y:S04]  /*73180*/  LDL.LU R8, [R1+0x1660] ;  /* 0x0016600001087983 */ /* 0x000f280000300800 */
[----:B------:R-:W4:Y:S01]  /*73190*/  LDL.LU R6, [R1+0x165c] ;  /* 0x00165c0001067983 */ /* 0x000f220000300800 */
[C---:B------:R-:W-:Y:S02]  /*731a0*/  IMAD R24, R0.reuse, 0x3c6, RZ ;  /* 0x000003c600187824 */ /* 0x040fe400078e02ff */
[C---:B------:R-:W-:Y:S01]  /*731b0*/  IMAD R26, R0.reuse, 0x1e3, RZ ;  /* 0x000001e3001a7824 */ /* 0x040fe200078e02ff */
[----:B------:R0:W-:Y:S01]  /*731c0*/  STL.64 [R1+0x408], R2 ;  /* 0x0004080201007387 */ /* 0x0001e20000100a00 */
[----:B------:R-:W-:-:S03]  /*731d0*/  IMAD R25, R0, 0x3c8, RZ ;  /* 0x000003c800197824 */ /* 0x000fc600078e02ff */
[----:B------:R-:W-:Y:S01]  /*731e0*/  STS.128 [R28+0x380], R16 ;  /* 0x000380101c007388 */ /* 0x000fe20000000c00 */
[----:B0-----:R-:W-:-:S04]  /*731f0*/  IADD3 R2, P5, R24, R12, RZ ;  /* 0x0000000c18027210 */ /* 0x001fc80007fbe0ff */
[----:B------:R-:W-:Y:S01]  /*73200*/  LEA.HI.X.SX32 R3, R26, R13, 0x1, P5 ;  /* 0x0000000d1a037211 */ /* 0x000fe200028f0eff */
[----:B------:R0:W-:Y:S04]  /*73210*/  STS.128 [R28+0x400], R20 ;  /* 0x000400141c007388 */ /* 0x0001e80000000c00 */
[----:B------:R1:W-:Y:S04]  /*73220*/  STL.64 [R1+0x410], R2 ;  /* 0x0004100201007387 */ /* 0x0003e80000100a00 */
[----:B0-----:R-:W4:Y:S01]  /*73230*/  LDL.LU R20, [R1+0x1680] ;  /* 0x0016800001147983 */ /* 0x001f220000300800 */
[----:B-1----:R-:W-:-:S03]  /*73240*/  IADD3 R2, P5, R25, R12, RZ ;  /* 0x0000000c19027210 */ /* 0x002fc60007fbe0ff */
[----:B------:R-:W4:Y:S04]  /*73250*/  LDL.LU R22, [R1+0x167c] ;  /* 0x00167c0001167983 */ /* 0x000f280000300800 */
[----:B------:R-:W4:Y:S04]  /*73260*/  LDL.LU R23, [R1+0x1668] ;  /* 0x0016680001177983 */ /* 0x000f280000300800 */
[----:B------:R-:W4:Y:S01]  /*73270*/  LDL.LU R10, [R1+0x1664] ;  /* 0x00166400010a7983 */ /* 0x000f220000300800 */
[C---:B------:R-:W-:Y:S02]  /*73280*/  IMAD R16, R0.reuse, 0x3ca, RZ ;  /* 0x000003ca00107824 */ /* 0x040fe400078e02ff */
[----:B------:R-:W-:-:S02]  /*73290*/  IMAD R18, R0, 0x1e5, RZ ;  /* 0x000001e500127824 */ /* 0x000fc400078e02ff */
[C---:B------:R-:W-:Y:S02]  /*732a0*/  IMAD R17, R0.reuse, 0x3cc, RZ ;  /* 0x000003cc00117824 */ /* 0x040fe400078e02ff */
[C---:B------:R-:W-:Y:S01]  /*732b0*/  IMAD R21, R0.reuse, 0x1e6, RZ ;  /* 0x000001e600157824 */ /* 0x040fe200078e02ff */
[----:B--2---:R-:W-:Y:S01]  /*732c0*/  F2FP.PACK_AB R24, R11, R4 ;  /* 0x000000040b18723e */ /* 0x004fe200000000ff */
[----:B------:R-:W-:Y:S01]  /*732d0*/  IMAD R4, R0, 0x1e4, RZ ;  /* 0x000001e400047824 */ /* 0x000fe200078e02ff */
[----:B------:R-:W2:Y:S04]  /*732e0*/  LDL.LU R11, [R1+0x1688] ;  /* 0x00168800010b7983 */ /* 0x000ea80000300800 */
[----:B------:R-:W-:-:S05]  /*732f0*/  LEA.HI.X.SX32 R3, R4, R13, 0x1, P5 ;  /* 0x0000000d04037211 */ /* 0x000fca00028f0eff */
[----:B------:R0:W-:Y:S04]  /*73300*/  STL.64 [R1+0x398], R2 ;  /* 0x0003980201007387 */ /* 0x0001e80000100a00 */
[----:B------:R-:W2:Y:S01]  /*73310*/  LDL.LU R4, [R1+0x1684] ;  /* 0x0016840001047983 */ /* 0x000ea20000300800 */
[----:B---3--:R-:W-:-:S03]  /*73320*/  F2FP.PACK_AB R25, R5, R14 ;  /* 0x0000000e0519723e */ /* 0x008fc600000000ff */
[----:B------:R-:W3:Y:S01]  /*73330*/  LDL.LU R5, [R1+0x1670] ;  /* 0x0016700001057983 */ /* 0x000ee20000300800 */
[----:B0-----:R-:W-:-:S03]  /*73340*/  IADD3 R2, P5, R16, R12, RZ ;  /* 0x0000000c10027210 */ /* 0x001fc60007fbe0ff */
[----:B------:R-:W3:Y:S01]  /*73350*/  LDL.LU R14, [R1+0x166c] ;  /* 0x00166c00010e7983 */ /* 0x000ee20000300800 */
[----:B------:R-:W-:Y:S02]  /*73360*/  LEA.HI.X.SX32 R3, R18, R13, 0x1, P5 ;  /* 0x0000000d12037211 */ /* 0x000fe400028f0eff */
[----:B----4-:R-:W-:-:S03]  /*73370*/  F2FP.PACK_AB R26, R15, R9 ;  /* 0x000000090f1a723e */ /* 0x010fc600000000ff */
[----:B------:R0:W-:Y:S04]  /*73380*/  STL.64 [R1+0x390], R2 ;  /* 0x0003900201007387 */ /* 0x0001e80000100a00 */
[----:B------:R-:W4:Y:S04]  /*73390*/  LDL.LU R15, [R1+0x1690] ;  /* 0x00169000010f7983 */ /* 0x000f280000300800 */
[----:B------:R-:W4:Y:S01]  /*733a0*/  LDL.LU R9, [R1+0x168c] ;  /* 0x00168c0001097983 */ /* 0x000f220000300800 */
[----:B0-----:R-:W-:Y:S02]  /*733b0*/  IADD3 R2, P5, R17, R12, RZ ;  /* 0x0000000c11027210 */ /* 0x001fe40007fbe0ff */
[----:B------:R-:W-:-:S02]  /*733c0*/  F2FP.PACK_AB R27, R7, R29 ;  /* 0x0000001d071b723e */ /* 0x000fc400000000ff */
[----:B------:R-:W4:Y:S01]  /*733d0*/  LDL.LU R7, [R1+0x1678] ;  /* 0x0016780001077983 */ /* 0x000f220000300800 */
[----:B------:R-:W-:Y:S01]  /*733e0*/  LEA.HI.X.SX32 R3, R21, R13, 0x1, P5 ;  /* 0x0000000d15037211 */ /* 0x000fe200028f0eff */
[----:B------:R-:W-:Y:S02]  /*733f0*/  IMAD R16, R0, 0x3ce, RZ ;  /* 0x000003ce00107824 */ /* 0x000fe400078e02ff */
[----:B------:R-:W4:Y:S04]  /*73400*/  LDL.LU R29, [R1+0x1674] ;  /* 0x00167400011d7983 */ /* 0x000f280000300800 */
[----:B------:R0:W-:Y:S02]  /*73410*/  STL.64 [R1+0x3a8], R2 ;  /* 0x0003a80201007387 */ /* 0x0001e40000100a00 */
[----:B0-----:R-:W-:-:S02]  /*73420*/  IADD3 R2, P5, R16, R12, RZ ;  /* 0x0000000c10027210 */ /* 0x001fc40007fbe0ff */
[----:B------:R-:W-:Y:S02]  /*73430*/  F2FP.PACK_AB R16, R8, R6 ;  /* 0x000000060810723e */ /* 0x000fe400000000ff */
[----:B------:R-:W4:Y:S04]  /*73440*/  LDL.LU R8, [R1+0x1698] ;  /* 0x0016980001087983 */ /* 0x000f280000300800 */
[----:B------:R-:W4:Y:S01]  /*73450*/  LDL.LU R6, [R1+0x1694] ;  /* 0x0016940001067983 */ /* 0x000f220000300800 */
[C---:B------:R-:W-:Y:S02]  /*73460*/  IMAD R19, R0.reuse, 0x1e7, RZ ;  /* 0x000001e700137824 */ /* 0x040fe400078e02ff */
[----:B------:R-:W-:-:S03]  /*73470*/  IMAD R18, R0, 0x3d0, RZ ;  /* 0x000003d000127824 */ /* 0x000fc600078e02ff */
[----:B------:R-:W-:Y:S01]  /*73480*/  LEA.HI.X.SX32 R3, R19, R13, 0x1, P5 ;  /* 0x0000000d13037211 */ /* 0x000fe200028f0eff */
[----:B------:R-:W-:-:S04]  /*73490*/  IMAD R21, R0, 0x1e8, RZ ;  /* 0x000001e800157824 */ /* 0x000fc800078e02ff */
[----:B------:R0:W-:Y:S01]  /*734a0*/  STL.64 [R1+0x3c8], R2 ;  /* 0x0003c80201007387 */ /* 0x0001e20000100a00 */
[----:B------:R-:W-:Y:S01]  /*734b0*/  IMAD R17, R0, 0x3d2, RZ ;  /* 0x000003d200117824 */ /* 0x000fe200078e02ff */
[----:B0-----:R-:W-:-:S04]  /*734c0*/  IADD3 R2, P5, R18, R12, RZ ;  /* 0x0000000c12027210 */ /* 0x001fc80007fbe0ff */
[----:B------:R-:W-:-:S05]  /*734d0*/  LEA.HI.X.SX32 R3, R21, R13, 0x1, P5 ;  /* 0x0000000d15037211 */ /* 0x000fca00028f0eff */
[----:B------:R0:W-:Y:S01]  /*734e0*/  STL.64 [R1+0x388], R2 ;  /* 0x0003880201007387 */ /* 0x0001e20000100a00 */
[----:B------:R-:W-:Y:S01]  /*734f0*/  F2FP.PACK_AB R20, R20, R22 ;  /* 0x000000161414723e */ /* 0x000fe200000000ff */
[C---:B------:R-:W-:Y:S02]  /*73500*/  IMAD R22, R0.reuse, 0x1e9, RZ ;  /* 0x000001e900167824 */ /* 0x040fe400078e02ff */
[----:B------:R-:W-:Y:S01]  /*73510*/  IMAD R18, R0, 0x3d4, RZ ;  /* 0x000003d400127824 */ /* 0x000fe200078e02ff */
[----:B0-----:R-:W-:-:S04]  /*73520*/  IADD3 R2, P5, R17, R12, RZ ;  /* 0x0000000c11027210 */ /* 0x001fc80007fbe0ff */
[----:B------:R-:W-:-:S05]  /*73530*/  LEA.HI.X.SX32 R3, R22, R13, 0x1, P5 ;  /* 0x0000000d16037211 */ /* 0x000fca00028f0eff */
[----:B------:R0:W-:Y:S01]  /*73540*/  STL.64 [R1+0x380], R2 ;  /* 0x0003800201007387 */ /* 0x0001e20000100a00 */
[----:B------:R-:W-:Y:S01]  /*73550*/  F2FP.PACK_AB R17, R23, R10 ;  /* 0x0000000a1711723e */ /* 0x000fe200000000ff */
[----:B------:R-:W-:Y:S02]  /*73560*/  IMAD R19, R0, 0x3d6, RZ ;  /* 0x000003d600137824 */ /* 0x000fe400078e02ff */
[----:B------:R-:W4:Y:S01]  /*73570*/  LDL.LU R10, [R1+0x16a0] ;  /* 0x0016a000010a7983 */ /* 0x000f220000300800 */
[----:B0-----:R-:W-:-:S03]  /*73580*/  IADD3 R2, P5, R18, R12, RZ ;  /* 0x0000000c12027210 */ /* 0x001fc60007fbe0ff */
[----:B------:R0:W-:Y:S01]  /*73590*/  STS.128 [R28+0x480], R24 ;  /* 0x000480181c007388 */ /* 0x0001e20000000c00 */
[C---:B------:R-:W-:Y:S02]  /*735a0*/  IMAD R23, R0.reuse, 0x3d8, RZ ;  /* 0x000003d800177824 */ /* 0x040fe400078e02ff */
[C---:B0-----:R-:W-:Y:S02]  /*735b0*/  IMAD R25, R0.reuse, 0x1eb, RZ ;  /* 0x000001eb00197824 */ /* 0x041fe400078e02ff */
[C---:B------:R-:W-:Y:S01]  /*735c0*/  IMAD R24, R0.reuse, 0x3da, RZ ;  /* 0x000003da00187824 */ /* 0x040fe200078e02ff */
[----:B--2---:R-:W-:Y:S01]  /*735d0*/  F2FP.PACK_AB R21, R11, R4 ;  /* 0x000000040b15723e */ /* 0x004fe200000000ff */
[----:B------:R-:W-:Y:S01]  /*735e0*/  IMAD R4, R0, 0x1ea, RZ ;  /* 0x000001ea00047824 */ /* 0x000fe200078e02ff */
[----:B------:R-:W2:Y:S04]  /*735f0*/  LDL.LU R11, [R1+0x169c] ;  /* 0x00169c00010b7983 */ /* 0x000ea80000300800 */
[----:B------:R-:W-:-:S02]  /*73600*/  LEA.HI.X.SX32 R3, R4, R13, 0x1, P5 ;  /* 0x0000000d04037211 */ /* 0x000fc400028f0eff */
[----:B---3--:R-:W-:Y:S02]  /*73610*/  F2FP.PACK_AB R18, R5, R14 ;  /* 0x0000000e0512723e */ /* 0x008fe400000000ff */
[----:B------:R-:W3:Y:S04]  /*73620*/  LDL.LU R5, [R1+0x16a8] ;  /* 0x0016a80001057983 */ /* 0x000ee80000300800 */
[----:B------:R0:W-:Y:S04]  /*73630*/  STL.64 [R1+0x3a0], R2 ;  /* 0x0003a00201007387 */ /* 0x0001e80000100a00 */
[----:B------:R-:W3:Y:S04]  /*73640*/  LDL.LU R4, [R1+0x16a4] ;  /* 0x0016a40001047983 */ /* 0x000ee80000300800 */
[----:B------:R-:W2:Y:S01]  /*73650*/  LDL.LU R14, [R1+0xe84] ;  /* 0x000e8400010e7983 */ /* 0x000ea20000300800 */
[----:B0-----:R-:W-:-:S04]  /*73660*/  IADD3 R2, P5, R19, R12, RZ ;  /* 0x0000000c13027210 */ /* 0x001fc80007fbe0ff */
[----:B------:R-:W-:Y:S02]  /*73670*/  LEA.HI.X.SX32 R3, R25, R13, 0x1, P5 ;  /* 0x0000000d19037211 */ /* 0x000fe400028f0eff */
[----:B----4-:R-:W-:Y:S01]  /*73680*/  F2FP.PACK_AB R19, R7, R29 ;  /* 0x0000001d0713723e */ /* 0x010fe200000000ff */
[----:B------:R-:W-:Y:S01]  /*73690*/  IMAD R29, R0, 0x1ec, RZ ;  /* 0x000001ec001d7824 */ /* 0x000fe200078e02ff */
[----:B------:R-:W2:Y:S04]  /*736a0*/  LDL.LU R7, [R1+0x171c] ;  /* 0x00171c0001077983 */ /* 0x000ea80000300800 */
[----:B------:R0:W-:Y:S01]  /*736b0*/  STL.64 [R1+0x3c0], R2 ;  /* 0x0003c00201007387 */ /* 0x0001e20000100a00 */
[----:B------:R-:W-:-:S03]  /*736c0*/  F2FP.PACK_AB R22, R15, R9 ;  /* 0x000000090f16723e */ /* 0x000fc600000000ff */
[----:B------:R-:W4:Y:S04]  /*736d0*/  LDL.LU R15, [R1+0x16ac] ;  /* 0x0016ac00010f7983 */ /* 0x000f280000300800 */
[----:B------:R-:W2:Y:S01]  /*736e0*/  LDL.LU R9, [R1+0x16b8] ;  /* 0x0016b80001097983 */ /* 0x000ea20000300800 */
[----:B0-----:R-:W-:-:S04]  /*736f0*/  IADD3 R2, P5, R23, R12, RZ ;  /* 0x0000000c17027210 */ /* 0x001fc80007fbe0ff */
[----:B------:R-:W-:Y:S01]  /*73700*/  LEA.HI.X.SX32 R3, R29, R13, 0x1, P5 ;  /* 0x0000000d1d037211 */ /* 0x000fe200028f0eff */
[----:B------:R-:W-:Y:S01]  /*73710*/  STS.128 [R28+0x500], R16 ;  /* 0x000500101c007388 */ /* 0x000fe20000000c00 */
[----:B------:R-:W-:-:S03]  /*73720*/  F2FP.PACK_AB R23, R8, R6 ;  /* 0x000000060817723e */ /* 0x000fc600000000ff */
[----:B------:R-:W2:Y:S04]  /*73730*/  LDL.LU R8, [R1+0x16b4] ;  /* 0x0016b40001087983 */ /* 0x000ea80000300800 */
[----:B------:R0:W-:Y:S02]  /*73740*/  STL.64 [R1+0x3b8], R2 ;  /* 0x0003b80201007387 */ /* 0x0001e40000100a00 */
[----:B0-----:R-:W-:Y:S02]  /*73750*/  IADD3 R2, P5, R24, R12, RZ ;  /* 0x0000000c18027210 */ /* 0x001fe40007fbe0ff */
[----:B------:R-:W2:Y:S04]  /*73760*/  LDL.LU R24, [R1+0x1724] ;  /* 0x0017240001187983 */ /* 0x000ea80000300800 */
[----:B------:R-:W2:Y:S01]  /*73770*/  LDL.LU R19, [R1+0xe88] ;  /* 0x000e880001137983 */ /* 0x000ea20000300800 */
[----:B------:R-:W-:-:S03]  /*73780*/  IMAD R26, R0, 0x1ed, RZ ;  /* 0x000001ed001a7824 */ /* 0x000fc600078e02ff */
[----:B------:R0:W-:Y:S02]  /*73790*/  STS.128 [R28+0x580], R20 ;  /* 0x000580141c007388 */ /* 0x0001e40000000c00 */
[----:B------:R-:W-:Y:S01]  /*737a0*/  LEA.HI.X.SX32 R3, R26, R13, 0x1, P5 ;  /* 0x0000000d1a037211 */ /* 0x000fe200028f0eff */
[C---:B------:R-:W-:Y:S02]  /*737b0*/  IMAD R25, R0.reuse, 0x3dc, RZ ;  /* 0x000003dc00197824 */ /* 0x040fe400078e02ff */
[C---:B------:R-:W-:Y:S01]  /*737c0*/  IMAD R27, R0.reuse, 0x1ee, RZ ;  /* 0x000001ee001b7824 */ /* 0x040fe200078e02ff */
[----:B0-----:R-:W4:Y:S04]  /*737d0*/  LDL.LU R23, [R1+0x16b0] ;  /* 0x0016b00001177983 */ /* 0x001f280000300800 */
[----:B------:R-:W4:Y:S04]  /*737e0*/  LDL.LU R6, [R1+0xe7c] ;  /* 0x000e7c0001067983 */ /* 0x000f280000300800 */
[----:B------:R-:W4:Y:S04]  /*737f0*/  LDL.LU R29, [R1+0x172c] ;  /* 0x00172c00011d7983 */ /* 0x000f280000300800 */
[----:B------:R0:W-:Y:S01]  /*73800*/  STL.64 [R1+0x3b0], R2 ;  /* 0x0003b00201007387 */ /* 0x0001e20000100a00 */
[----:B------:R-:W-:-:S02]  /*73810*/  IMAD R16, R0, 0x3de, RZ ;  /* 0x000003de00107824 */ /* 0x000fc400078e02ff */
[----:B------:R-:W-:Y:S01]  /*73820*/  IMAD R20, R0, 0x1ef, RZ ;  /* 0x000001ef00147824 */ /* 0x000fe200078e02ff */
[----:B0-----:R-:W-:Y:S02]  /*73830*/  IADD3 R2, P5, R25, R12, RZ ;  /* 0x0000000c19027210 */ /* 0x001fe40007fbe0ff */
[----:B---3--:R-:W-:Y:S01]  /*73840*/  F2FP.PACK_AB R17, R5, R4 ;  /* 0x000000040511723e */ /* 0x008fe200000000ff */
[----:B--2---:R-:W-:-:S05]  /*73850*/  FFMA R3, R24, 0.69314718246459960938, R19 ;  /* 0x3f31721818037823 */ /* 0x004fca0000000013 */
[----:B------:R0:W-:Y:S02]  /*73860*/  STL [R1+0x2f0], R3 ;  /* 0x0002f00301007387 */ /* 0x0001e40000100800 */
[----:B0-----:R-:W-:-:S05]  /*73870*/  LEA.HI.X.SX32 R3, R27, R13, 0x1, P5 ;  /* 0x0000000d1b037211 */ /* 0x001fca00028f0eff */
[----:B------:R0:W-:Y:S04]  /*73880*/  STL.64 [R1+0x378], R2 ;  /* 0x0003780201007387 */ /* 0x0001e80000100a00 */
[----:B------:R-:W2:Y:S04]  /*73890*/  LDL.LU R24, [R1+0x16c0] ;  /* 0x0016c00001187983 */ /* 0x000ea80000300800 */
[----:B------:R-:W2:Y:S01]  /*738a0*/  LDL.LU R4, [R1+0x16bc] ;  /* 0x0016bc0001047983 */ /* 0x000ea20000300800 */
[----:B0-----:R-:W-:-:S04]  /*738b0*/  IADD3 R2, P5, R16, R12, RZ ;  /* 0x0000000c10027210 */ /* 0x001fc80007fbe0ff */
[----:B------:R-:W-:-:S05]  /*738c0*/  LEA.HI.X.SX32 R3, R20, R13, 0x1, P5 ;  /* 0x0000000d14037211 */ /* 0x000fca00028f0eff */
[----:B------:R0:W-:Y:S04]  /*738d0*/  STL.64 [R1+0x370], R2 ;  /* 0x0003700201007387 */ /* 0x0001e80000100a00 */
[----:B------:R-:W3:Y:S01]  /*738e0*/  LDL.LU R27, [R1+0xe78] ;  /* 0x000e7800011b7983 */ /* 0x000ee20000300800 */
[----:B0-----:R-:W-:-:S05]  /*738f0*/  FFMA R3, R7, 0.69314718246459960938, R14 ;  /* 0x3f31721807037823 */ /* 0x001fca000000000e */
[----:B------:R0:W-:Y:S04]  /*73900*/  STL [R1+0x2f4], R3 ;  /* 0x0002f40301007387 */ /* 0x0001e80000100800 */
[----:B------:R-:W3:Y:S01]  /*73910*/  LDL.LU R7, [R1+0x1730] ;  /* 0x0017300001077983 */ /* 0x000ee20000300800 */
[C---:B------:R-:W-:Y:S02]  /*73920*/  IMAD R19, R0.reuse, 0x3e0, RZ ;  /* 0x000003e000137824 */ /* 0x040fe400078e02ff */
[----:B------:R-:W-:-:S03]  /*73930*/  IMAD R14, R0, 0x1f0, RZ ;  /* 0x000001f0000e7824 */ /* 0x000fc600078e02ff */
[----:B------:R-:W-:Y:S01]  /*73940*/  IADD3 R2, P5, R19, R12, RZ ;  /* 0x0000000c13027210 */ /* 0x000fe20007fbe0ff */
[----:B------:R-:W-:Y:S01]  /*73950*/  IMAD R18, R0, 0x3e2, RZ ;  /* 0x000003e200127824 */ /* 0x000fe200078e02ff */
[----:B------:R-:W-:Y:S02]  /*73960*/  F2FP.PACK_AB R16, R10, R11 ;  /* 0x0000000b0a10723e */ /* 0x000fe400000000ff */
[----:B0-----:R-:W-:Y:S01]  /*73970*/  LEA.HI.X.SX32 R3, R14, R13, 0x1, P5 ;  /* 0x0000000d0e037211 */ /* 0x001fe200028f0eff */
[----:B------:R-:W3:Y:S01]  /*73980*/  LDL.LU R10, [R1+0x16c8] ;  /* 0x0016c800010a7983 */ /* 0x000ee20000300800 */
[----:B------:R-:W-:-:S03]  /*73990*/  IMAD R22, R0, 0x1f1, RZ ;  /* 0x000001f100167824 */ /* 0x000fc600078e02ff */
[----:B------:R-:W3:Y:S04]  /*739a0*/  LDL.LU R11, [R1+0x16c4] ;  /* 0x0016c400010b7983 */ /* 0x000ee80000300800 */
[----:B------:R-:W3:Y:S04]  /*739b0*/  LDL.LU R5, [R1+0x16d0] ;  /* 0x0016d00001057983 */ /* 0x000ee80000300800 */
[----:B------:R0:W-:Y:S01]  /*739c0*/  STL.64 [R1+0x368], R2 ;  /* 0x0003680201007387 */ /* 0x0001e20000100a00 */
[----:B------:R-:W-:Y:S01]  /*739d0*/  IMAD R21, R0, 0x3e4, RZ ;  /* 0x000003e400157824 */ /* 0x000fe200078e02ff */
[----:B------:R-:W-:-:S02]  /*739e0*/  F2FP.PACK_AB R19, R9, R8 ;  /* 0x000000080913723e */ /* 0x000fc400000000ff */
[----:B------:R-:W3:Y:S01]  /*739f0*/  LDL.LU R14, [R1+0x16cc] ;  /* 0x0016cc00010e7983 */ /* 0x000ee20000300800 */
[----:B0-----:R-:W-:Y:S02]  /*73a00*/  IADD3 R2, P5, R18, R12, RZ ;  /* 0x0000000c12027210 */ /* 0x001fe40007fbe0ff */
[----:B----4-:R-:W-:Y:S02]  /*73a10*/  F2FP.PACK_AB R18, R23, R15 ;  /* 0x0000000f1712723e */ /* 0x010fe400000000ff */
[----:B------:R-:W-:Y:S01]  /*73a20*/  LEA.HI.X.SX32 R3, R22, R13, 0x1, P5 ;  /* 0x0000000d16037211 */ /* 0x000fe200028f0eff */
[----:B------:R-:W4:Y:S04]  /*73a30*/  LDL.LU R15, [R1+0xe70] ;  /* 0x000e7000010f7983 */ /* 0x000f280000300800 */
[----:B------:R-:W4:Y:S04]  /*73a40*/  LDL.LU R9, [R1+0x1738] ;  /* 0x0017380001097983 */ /* 0x000f280000300800 */
[----:B------:R0:W-:Y:S01]  /*73a50*/  STL.64 [R1+0x350], R2 ;  /* 0x0003500201007387 */ /* 0x0001e20000100a00 */
[----:B------:R-:W-:-:S03]  /*73a60*/  IMAD R20, R0, 0x3e6, RZ ;  /* 0x000003e600147824 */ /* 0x000fc600078e02ff */
[----:B------:R-:W4:Y:S01]  /*73a70*/  LDL.LU R8, [R1+0x16d8] ;  /* 0x0016d80001087983 */ /* 0x000f220000300800 */
[----:B0-----:R-:W-:Y:S01]  /*73a80*/  FFMA R3, R29, 0.69314718246459960938, R6 ;  /* 0x3f3172181d037823 */ /* 0x001fe20000000006 */
[----:B------:R-:W-:Y:S01]  /*73a90*/  IADD3 R2, P5, R21, R12, RZ ;  /* 0x0000000c15027210 */ /* 0x000fe20007fbe0ff */
[----:B------:R-:W-:-:S03]  /*73aa0*/  IMAD R29, R0, 0x1f2, RZ ;  /* 0x000001f2001d7824 */ /* 0x000fc600078e02ff */
[----:B------:R0:W-:Y:S01]  /*73ab0*/  STL [R1+0x2f8], R3 ;  /* 0x0002f80301007387 */ /* 0x0001e20000100800 */
[----:B------:R-:W-:-:S03]  /*73ac0*/  IMAD R22, R0, 0x1f3, RZ ;  /* 0x000001f300167824 */ /* 0x000fc600078e02ff */
[----:B------:R-:W4:Y:S01]  /*73ad0*/  LDL.LU R6, [R1+0x16d4] ;  /* 0x0016d40001067983 */ /* 0x000f220000300800 */
[----:B0-----:R-:W-:-:S05]  /*73ae0*/  LEA.HI.X.SX32 R3, R29, R13, 0x1, P5 ;  /* 0x0000000d1d037211 */ /* 0x001fca00028f0eff */
[----:B------:R0:W-:Y:S01]  /*73af0*/  STL.64 [R1+0x360], R2 ;  /* 0x0003600201007387 */ /* 0x0001e20000100a00 */
[----:B------:R-:W-:-:S03]  /*73b00*/  IMAD R21, R0, 0x3e8, RZ ;  /* 0x000003e800157824 */ /* 0x000fc600078e02ff */
[----:B------:R1:W-:Y:S04]  /*73b10*/  STS.128 [R28+0x600], R16 ;  /* 0x000600101c007388 */ /* 0x0003e80000000c00 */
[----:B------:R-:W4:Y:S01]  /*73b20*/  LDL.LU R29, [R1+0x16e0] ;  /* 0x0016e000011d7983 */ /* 0x000f220000300800 */
[----:B0-----:R-:W-:-:S04]  /*73b30*/  IADD3 R2, P5, R20, R12, RZ ;  /* 0x0000000c14027210 */ /* 0x001fc80007fbe0ff */
[----:B------:R-:W-:Y:S01]  /*73b40*/  LEA.HI.X.SX32 R3, R22, R13, 0x1, P5 ;  /* 0x0000000d16037211 */ /* 0x000fe200028f0eff */
[----:B-1----:R-:W4:Y:S04]  /*73b50*/  LDL.LU R28, [R1+0x16dc] ;  /* 0x0016dc00011c7983 */ /* 0x002f280000300800 */
[----:B------:R0:W-:Y:S02]  /*73b60*/  STL.64 [R1+0x358], R2 ;  /* 0x0003580201007387 */ /* 0x0001e40000100a00 */
[----:B0-----:R-:W-:Y:S02]  /*73b70*/  IADD3 R2, P5, R21, R12, RZ ;  /* 0x0000000c15027210 */ /* 0x001fe40007fbe0ff */
[----:B--2---:R-:W-:Y:S01]  /*73b80*/  F2FP.PACK_AB R16, R24, R4 ;  /* 0x000000041810723e */ /* 0x004fe200000000ff */
[----:B------:R-:W-:-:S02]  /*73b90*/  IMAD R4, R0, 0x1f4, RZ ;  /* 0x000001f400047824 */ /* 0x000fc400078e02ff */
[----:B---3--:R-:W-:-:S05]  /*73ba0*/  FFMA R3, R7, 0.69314718246459960938, R27 ;  /* 0x3f31721807037823 */ /* 0x008fca000000001b */
[----:B------:R0:W-:Y:S04]  /*73bb0*/  STL [R1+0x2fc], R3 ;  /* 0x0002fc0301007387 */ /* 0x0001e80000100800 */
[----:B------:R-:W2:Y:S01]  /*73bc0*/  LDL.LU R7, [R1+0xe6c] ;  /* 0x000e6c0001077983 */ /* 0x000ea20000300800 */
[----:B0-----:R-:W-:-:S03]  /*73bd0*/  LEA.HI.X.SX32 R3, R4, R13, 0x1, P5 ;  /* 0x0000000d04037211 */ /* 0x001fc600028f0eff */
[----:B------:R-:W2:Y:S01]  /*73be0*/  LDL.LU R4, [R1+0x1720] ;  /* 0x0017200001047983 */ /* 0x000ea20000300800 */
[C---:B------:R-:W-:Y:S02]  /*73bf0*/  IMAD R17, R0.reuse, 0x3ea, RZ ;  /* 0x000003ea00117824 */ /* 0x040fe400078e02ff */
[C---:B------:R-:W-:Y:S01]  /*73c00*/  IMAD R21, R0.reuse, 0x1f5, RZ ;  /* 0x000001f500157824 */ /* 0x040fe200078e02ff */
[----:B------:R0:W-:Y:S01]  /*73c10*/  STL.64 [R1+0x348], R2 ;  /* 0x0003480201007387 */ /* 0x0001e20000100a00 */
[----:B------:R-:W-:Y:S01]  /*73c20*/  IMAD R20, R0, 0x3ec, RZ ;  /* 0x000003ec00147824 */ /* 0x000fe200078e02ff */
[----:B0-----:R-:W-:Y:S02]  /*73c30*/  IADD3 R2, P5, R17, R12, RZ ;  /* 0x0000000c11027210 */ /* 0x001fe40007fbe0ff */
[----:B------:R-:W-:Y:S02]  /*73c40*/  F2FP.PACK_AB R17, R10, R11 ;  /* 0x0000000b0a11723e */ /* 0x000fe400000000ff */
[----:B------:R-:W-:-:S03]  /*73c50*/  LEA.HI.X.SX32 R3, R21, R13, 0x1, P5 ;  /* 0x0000000d15037211 */ /* 0x000fc600028f0eff */
[----:B------:R-:W-:Y:S04]  /*73c60*/  STL.64 [R1+0x2138], R16 ;  /* 0x0021381001007387 */ /* 0x000fe80000100a00 */
[----:B------:R4:W-:Y:S01]  /*73c70*/  STL.64 [R1+0x318], R2 ;  /* 0x0003180201007387 */ /* 0x0009e20000100a00 */
[----:B------:R-:W-:-:S03]  /*73c80*/  IMAD R19, R0, 0x3ee, RZ ;  /* 0x000003ee00137824 */ /* 0x000fc600078e02ff */
[----:B------:R-:W3:Y:S01]  /*73c90*/  LDL.LU R24, [R1+0x16fc] ;  /* 0x0016fc0001187983 */ /* 0x000ee20000300800 */
[----:B----4-:R-:W-:Y:S01]  /*73ca0*/  FFMA R3, R9, 0.69314718246459960938, R15 ;  /* 0x3f31721809037823 */ /* 0x010fe2000000000f */
[----:B------:R-:W-:Y:S01]  /*73cb0*/  IADD3 R2, P5, R20, R12, RZ ;  /* 0x0000000c14027210 */ /* 0x000fe20007fbe0ff */
[----:B------:R-:W-:-:S03]  /*73cc0*/  IMAD R9, R0, 0x1f6, RZ ;  /* 0x000001f600097824 */ /* 0x000fc600078e02ff */
[----:B------:R0:W-:Y:S01]  /*73cd0*/  STL [R1+0x2e0], R3 ;  /* 0x0002e00301007387 */ /* 0x0001e20000100800 */
[----:B------:R-:W-:-:S03]  /*73ce0*/  IMAD R23, R0, 0x1f7, RZ ;  /* 0x000001f700177824 */ /* 0x000fc600078e02ff */
[----:B------:R-:W4:Y:S04]  /*73cf0*/  LDL.LU R26, [R1+0xe68] ;  /* 0x000e6800011a7983 */ /* 0x000f280000300800 */
[----:B------:R-:W4:Y:S01]  /*73d00*/  LDL.LU R27, [R1+0x1728] ;  /* 0x00172800011b7983 */ /* 0x000f220000300800 */
[----:B0-----:R-:W-:-:S05]  /*73d10*/  LEA.HI.X.SX32 R3, R9, R13, 0x1, P5 ;  /* 0x0000000d09037211 */ /* 0x001fca00028f0eff */
[----:B------:R0:W-:Y:S01]  /*73d20*/  STL.64 [R1+0x340], R2 ;  /* 0x0003400201007387 */ /* 0x0001e20000100a00 */
[----:B------:R-:W-:-:S03]  /*73d30*/  F2FP.PACK_AB R18, R5, R14 ;  /* 0x0000000e0512723e */ /* 0x000fc600000000ff */
[----:B------:R-:W3:Y:S04]  /*73d40*/  LDL.LU R16, [R1+0x1708] ;  /* 0x0017080001107983 */ /* 0x000ee80000300800 */
[----:B------:R-:W3:Y:S01]  /*73d50*/  LDL.LU R17, [R1+0x1704] ;  /* 0x0017040001117983 */ /* 0x000ee20000300800 */
[----:B0-----:R-:W-:-:S03]  /*73d60*/  IADD3 R2, P5, R19, R12, RZ ;  /* 0x0000000c13027210 */ /* 0x001fc60007fbe0ff */
[----:B------:R-:W3:Y:S01]  /*73d70*/  LDL.LU R10, [R1+0x16f0] ;  /* 0x0016f000010a7983 */ /* 0x000ee20000300800 */
[----:B------:R-:W-:-:S03]  /*73d80*/  LEA.HI.X.SX32 R3, R23, R13, 0x1, P5 ;  /* 0x0000000d17037211 */ /* 0x000fc600028f0eff */
[----:B------:R-:W3:Y:S01]  /*73d90*/  LDL.LU R5, [R1+0x16ec] ;  /* 0x0016ec0001057983 */ /* 0x000ee20000300800 */
[----:B------:R-:W-:-:S03]  /*73da0*/  IMAD R22, R0, 0x3f0, RZ ;  /* 0x000003f000167824 */ /* 0x000fc600078e02ff */
[----:B------:R-:W3:Y:S01]  /*73db0*/  LDL.LU R11, [R1+0xe64] ;  /* 0x000e6400010b7983 */ /* 0x000ee20000300800 */
[----:B------:R-:W-:-:S03]  /*73dc0*/  F2FP.PACK_AB R20, R29, R28 ;  /* 0x0000001c1d14723e */ /* 0x000fc600000000ff */
[----:B------:R-:W3:Y:S04]  /*73dd0*/  LDL.LU R29, [R1+0x1734] ;  /* 0x00173400011d7983 */ /* 0x000ee80000300800 */
[----:B------:R-:W3:Y:S04]  /*73de0*/  LDL.LU R14, [R1+0x1710] ;  /* 0x00171000010e7983 */ /* 0x000ee80000300800 */
[----:B------:R0:W-:Y:S01]  /*73df0*/  STL.64 [R1+0x338], R2 ;  /* 0x0003380201007387 */ /* 0x0001e20000100a00 */
[----:B------:R-:W-:-:S03]  /*73e00*/  F2FP.PACK_AB R19, R8, R6 ;  /* 0x000000060813723e */ /* 0x000fc600000000ff */
[----:B------:R-:W3:Y:S04]  /*73e10*/  LDL.LU R15, [R1+0x170c] ;  /* 0x00170c00010f7983 */ /* 0x000ee80000300800 */
[----:B------:R-:W3:Y:S04]  /*73e20*/  LDL.LU R9, [R1+0x16f8] ;  /* 0x0016f80001097983 */ /* 0x000ee80000300800 */
[----:B------:R-:W3:Y:S01]  /*73e30*/  LDL.LU R28, [R1+0x16f4] ;  /* 0x0016f400011c7983 */ /* 0x000ee20000300800 */
[----:B0-----:R-:W-:-:S03]  /*73e40*/  IADD3 R2, P5, R22, R12, RZ ;  /* 0x0000000c16027210 */ /* 0x001fc60007fbe0ff */
[----:B------:R-:W3:Y:S04]  /*73e50*/  LDL.LU R22, [R1+0x16e4] ;  /* 0x0016e40001167983 */ /* 0x000ee80000300800 */
[----:B------:R-:W3:Y:S04]  /*73e60*/  LDL.LU R8, [R1+0x1718] ;  /* 0x0017180001087983 */ /* 0x000ee80000300800 */
[----:B------:R-:W3:Y:S01]  /*73e70*/  LDL.LU R6, [R1+0x1714] ;  /* 0x0017140001067983 */ /* 0x000ee20000300800 */
[----:B------:R-:W-:Y:S02]  /*73e80*/  IMAD R21, R0, 0x3f2, RZ ;  /* 0x000003f200157824 */ /* 0x000fe400078e02ff */
[----:B--2---:R-:W-:-:S05]  /*73e90*/  FFMA R3, R4, 0.69314718246459960938, R7 ;  /* 0x3f31721804037823 */ /* 0x004fca0000000007 */
[----:B------:R0:W-:Y:S04]  /*73ea0*/  STL [R1+0x2e4], R3 ;  /* 0x0002e40301007387 */ /* 0x0001e80000100800 */
[----:B------:R-:W2:Y:S04]  /*73eb0*/  LDL.LU R7, [R1+0xe60] ;  /* 0x000e600001077983 */ /* 0x000ea80000300800 */
[----:B------:R-:W2:Y:S01]  /*73ec0*/  LDL.LU R4, [R1+0x173c] ;  /* 0x00173c0001047983 */ /* 0x000ea20000300800 */
[----:B0-----:R-:W-:-:S05]  /*73ed0*/  IMAD R3, R0, 0x1f8, RZ ;  /* 0x000001f800037824 */ /* 0x001fca00078e02ff */
[----:B------:R-:W-:-:S05]  /*73ee0*/  LEA.HI.X.SX32 R3, R3, R13, 0x1, P5 ;  /* 0x0000000d03037211 */ /* 0x000fca00028f0eff */
[----:B------:R0:W-:Y:S04]  /*73ef0*/  STL.64 [R1+0x330], R2 ;  /* 0x0003300201007387 */ /* 0x0001e80000100a00 */
[----:B0-----:R-:W3:Y:S01]  /*73f00*/  LDL.LU R3, [R1+0x1700] ;  /* 0x0017000001037983 */ /* 0x001ee20000300800 */
[----:B------:R-:W-:-:S03]  /*73f10*/  IADD3 R2, P5, R21, R12, RZ ;  /* 0x0000000c15027210 */ /* 0x000fc60007fbe0ff */
[----:B------:R-:W2:Y:S01]  /*73f20*/  LDL.LU R21, [R1+0x16e8] ;  /* 0x0016e80001157983 */ /* 0x000ea20000300800 */
[C---:B------:R-:W-:Y:S02]  /*73f30*/  IMAD R25, R0.reuse, 0x1f9, RZ ;  /* 0x000001f900197824 */ /* 0x040fe400078e02ff */
[C---:B------:R-:W-:Y:S01]  /*73f40*/  IMAD R23, R0.reuse, 0x3f4, RZ ;  /* 0x000003f400177824 */ /* 0x040fe200078e02ff */
[----:B---3--:R-:W-:Y:S02]  /*73f50*/  F2FP.PACK_AB R24, R3, R24 ;  /* 0x000000180318723e */ /* 0x008fe400000000ff */
[----:B------:R-:W-:Y:S01]  /*73f60*/  LEA.HI.X.SX32 R3, R25, R13, 0x1, P5 ;  /* 0x0000000d19037211 */ /* 0x000fe200028f0eff */
[----:B------:R-:W-:-:S04]  /*73f70*/  IMAD R25, R0, 0x1fa, RZ ;  /* 0x000001fa00197824 */ /* 0x000fc800078e02ff */
[----:B------:R4:W-:Y:S01]  /*73f80*/  STL.64 [R1+0x310], R2 ;  /* 0x0003100201007387 */ /* 0x0009e20000100a00 */
[----:B--2---:R-:W-:Y:S01]  /*73f90*/  F2FP.PACK_AB R21, R21, R22 ;  /* 0x000000161515723e */ /* 0x004fe200000000ff */
[----:B------:R-:W-:Y:S02]  /*73fa0*/  IMAD R22, R0, 0x3f6, RZ ;  /* 0x000003f600167824 */ /* 0x000fe400078e02ff */
[----:B----4-:R-:W-:Y:S01]  /*73fb0*/  FFMA R3, R27, 0.69314718246459960938, R26 ;  /* 0x3f3172181b037823 */ /* 0x010fe2000000001a */
[----:B------:R-:W-:-:S04]  /*73fc0*/  IADD3 R2, P5, R23, R12, RZ ;  /* 0x0000000c17027210 */ /* 0x000fc80007fbe0ff */
[----:B------:R0:W-:Y:S01]  /*73fd0*/  STL [R1+0x2e8], R3 ;  /* 0x0002e80301007387 */ /* 0x0001e20000100800 */
[----:B------:R-:W-:Y:S01]  /*73fe0*/  IMAD R27, R0, 0x1fb, RZ ;  /* 0x000001fb001b7824 */ /* 0x000fe200078e02ff */
[----:B0-----:R-:W-:-:S05]  /*73ff0*/  LEA.HI.X.SX32 R3, R25, R13, 0x1, P5 ;  /* 0x0000000d19037211 */ /* 0x001fca00028f0eff */
[----:B------:R0:W-:Y:S01]  /*74000*/  STL.64 [R1+0x328], R2 ;  /* 0x0003280201007387 */ /* 0x0001e20000100a00 */
[----:B------:R-:W-:Y:S01]  /*74010*/  IMAD R26, R0, 0x3f8, RZ ;  /* 0x000003f8001a7824 */ /* 0x000fe200078e02ff */
[----:B0-----:R-:W-:-:S04]  /*74020*/  IADD3 R2, P5, R22, R12, RZ ;  /* 0x0000000c16027210 */ /* 0x001fc80007fbe0ff */
[----:B------:R-:W-:Y:S02]  /*74030*/  LEA.HI.X.SX32 R3, R27, R13, 0x1, P5 ;  /* 0x0000000d1b037211 */ /* 0x000fe400028f0eff */
[----:B------:R-:W-:Y:S01]  /*74040*/  F2FP.PACK_AB R22, R10, R5 ;  /* 0x000000050a16723e */ /* 0x000fe200000000ff */
[C---:B------:R-:W-:Y:S02]  /*74050*/  IMAD R5, R0.reuse, 0x1fc, RZ ;  /* 0x000001fc00057824 */ /* 0x040fe400078e02ff */
[----:B------:R0:W-:Y:S01]  /*74060*/  STL.64 [R1+0x320], R2 ;  /* 0x0003200201007387 */ /* 0x0001e20000100a00 */
[----:B------:R-:W-:Y:S02]  /*74070*/  IMAD R23, R0, 0x3fa, RZ ;  /* 0x000003fa00177824 */ /* 0x000fe400078e02ff */
[----:B0-----:R-:W-:Y:S01]  /*74080*/  FFMA R3, R29, 0.69314718246459960938, R11 ;  /* 0x3f3172181d037823 */ /* 0x001fe2000000000b */
[----:B------:R-:W-:-:S04]  /*74090*/  IADD3 R2, P5, R26, R12, RZ ;  /* 0x0000000c1a027210 */ /* 0x000fc80007fbe0ff */
[----:B------:R0:W-:Y:S01]  /*740a0*/  STL [R1+0x2ec], R3 ;  /* 0x0002ec0301007387 */ /* 0x0001e20000100800 */
[----:B------:R-:W-:Y:S01]  /*740b0*/  IMAD R29, R0, 0x1fd, RZ ;  /* 0x000001fd001d7824 */ /* 0x000fe200078e02ff */
[----:B0-----:R-:W-:-:S05]  /*740c0*/  LEA.HI.X.SX32 R3, R5, R13, 0x1, P5 ;  /* 0x0000000d05037211 */ /* 0x001fca00028f0eff */
[----:B------:R0:W-:Y:S02]  /*740d0*/  STL.64 [R1+0x308], R2 ;  /* 0x0003080201007387 */ /* 0x0001e40000100a00 */
[----:B0-----:R-:W-:-:S04]  /*740e0*/  IADD3 R2, P5, R23, R12, RZ ;  /* 0x0000000c17027210 */ /* 0x001fc80007fbe0ff */
[----:B------:R-:W-:-:S05]  /*740f0*/  LEA.HI.X.SX32 R3, R29, R13, 0x1, P5 ;  /* 0x0000000d1d037211 */ /* 0x000fca00028f0eff */
[----:B------:R-:W-:Y:S04]  /*74100*/  STL.64 [R1+0x300], R2 ;  /* 0x0003000201007387 */ /* 0x000fe80000100a00 */
[----:B------:R-:W2:Y:S01]  /*74110*/  LDL.LU R5, [R1+0x2b0] ;  /* 0x0002b00001057983 */ /* 0x000ea20000300800 */
[----:B------:R-:W-:Y:S01]  /*74120*/  IMAD R27, R0, 0x3fc, RZ ;  /* 0x000003fc001b7824 */ /* 0x000fe200078e02ff */
[----:B------:R-:W-:-:S04]  /*74130*/  F2FP.PACK_AB R25, R16, R17 ;  /* 0x000000111019723e */ /* 0x000fc800000000ff */
[----:B------:R-:W-:Y:S01]  /*74140*/  IADD3 R16, P5, R27, R12, RZ ;  /* 0x0000000c1b107210 */ /* 0x000fe20007fbe0ff */
[----:B--2---:R0:W-:Y:S04]  /*74150*/  STL [R1+0x2128], R5 ;  /* 0x0021280501007387 */ /* 0x0041e80000100800 */
[----:B0-----:R-:W2:Y:S04]  /*74160*/  LDL.LU R5, [R1+0x2c0] ;  /* 0x0002c00001057983 */ /* 0x001ea80000300800 */
[----:B------:R-:W3:Y:S04]  /*74170*/  LDL.LU R12, [R1+0x270] ;  /* 0x00027000010c7983 */ /* 0x000ee80000300800 */
[----:B------:R-:W4:Y:S04]  /*74180*/  LDL.LU.64 R10, [R1+0xe28] ;  /* 0x000e2800010a7983 */ /* 0x000f280000300a00 */
[----:B----4-:R0:W-:Y:S04]  /*74190*/  STL.64 [R1+0x2108], R10 ;  /* 0x0021080a01007387 */ /* 0x0101e80000100a00 */
[----:B0-----:R-:W4:Y:S04]  /*741a0*/  LDL.LU.64 R10, [R1+0x988] ;  /* 0x00098800010a7983 */ /* 0x001f280000300a00 */
[----:B----4-:R0:W-:Y:S04]  /*741b0*/  STL.64 [R1+0x2110], R10 ;  /* 0x0021100a01007387 */ /* 0x0101e80000100a00 */
[----:B0-----:R-:W4:Y:S04]  /*741c0*/  LDL.LU.64 R10, [R1+0xe50] ;  /* 0x000e5000010a7983 */ /* 0x001f280000300a00 */
[----:B----4-:R0:W-:Y:S04]  /*741d0*/  STL.64 [R1+0x2118], R10 ;  /* 0x0021180a01007387 */ /* 0x0101e80000100a00 */
[----:B0-----:R-:W4:Y:S04]  /*741e0*/  LDL.LU.64 R10, [R1+0x990] ;  /* 0x00099000010a7983 */ /* 0x001f280000300a00 */
[----:B----4-:R0:W-:Y:S04]  /*741f0*/  STL.64 [R1+0x2120], R10 ;  /* 0x0021200a01007387 */ /* 0x0101e80000100a00 */
[----:B0-----:R-:W4:Y:S01]  /*74200*/  LDL.LU.64 R10, [R1+0x998] ;  /* 0x00099800010a7983 */ /* 0x001f220000300a00 */
[----:B------:R-:W-:Y:S01]  /*74210*/  IMAD R29, R0, 0x1fe, RZ ;  /* 0x000001fe001d7824 */ /* 0x000fe200078e02ff */
[----:B------:R-:W-:-:S02]  /*74220*/  F2FP.PACK_AB R26, R14, R15 ;  /* 0x0000000f0e1a723e */ /* 0x000fc400000000ff */
[----:B----4-:R0:W-:Y:S04]  /*74230*/  STL.64 [R1+0x2130], R10 ;  /* 0x0021300a01007387 */ /* 0x0101e80000100a00 */
[----:B0-----:R-:W4:Y:S01]  /*74240*/  LDL.LU.64 R10, [R1+0x540] ;  /* 0x00054000010a7983 */ /* 0x001f220000300a00 */
[----:B------:R-:W-:Y:S01]  /*74250*/  FFMA R2, R4, 0.69314718246459960938, R7 ;  /* 0x3f31721804027823 */ /* 0x000fe20000000007 */
[----:B------:R-:W-:Y:S02]  /*74260*/  F2FP.PACK_AB R23, R9, R28 ;  /* 0x0000001c0917723e */ /* 0x000fe400000000ff */
[----:B------:R-:W2:Y:S01]  /*74270*/  LDL.LU.64 R14, [R1+0xe20] ;  /* 0x000e2000010e7983 */ /* 0x000ea20000300a00 */
[----:B------:R-:W-:-:S03]  /*74280*/  F2FP.PACK_AB R27, R8, R6 ;  /* 0x00000006081b723e */ /* 0x000fc600000000ff */
[----:B------:R-:W2:Y:S04]  /*74290*/  LDL.LU R13, [R1+0x230] ;  /* 0x00023000010d7983 */ /* 0x000ea80000300800 */
[----:B------:R-:W2:Y:S04]  /*742a0*/  LDL.LU.64 R8, [R1+0x970] ;  /* 0x0009700001087983 */ /* 0x000ea80000300a00 */
[----:B------:R-:W2:Y:S04]  /*742b0*/  LDL.LU.64 R6, [R1+0x968] ;  /* 0x0009680001067983 */ /* 0x000ea80000300a00 */
[----:B------:R-:W2:Y:S04]  /*742c0*/  LDL.LU R4, [R1+0x1f0] ;  /* 0x0001f00001047983 */ /* 0x000ea80000300800 */
[----:B------:R0:W-:Y:S04]  /*742d0*/  STL [R1+0x1b00], R2 ;  /* 0x001b000201007387 */ /* 0x0001e80000100800 */
[----:B0-----:R-:W2:Y:S01]  /*742e0*/  LDL.LU.64 R2, [R1+0xe30] ;  /* 0x000e300001027983 */ /* 0x001ea20000300a00 */
[----:B----4-:R-:W-:-:S05]  /*742f0*/  LEA.HI.X.SX32 R17, R29, R11, 0x1, P5 ;  /* 0x0000000b1d117211 */ /* 0x010fca00028f0eff */
[----:B------:R0:W-:Y:S04]  /*74300*/  STL.64 [R1+0x2d8], R16 ;  /* 0x0002d81001007387 */ /* 0x0001e80000100a00 */
[----:B0-----:R-:W4:Y:S04]  /*74310*/  LDL.LU.64 R16, [R1+0x2138] ;  /* 0x0021380001107983 */ /* 0x001f280000300a00 */
[----:B------:R-:W4:Y:S01]  /*74320*/  LDL.LU R29, [R1+0xf8c] ;  /* 0x000f8c00011d7983 */ /* 0x000f220000300800 */
[C---:B------:R-:W-:Y:S02]  /*74330*/  IMAD R28, R0.reuse, 0x3fe, RZ ;  /* 0x000003fe001c7824 */ /* 0x040fe400078e02ff */
[----:B------:R-:W-:-:S03]  /*74340*/  IMAD R0, R0, 0x1ff, RZ ;  /* 0x000001ff00007824 */ /* 0x000fc600078e02ff */
[----:B------:R-:W-:Y:S01]  /*74350*/  IADD3 R28, P5, R28, R10, RZ ;  /* 0x0000000a1c1c7210 */ /* 0x000fe20007fbe0ff */
[----:B----4-:R0:W-:Y:S04]  /*74360*/  STS.128 [R29+0x680], R16 ;  /* 0x000680101d007388 */ /* 0x0101e80000000c00 */
[----:B------:R-:W-:Y:S04]  /*74370*/  STS.128 [R29+0x700], R20 ;  /* 0x000700141d007388 */ /* 0x000fe80000000c00 */
[----:B------:R1:W-:Y:S04]  /*74380*/  STS.128 [R29+0x780], R24 ;  /* 0x000780181d007388 */ /* 0x0003e80000000c00 */
[----:B------:R-:W-:Y:S06]  /*74390*/  BAR.SYNC.DEFER_BLOCKING 0x0 ;  /* 0x0000000000007b1d */ /* 0x000fec0000010000 */
[----:B0-----:R-:W4:Y:S04]  /*743a0*/  LDL.LU R17, [R1+0x200] ;  /* 0x0002000001117983 */ /* 0x001f280000300800 */
[----:B------:R-:W3:Y:S01]  /*743b0*/  LDL.LU.64 R18, [R1+0xe38] ;  /* 0x000e380001127983 */ /* 0x000ee20000300a00 */
[----:B-1----:R-:W-:-:S03]  /*743c0*/  LEA.HI.X.SX32 R29, R0, R11, 0x1, P5 ;  /* 0x0000000b001d7211 */ /* 0x002fc600028f0eff */
[----:B------:R-:W3:Y:S04]  /*743d0*/  LDL.LU.64 R20, [R1+0x980] ;  /* 0x0009800001147983 */ /* 0x000ee80000300a00 */
[----:B------:R-:W3:Y:S04]  /*743e0*/  LDL.LU.64 R22, [R1+0x978] ;  /* 0x0009780001167983 */ /* 0x000ee80000300a00 */
[----:B------:R-:W3:Y:S04]  /*743f0*/  LDL.LU.64 R24, [R1+0xe48] ;  /* 0x000e480001187983 */ /* 0x000ee80000300a00 */
[----:B------:R-:W3:Y:S04]  /*74400*/  LDL.LU.64 R26, [R1+0xe40] ;  /* 0x000e4000011a7983 */ /* 0x000ee80000300a00 */
[----:B------:R0:W-:Y:S04]  /*74410*/  STL.64 [R1+0x17f8], R28 ;  /* 0x0017f81c01007387 */ /* 0x0001e80000100a00 */
[----:B--2---:R1:W-:Y:S04]  /*74420*/  STG.E.U16 [R10.64], R5 ;  /* 0x000000050a007986 */ /* 0x0043e8000c101504 */
[----:B0-----:R-:W2:Y:S04]  /*74430*/  LDL.LU R28, [R1+0x280] ;  /* 0x00028000011c7983 */ /* 0x001ea80000300800 */
[----:B------:R-:W2:Y:S04]  /*74440*/  LDL.LU R29, [R1+0x240] ;  /* 0x00024000011d7983 */ /* 0x000ea80000300800 */
[----:B-1----:R-:W2:Y:S01]  /*74450*/  LDL.LU.64 R10, [R1+0x2130] ;  /* 0x00213000010a7983 */ /* 0x002ea20000300a00 */
[----:B------:R-:W-:-:S03]  /*74460*/  PRMT R0, R5, 0x7632, R0 ;  /* 0x0000763205007816 */ /* 0x000fc60000000000 */
[----:B------:R-:W3:Y:S04]  /*74470*/  LDL.LU R5, [R1+0x2128] ;  /* 0x0021280001057983 */ /* 0x000ee80000300800 */
[----:B--2---:R0:W-:Y:S04]  /*74480*/  STG.E.U16 [R10.64], R0 ;  /* 0x000000000a007986 */ /* 0x0041e8000c101504 */
[----:B0-----:R-:W2:Y:S01]  /*74490*/  LDL.LU.64 R10, [R1+0x2120] ;  /* 0x00212000010a7983 */ /* 0x001ea20000300a00 */
[----:B------:R-:W-:-:S03]  /*744a0*/  PRMT R16, R28, 0x7632, R16 ;  /* 0x000076321c107816 */ /* 0x000fc60000000010 */
[----:B--2---:R0:W-:Y:S04]  /*744b0*/  STG.E.U16 [R10.64], R28 ;  /* 0x0000001c0a007986 */ /* 0x0041e8000c101504 */
[----:B0-----:R-:W2:Y:S04]  /*744c0*/  LDL.LU.64 R10, [R1+0x2118] ;  /* 0x00211800010a7983 */ /* 0x001ea80000300a00 */
[----:B--2---:R0:W-:Y:S04]  /*744d0*/  STG.E.U16 [R10.64], R16 ;  /* 0x000000100a007986 */ /* 0x0041e8000c101504 */
[----:B0-----:R-:W2:Y:S01]  /*744e0*/  LDL.LU.64 R10, [R1+0x2110] ;  /* 0x00211000010a7983 */ /* 0x001ea20000300a00 */
[----:B------:R-:W-:-:S02]  /*744f0*/  PRMT R0, R29, 0x7632, R0 ;  /* 0x000076321d007816 */ /* 0x000fc40000000000 */
[----:B----4-:R-:W-:Y:S01]  /*74500*/  PRMT R16, R17, 0x7632, R16 ;  /* 0x0000763211107816 */ /* 0x010fe20000000010 */
[----:B--2---:R0:W-:Y:S04]  /*74510*/  STG.E.U16 [R10.64], R29 ;  /* 0x0000001d0a007986 */ /* 0x0041e8000c101504 */
[----:B0-----:R-:W2:Y:S04]  /*74520*/  LDL.LU.64 R10, [R1+0x2108] ;  /* 0x00210800010a7983 */ /* 0x001ea80000300a00 */
[----:B---3--:R0:W-:Y:S04]  /*74530*/  STG.E.U16 [R24.64], R0 ;  /* 0x0000000018007986 */ /* 0x0081e8000c101504 */
[----:B------:R-:W-:Y:S04]  /*74540*/  STG.E.U16 [R26.64], R17 ;  /* 0x000000111a007986 */ /* 0x000fe8000c101504 */
[----:B------:R1:W-:Y:S01]  /*74550*/  STG.E.U16 [R20.64], R16 ;  /* 0x0000001014007986 */ /* 0x0003e2000c101504 */
[----:B0-----:R-:W-:-:S03]  /*74560*/  PRMT R0, R5, 0x7632, R0 ;  /* 0x0000763205007816 */ /* 0x001fc60000000000 */
[----:B------:R-:W-:Y:S04]  /*74570*/  STG.E.U16 [R22.64], R5 ;  /* 0x0000000516007986 */ /* 0x000fe8000c101504 */
[----:B------:R0:W-:Y:S01]  /*74580*/  STG.E.U16 [R18.64], R0 ;  /* 0x0000000012007986 */ /* 0x0001e2000c101504 */
[----:B-1----:R-:W-:-:S03]  /*74590*/  PRMT R16, R12, 0x7632, R16 ;  /* 0x000076320c107816 */ /* 0x002fc60000000010 */
[----:B------:R-:W-:Y:S01]  /*745a0*/  STG.E.U16 [R2.64], R12 ;  /* 0x0000000c02007986 */ /* 0x000fe2000c101504 */
[----:B0-----:R-:W-:-:S03]  /*745b0*/  PRMT R0, R13, 0x7632, R0 ;  /* 0x000076320d007816 */ /* 0x001fc60000000000 */
[----:B--2---:R-:W-:Y:S04]  /*745c0*/  STG.E.U16 [R10.64], R16 ;  /* 0x000000100a007986 */ /* 0x004fe8000c101504 */
[----:B------:R-:W-:Y:S04]  /*745d0*/  STG.E.U16 [R14.64], R13 ;  /* 0x0000000d0e007986 */ /* 0x000fe8000c101504 */
[----:B------:R-:W-:Y:S04]  /*745e0*/  STG.E.U16 [R8.64], R0 ;  /* 0x0000000008007986 */ /* 0x000fe8000c101504 */
[----:B------:R0:W-:Y:S04]  /*745f0*/  STG.E.U16 [R6.64], R4 ;  /* 0x0000000406007986 */ /* 0x0001e8000c101504 */
[----:B0-----:R-:W2:Y:S04]  /*74600*/  LDL.LU.64 R6, [R1+0x960] ;  /* 0x0009600001067983 */ /* 0x001ea80000300a00 */
[----:B------:R-:W3:Y:S04]  /*74610*/  LDL.LU R29, [R1+0x250] ;  /* 0x00025000011d7983 */ /* 0x000ee80000300800 */
[----:B---3--:R0:W-:Y:S04]  /*74620*/  STL [R1+0x2098], R29 ;  /* 0x0020981d01007387 */ /* 0x0081e80000100800 */
[----:B0-----:R-:W3:Y:S04]  /*74630*/  LDL.LU.64 R28, [R1+0xa10] ;  /* 0x000a1000011c7983 */ /* 0x001ee80000300a00 */
[----:B---3--:R0:W-:Y:S04]  /*74640*/  STL [R1+0x20b0], R28 ;  /* 0x0020b01c01007387 */ /* 0x0081e80000100800 */
[----:B0-----:R-:W3:Y:S04]  /*74650*/  LDL.LU R28, [R1+0x1e0] ;  /* 0x0001e000011c7983 */ /* 0x001ee80000300800 */
[----:B------:R0:W-:Y:S04]  /*74660*/  STL [R1+0x209c], R29 ;  /* 0x00209c1d01007387 */ /* 0x0001e80000100800 */
[----:B0-----:R-:W3:Y:S04]  /*74670*/  LDL.LU R29, [R1+0x290] ;  /* 0x00029000011d7983 */ /* 0x001ee80000300800 */
[----:B---3--:R0:W-:Y:S04]  /*74680*/  STL.64 [R1+0x20c0], R28 ;  /* 0x0020c01c01007387 */ /* 0x0081e80000100a00 */
        /* <DEDUP_REMOVED lines=24> */
[----:B------:R-:W-:-:S03]  /*74810*/  PRMT R16, R4, 0x7632, R16 ;  /* 0x0000763204107816 */ /* 0x000fc60000000010 */
[----:B----4-:R0:W-:Y:S04]  /*74820*/  STL.64 [R1+0x2100], R24 ;  /* 0x0021001801007387 */ /* 0x0101e80000100a00 */
[----:B0-----:R-:W4:Y:S04]  /*74830*/  LDL.LU.64 R24, [R1+0x958] ;  /* 0x0009580001187983 */ /* 0x001f280000300a00 */
[----:B------:R-:W4:Y:S04]  /*74840*/  LDL.LU.64 R26, [R1+0x940] ;  /* 0x00094000011a7983 */ /* 0x000f280000300a00 */
[----:B------:R-:W4:Y:S04]  /*74850*/  LDL.LU R17, [R1+0x210] ;  /* 0x0002100001117983 */ /* 0x000f280000300800 */
[----:B------:R-:W4:Y:S04]  /*74860*/  LDL.LU.64 R20, [R1+0x938] ;  /* 0x0009380001147983 */ /* 0x000f280000300a00 */
[----:B------:R-:W4:Y:S04]  /*74870*/  LDL.LU.64 R22, [R1+0x930] ;  /* 0x0009300001167983 */ /* 0x000f280000300a00 */
[----:B------:R-:W4:Y:S04]  /*74880*/  LDL.LU R5, [R1+0x1d0] ;  /* 0x0001d00001057983 */ /* 0x000f280000300800 */
[----:B------:R-:W4:Y:S04]  /*74890*/  LDL.LU.64 R18, [R1+0x928] ;  /* 0x0009280001127983 */ /* 0x000f280000300a00 */
[----:B------:R-:W4:Y:S04]  /*748a0*/  LDL.LU.64 R2, [R1+0x920] ;  /* 0x0009200001027983 */ /* 0x000f280000300a00 */
[----:B------:R-:W4:Y:S04]  /*748b0*/  LDL.LU R12, [R1+0x2c4] ;  /* 0x0002c400010c7983 */ /* 0x000f280000300800 */
[----:B------:R-:W4:Y:S04]  /*748c0*/  LDL.LU.64 R10, [R1+0xdb8] ;  /* 0x000db800010a7983 */ /* 0x000f280000300a00 */
[----:B------:R-:W4:Y:S04]  /*748d0*/  LDL.LU.64 R14, [R1+0xdb0] ;  /* 0x000db000010e7983 */ /* 0x000f280000300a00 */
[----:B------:R-:W4:Y:S01]  /*748e0*/  LDL.LU R13, [R1+0x284] ;  /* 0x00028400010d7983 */ /* 0x000f220000300800 */
[----:B---3--:R-:W-:-:S03]  /*748f0*/  PRMT R0, R29, 0x7632, R0 ;  /* 0x000076321d007816 */ /* 0x008fc60000000000 */
[----:B------:R-:W3:Y:S04]  /*74900*/  LDL.LU R4, [R1+0x244] ;  /* 0x0002440001047983 */ /* 0x000ee80000300800 */
[----:B--2---:R0:W-:Y:S04]  /*74910*/  STG.E.U16 [R6.64], R16 ;  /* 0x0000001006007986 */ /* 0x0041e8000c101504 */
[----:B------:R-:W2:Y:S04]  /*74920*/  LDL.LU.64 R8, [R1+0xda8] ;  /* 0x000da80001087983 */ /* 0x000ea80000300a00 */
[----:B0-----:R-:W3:Y:S04]  /*74930*/  LDL.LU.64 R6, [R1+0xda0] ;  /* 0x000da00001067983 */ /* 0x001ee80000300a00 */
[----:B----4-:R0:W-:Y:S04]  /*74940*/  STG.E.U16 [R24.64], R29 ;  /* 0x0000001d18007986 */ /* 0x0101e8000c101504 */
[----:B0-----:R-:W4:Y:S04]  /*74950*/  LDL.LU.64 R24, [R1+0x2100] ;  /* 0x0021000001187983 */ /* 0x001f280000300a00 */
[----:B------:R-:W2:Y:S04]  /*74960*/  LDL.LU R29, [R1+0x20f8] ;  /* 0x0020f800011d7983 */ /* 0x000ea80000300800 */
[----:B--2---:R0:W-:Y:S04]  /*74970*/  STG.E.U16 [R28.64], R0 ;  /* 0x000000001c007986 */ /* 0x0041e8000c101504 */
[----:B0-----:R-:W4:Y:S04]  /*74980*/  LDL.LU.64 R28, [R1+0x20f0] ;  /* 0x0020f000011c7983 */ /* 0x001f280000300a00 */
[----:B----4-:R0:W-:Y:S04]  /*74990*/  STG.E.U16 [R24.64], R28 ;  /* 0x0000001c18007986 */ /* 0x0101e8000c101504 */
[----:B0-----:R-:W2:Y:S01]  /*749a0*/  LDL.LU.64 R24, [R1+0x20e8] ;  /* 0x0020e80001187983 */ /* 0x001ea20000300a00 */
[----:B------:R-:W-:-:S03]  /*749b0*/  PRMT R16, R28, 0x7632, R16 ;  /* 0x000076321c107816 */ /* 0x000fc60000000010 */
[----:B------:R-:W4:Y:S04]  /*749c0*/  LDL.LU R28, [R1+0x20e0] ;  /* 0x0020e000011c7983 */ /* 0x000f280000300800 */
[----:B--2---:R0:W-:Y:S04]  /*749d0*/  STG.E.U16 [R24.64], R16 ;  /* 0x0000001018007986 */ /* 0x0041e8000c101504 */
[----:B0-----:R-:W2:Y:S01]  /*749e0*/  LDL.LU.64 R24, [R1+0x20d8] ;  /* 0x0020d80001187983 */ /* 0x001ea20000300a00 */
[----:B------:R-:W-:-:S03]  /*749f0*/  PRMT R0, R29, 0x7632, R0 ;  /* 0x000076321d007816 */ /* 0x000fc60000000000 */
[----:B--2---:R0:W-:Y:S04]  /*74a00*/  STG.E.U16 [R24.64], R29 ;  /* 0x0000001d18007986 */ /* 0x0041e8000c101504 */
[----:B0-----:R-:W2:Y:S04]  /*74a10*/  LDL.LU.64 R24, [R1+0x20d0] ;  /* 0x0020d00001187983 */ /* 0x001ea80000300a00 */
[----:B------:R-:W4:Y:S04]  /*74a20*/  LDL.LU R29, [R1+0x20c8] ;  /* 0x0020c800011d7983 */ /* 0x000f280000300800 */
[----:B----4-:R0:W-:Y:S04]  /*74a30*/  STG.E.U16 [R28.64], R0 ;  /* 0x000000001c007986 */ /* 0x0101e8000c101504 */
[----:B0-----:R-:W2:Y:S04]  /*74a40*/  LDL.LU.64 R28, [R1+0x20c0] ;  /* 0x0020c000011c7983 */ /* 0x001ea80000300a00 */
[----:B--2---:R0:W-:Y:S04]  /*74a50*/  STG.E.U16 [R24.64], R28 ;  /* 0x0000001c18007986 */ /* 0x0041e8000c101504 */
        /* <DEDUP_REMOVED lines=10> */
[----:B0-----:R-:W2:Y:S04]  /*74b00*/  LDL.LU R29, [R1+0x2098] ;  /* 0x00209800011d7983 */ /* 0x001ea80000300800 */
[----:B--2---:R0:W-:Y:S04]  /*74b10*/  STG.E.U16 [R24.64], R29 ;  /* 0x0000001d18007986 */ /* 0x0041e8000c101504 */
[----:B0-----:R-:W2:Y:S01]  /*74b20*/  LDL.LU.64 R24, [R1+0x2090] ;  /* 0x0020900001187983 */ /* 0x001ea20000300a00 */
[----:B------:R-:W-:-:S02]  /*74b30*/  PRMT R16, R29, 0x7632, R16 ;  /* 0x000076321d107816 */ /* 0x000fc40000000010 */
[----:B------:R-:W-:-:S03]  /*74b40*/  PRMT R0, R17, 0x7632, R0 ;  /* 0x0000763211007816 */ /* 0x000fc60000000000 */
[----:B--2---:R0:W-:Y:S04]  /*74b50*/  STG.E.U16 [R24.64], R16 ;  /* 0x0000001018007986 */ /* 0x0041e8000c101504 */
[----:B------:R-:W-:Y:S04]  /*74b60*/  STG.E.U16 [R26.64], R17 ;  /* 0x000000111a007986 */ /* 0x000fe8000c101504 */
[----:B------:R1:W-:Y:S01]  /*74b70*/  STG.E.U16 [R20.64], R0 ;  /* 0x0000000014007986 */ /* 0x0003e2000c101504 */
[----:B0-----:R-:W-:-:S03]  /*74b80*/  PRMT R16, R5, 0x7632, R16 ;  /* 0x0000763205107816 */ /* 0x001fc60000000010 */
[----:B------:R-:W-:Y:S04]  /*74b90*/  STG.E.U16 [R22.64], R5 ;  /* 0x0000000516007986 */ /* 0x000fe8000c101504 */
[----:B------:R0:W-:Y:S01]  /*74ba0*/  STG.E.U16 [R18.64], R16 ;  /* 0x0000001012007986 */ /* 0x0001e2000c101504 */
[----:B-1----:R-:W-:-:S03]  /*74bb0*/  PRMT R0, R12, 0x7632, R0 ;  /* 0x000076320c007816 */ /* 0x002fc60000000000 */
[----:B------:R-:W-:Y:S04]  /*74bc0*/  STG.E.U16 [R2.64], R12 ;  /* 0x0000000c02007986 */ /* 0x000fe8000c101504 */
[----:B------:R-:W-:Y:S01]  /*74bd0*/  STG.E.U16 [R10.64], R0 ;  /* 0x000000000a007986 */ /* 0x000fe2000c101504 */
[----:B0-----:R-:W-:-:S03]  /*74be0*/  PRMT R16, R13, 0x7632, R16 ;  /* 0x000076320d107816 */ /* 0x001fc60000000010 */
[----:B------:R-:W-:Y:S04]  /*74bf0*/  STG.E.U16 [R14.64], R13 ;  /* 0x0000000d0e007986 */ /* 0x000fe8000c101504 */
[----:B------:R-:W-:Y:S04]  /*74c00*/  STG.E.U16 [R8.64], R16 ;  /* 0x0000001008007986 */ /* 0x000fe8000c101504 */
[----:B---3--:R0:W-:Y:S04]  /*74c10*/  STG.E.U16 [R6.64], R4 ;  /* 0x0000000406007986 */ /* 0x0081e8000c101504 */
[----:B0-----:R-:W2:Y:S04]  /*74c20*/  LDL.LU.64 R6, [R1+0xd98] ;  /* 0x000d980001067983 */ /* 0x001ea80000300a00 */
[----:B------:R-:W3:Y:S04]  /*74c30*/  LDL.LU R28, [R1+0x1f4] ;  /* 0x0001f400011c7983 */ /* 0x000ee80000300800 */
[----:B------:R-:W3:Y:S04]  /*74c40*/  LDL.LU R29, [R1+0x2a4] ;  /* 0x0002a400011d7983 */ /* 0x000ee80000300800 */
        /* <DEDUP_REMOVED lines=11> */
[----:B0-----:R-:W4:Y:S04]  /*74d00*/  LDL.LU R29, [R1+0x2b4] ;  /* 0x0002b400011d7983 */ /* 0x001f280000300800 */
[----:B------:R-:W2:Y:S04]  /*74d10*/  LDL.LU.64 R24, [R1+0xd38] ;  /* 0x000d380001187983 */ /* 0x000ea80000300a00 */
        /* <DEDUP_REMOVED lines=15> */
[----:B0-----:R-:W2:Y:S01]  /*74e10*/  LDL.LU.64 R24, [R1+0xd88] ;  /* 0x000d880001187983 */ /* 0x001ea20000300a00 */
[----:B------:R-:W-:-:S03]  /*74e20*/  PRMT R0, R4, 0x7632, R0 ;  /* 0x0000763204007816 */ /* 0x000fc60000000000 */
[----:B--2---:R0:W-:Y:S04]  /*74e30*/  STL.64 [R1+0x2088], R24 ;  /* 0x0020881801007387 */ /* 0x0041e80000100a00 */
[----:B0-----:R-:W3:Y:S04]  /*74e40*/  LDL.LU.64 R24, [R1+0xd90] ;  /* 0x000d900001187983 */ /* 0x001ee80000300a00 */
[----:B------:R-:W2:Y:S04]  /*74e50*/  LDL.LU.64 R26, [R1+0xa08] ;  /* 0x000a0800011a7983 */ /* 0x000ea80000300a00 */
[----:B------:R-:W2:Y:S04]  /*74e60*/  LDL.LU R17, [R1+0x264] ;  /* 0x0002640001117983 */ /* 0x000ea80000300800 */
[----:B------:R-:W2:Y:S04]  /*74e70*/  LDL.LU.64 R20, [R1+0x918] ;  /* 0x0009180001147983 */ /* 0x000ea80000300a00 */
[----:B------:R-:W2:Y:S04]  /*74e80*/  LDL.LU.64 R22, [R1+0x910] ;  /* 0x0009100001167983 */ /* 0x000ea80000300a00 */
[----:B------:R-:W2:Y:S04]  /*74e90*/  LDL.LU R5, [R1+0x224] ;  /* 0x0002240001057983 */ /* 0x000ea80000300800 */
[----:B------:R-:W2:Y:S04]  /*74ea0*/  LDL.LU.64 R18, [R1+0x908] ;  /* 0x0009080001127983 */ /* 0x000ea80000300a00 */
[----:B------:R-:W2:Y:S04]  /*74eb0*/  LDL.LU R12, [R1+0x1e4] ;  /* 0x0001e400010c7983 */ /* 0x000ea80000300800 */
[----:B------:R-:W2:Y:S04]  /*74ec0*/  LDL.LU R13, [R1+0x294] ;  /* 0x00029400010d7983 */ /* 0x000ea80000300800 */
[----:B------:R-:W2:Y:S04]  /*74ed0*/  LDL.LU.64 R2, [R1+0x900] ;  /* 0x0009000001027983 */ /* 0x000ea80000300a00 */
[----:B------:R-:W2:Y:S04]  /*74ee0*/  LDL.LU.64 R10, [R1+0x8f8] ;  /* 0x0008f800010a7983 */ /* 0x000ea80000300a00 */
[----:B------:R-:W2:Y:S04]  /*74ef0*/  LDL.LU.64 R14, [R1+0x8f0] ;  /* 0x0008f000010e7983 */ /* 0x000ea80000300a00 */
[----:B------:R0:W-:Y:S04]  /*74f00*/  STG.E.U16 [R6.64], R0 ;  /* 0x0000000006007986 */ /* 0x0001e8000c101504 */
[----:B------:R-:W2:Y:S04]  /*74f10*/  LDL.LU.64 R8, [R1+0x8e8] ;  /* 0x0008e80001087983 */ /* 0x000ea80000300a00 */
[----:B0-----:R-:W2:Y:S04]  /*74f20*/  LDL.LU.64 R6, [R1+0x8e0] ;  /* 0x0008e00001067983 */ /* 0x001ea80000300a00 */
[----:B------:R-:W2:Y:S04]  /*74f30*/  LDL.LU R4, [R1+0x254] ;  /* 0x0002540001047983 */ /* 0x000ea80000300800 */
[----:B---3--:R0:W-:Y:S04]  /*74f40*/  STG.E.U16 [R24.64], R28 ;  /* 0x0000001c18007986 */ /* 0x0081e8000c101504 */
[----:B0-----:R-:W3:Y:S01]  /*74f50*/  LDL.LU.64 R24, [R1+0x2088] ;  /* 0x0020880001187983 */ /* 0x001ee20000300a00 */
[----:B------:R-:W-:-:S03]  /*74f60*/  PRMT R16, R28, 0x7632, R16 ;  /* 0x000076321c107816 */ /* 0x000fc60000000010 */
[----:B------:R-:W2:Y:S04]  /*74f70*/  LDL.LU R28, [R1+0x2080] ;  /* 0x00208000011c7983 */ /* 0x000ea80000300800 */
[----:B---3--:R0:W-:Y:S04]  /*74f80*/  STG.E.U16 [R24.64], R16 ;  /* 0x0000001018007986 */ /* 0x0081e8000c101504 */
[----:B0-----:R-:W3:Y:S01]  /*74f90*/  LDL.LU.64 R24, [R1+0x2078] ;  /* 0x0020780001187983 */ /* 0x001ee20000300a00 */
[----:B----4-:R-:W-:-:S03]  /*74fa0*/  PRMT R0, R29, 0x7632, R0 ;  /* 0x000076321d007816 */ /* 0x010fc60000000000 */
[----:B---3--:R0:W-:Y:S04]  /*74fb0*/  STG.E.U16 [R24.64], R29 ;  /* 0x0000001d18007986 */ /* 0x0081e8000c101504 */
[----:B0-----:R-:W3:Y:S04]  /*74fc0*/  LDL.LU.64 R24, [R1+0x2070] ;  /* 0x0020700001187983 */ /* 0x001ee80000300a00 */
[----:B------:R-:W2:Y:S04]  /*74fd0*/  LDL.LU R29, [R1+0x2068] ;  /* 0x00206800011d7983 */ /* 0x000ea80000300800 */
[----:B--2---:R0:W-:Y:S04]  /*74fe0*/  STG.E.U16 [R28.64], R0 ;  /* 0x000000001c007986 */ /* 0x0041e8000c101504 */
[----:B0-----:R-:W3:Y:S04]  /*74ff0*/  LDL.LU.64 R28, [R1+0x2060] ;  /* 0x00206000011c7983 */ /* 0x001ee80000300a00 */
[----:B---3--:R0:W-:Y:S04]  /*75000*/  STG.E.U16 [R24.64], R28 ;  /* 0x0000001c18007986 */ /* 0x0081e8000c101504 */
[----:B0-----:R-:W2:Y:S01]  /*75010*/  LDL.LU.64 R24, [R1+0x2058] ;  /* 0x0020580001187983 */ /* 0x001ea20000300a00 */
[----:B------:R-:W-:-:S03]  /*75020*/  PRMT R16, R28, 0x7632, R16 ;  /* 0x000076321c107816 */ /* 0x000fc60000000010 */
[----:B------:R-:W3:Y:S04]  /*75030*/  LDL.LU R28, [R1+0x2050] ;  /* 0x00205000011c7983 */ /* 0x000ee80000300800 */
[----:B--2---:R0:W-:Y:S04]  /*75040*/  STG.E.U16 [R24.64], R16 ;  /* 0x0000001018007986 */ /* 0x0041e8000c101504 */
[----:B0-----:R-:W2:Y:S01]  /*75050*/  LDL.LU.64 R24, [R1+0x2048] ;  /* 0x0020480001187983 */ /* 0x001ea20000300a00 */
[----:B------:R-:W-:-:S03]  /*75060*/  PRMT R0, R29, 0x7632, R0 ;  /* 0x000076321d007816 */ /* 0x000fc60000000000 */
[----:B--2---:R0:W-:Y:S04]  /*75070*/  STG.E.U16 [R24.64], R29 ;  /* 0x0000001d18007986 */ /* 0x0041e8000c101504 */
[----:B0-----:R-:W2:Y:S04]  /*75080*/  LDL.LU.64 R24, [R1+0x2040] ;  /* 0x0020400001187983 */ /* 0x001ea80000300a00 */
[----:B------:R-:W3:Y:S04]  /*75090*/  LDL.LU R29, [R1+0x2038] ;  /* 0x00203800011d7983 */ /* 0x000ee80000300800 */
[----:B---3--:R0:W-:Y:S04]  /*750a0*/  STG.E.U16 [R28.64], R0 ;  /* 0x000000001c007986 */ /* 0x0081e8000c101504 */
[----:B0-----:R-:W2:Y:S04]  /*750b0*/  LDL.LU.64 R28, [R1+0x2030] ;  /* 0x00203000011c7983 */ /* 0x001ea80000300a00 */
[----:B--2---:R0:W-:Y:S04]  /*750c0*/  STG.E.U16 [R24.64], R28 ;  /* 0x0000001c18007986 */ /* 0x0041e8000c101504 */
[----:B0-----:R-:W2:Y:S01]  /*750d0*/  LDL.LU.64 R24, [R1+0x2028] ;  /* 0x0020280001187983 */ /* 0x001ea20000300a00 */
[----:B------:R-:W-:-:S05]  /*750e0*/  PRMT R16, R28, 0x7632, R16 ;  /* 0x000076321c107816 */ /* 0x000fca0000000010 */
[----:B--2---:R0:W-:Y:S04]  /*750f0*/  STG.E.U16 [R24.64], R16 ;  /* 0x0000001018007986 */ /* 0x0041e8000c101504 */
[----:B0-----:R-:W2:Y:S01]  /*75100*/  LDL.LU.64 R24, [R1+0x2020] ;  /* 0x0020200001187983 */ /* 0x001ea20000300a00 */
[----:B------:R-:W-:-:S03]  /*75110*/  PRMT R0, R29, 0x7632, R0 ;  /* 0x000076321d007816 */ /* 0x000fc60000000000 */
[----:B--2---:R0:W-:Y:S04]  /*75120*/  STG.E.U16 [R24.64], R29 ;  /* 0x0000001d18007986 */ /* 0x0041e8000c101504 */
[----:B0-----:R-:W2:Y:S01]  /*75130*/  LDL.LU.64 R24, [R1+0x2018] ;  /* 0x0020180001187983 */ /* 0x001ea20000300a00 */
        /* <DEDUP_REMOVED lines=728> */
[----:B0-----:R-:W3:Y:S01]  /*77ec0*/  LDL.LU.64 R24, [R1+0x730] ;  /* 0x0007300001187983 */ /* 0x001ee20000300a00 */
[----:B------:R-:W2:Y:S02]  /*77ed0*/  LDL.LU.64 R26, [R1+0x680] ;  /* 0x00068000011a7983 */ /* 0x000ea40000300a00 */
[----:B------:R-:W2:Y:S02]  /*77ee0*/  LDL.LU R17, [R1+0x18c] ;  /* 0x00018c0001117983 */ /* 0x000ea40000300800 */
[----:B------:R-:W2:Y:S01]  /*77ef0*/  LDL.LU.64 R20, [R1+0x678] ;  /* 0x0006780001147983 */ /* 0x000ea20000300a00 */
[----:B------:R-:W2:Y:S01]  /*77f00*/  LDL.LU.64 R22, [R1+0x670] ;  /* 0x0006700001167983 */ /* 0x000ea20000300a00 */
[----:B------:R-:W2:Y:S02]  /*77f10*/  LDL.LU R5, [R1+0x14c] ;  /* 0x00014c0001057983 */ /* 0x000ea40000300800 */
[----:B------:R-:W2:Y:S02]  /*77f20*/  LDL.LU.64 R18, [R1+0x668] ;  /* 0x0006680001127983 */ /* 0x000ea40000300a00 */
[----:B------:R-:W2:Y:S01]  /*77f30*/  LDL.LU R12, [R1+0x9c] ;  /* 0x00009c00010c7983 */ /* 0x000ea20000300800 */
[----:B------:R-:W2:Y:S01]  /*77f40*/  LDL.LU R13, [R1+0x1bc] ;  /* 0x0001bc00010d7983 */ /* 0x000ea20000300800 */
[----:B------:R-:W2:Y:S02]  /*77f50*/  LDL.LU.64 R2, [R1+0x630] ;  /* 0x0006300001027983 */ /* 0x000ea40000300a00 */
[----:B------:R-:W2:Y:S02]  /*77f60*/  LDL.LU.64 R10, [R1+0x628] ;  /* 0x00062800010a7983 */ /* 0x000ea40000300a00 */
[----:B------:R-:W2:Y:S01]  /*77f70*/  LDL.LU.64 R14, [R1+0x620] ;  /* 0x00062000010e7983 */ /* 0x000ea20000300a00 */
[----:B------:R0:W-:Y:S04]  /*77f80*/  STG.E.U16 [R6.64], R0 ;  /* 0x0000000006007986 */ /* 0x0001e8000c101504 */
[----:B------:R-:W2:Y:S04]  /*77f90*/  LDL.LU.64 R8, [R1+0x618] ;  /* 0x0006180001087983 */ /* 0x000ea80000300a00 */
[----:B0-----:R-:W2:Y:S01]  /*77fa0*/  LDL.LU.64 R6, [R1+0x5f0] ;  /* 0x0005f00001067983 */ /* 0x001ea20000300a00 */
[----:B------:R-:W2:Y:S03]  /*77fb0*/  LDL.LU R4, [R1+0x17c] ;  /* 0x00017c0001047983 */ /* 0x000ea60000300800 */
[----:B---3--:R0:W-:Y:S04]  /*77fc0*/  STG.E.U16 [R24.64], R28 ;  /* 0x0000001c18007986 */ /* 0x0081e8000c101504 */
[----:B0-----:R-:W3:Y:S01]  /*77fd0*/  LDL.LU.64 R24, [R1+0x1cc8] ;  /* 0x001cc80001187983 */ /* 0x001ee20000300a00 */
[----:B------:R-:W-:-:S02]  /*77fe0*/  PRMT R16, R28, 0x7632, R16 ;  /* 0x000076321c107816 */ /* 0x000fc40000000010 */
[----:B------:R-:W2:Y:S03]  /*77ff0*/  LDL.LU R28, [R1+0x1cc0] ;  /* 0x001cc000011c7983 */ /* 0x000ea60000300800 */
[----:B---3--:R0:W-:Y:S04]  /*78000*/  STG.E.U16 [R24.64], R16 ;  /* 0x0000001018007986 */ /* 0x0081e8000c101504 */
[----:B0-----:R-:W3:Y:S01]  /*78010*/  LDL.LU.64 R24, [R1+0x1cb8] ;  /* 0x001cb80001187983 */ /* 0x001ee20000300a00 */
[----:B----4-:R-:W-:-:S03]  /*78020*/  PRMT R0, R29, 0x7632, R0 ;  /* 0x000076321d007816 */ /* 0x010fc60000000000 */
[----:B---3--:R0:W-:Y:S04]  /*78030*/  STG.E.U16 [R24.64], R29 ;  /* 0x0000001d18007986 */ /* 0x0081e8000c101504 */
[----:B0-----:R-:W3:Y:S01]  /*78040*/  LDL.LU.64 R24, [R1+0x1cb0] ;  /* 0x001cb00001187983 */ /* 0x001ee20000300a00 */
[----:B------:R-:W2:Y:S03]  /*78050*/  LDL.LU R29, [R1+0x1ca8] ;  /* 0x001ca800011d7983 */ /* 0x000ea60000300800 */
[----:B--2---:R0:W-:Y:S04]  /*78060*/  STG.E.U16 [R28.64], R0 ;  /* 0x000000001c007986 */ /* 0x0041e8000c101504 */
[----:B0-----:R-:W3:Y:S04]  /*78070*/  LDL.LU.64 R28, [R1+0x1ca0] ;  /* 0x001ca000011c7983 */ /* 0x001ee80000300a00 */
[----:B---3--:R0:W-:Y:S04]  /*78080*/  STG.E.U16 [R24.64], R28 ;  /* 0x0000001c18007986 */ /* 0x0081e8000c101504 */
[----:B0-----:R-:W2:Y:S01]  /*78090*/  LDL.LU.64 R24, [R1+0x1c98] ;  /* 0x001c980001187983 */ /* 0x001ea20000300a00 */
[----:B------:R-:W-:-:S02]  /*780a0*/  PRMT R16, R28, 0x7632, R16 ;  /* 0x000076321c107816 */ /* 0x000fc40000000010 */
[----:B------:R-:W3:Y:S03]  /*780b0*/  LDL.LU R28, [R1+0x1c90] ;  /* 0x001c9000011c7983 */ /* 0x000ee60000300800 */
[----:B--2---:R0:W-:Y:S04]  /*780c0*/  STG.E.U16 [R24.64], R16 ;  /* 0x0000001018007986 */ /* 0x0041e8000c101504 */
[----:B0-----:R-:W2:Y:S01]  /*780d0*/  LDL.LU.64 R24, [R1+0x1c88] ;  /* 0x001c880001187983 */ /* 0x001ea20000300a00 */
[----:B------:R-:W-:-:S03]  /*780e0*/  PRMT R0, R29, 0x7632, R0 ;  /* 0x000076321d007816 */ /* 0x000fc60000000000 */
[----:B--2---:R0:W-:Y:S04]  /*780f0*/  STG.E.U16 [R24.64], R29 ;  /* 0x0000001d18007986 */ /* 0x0041e8000c101504 */
[----:B0-----:R-:W2:Y:S01]  /*78100*/  LDL.LU.64 R24, [R1+0x1c80] ;  /* 0x001c800001187983 */ /* 0x001ea20000300a00 */
[----:B------:R-:W3:Y:S03]  /*78110*/  LDL.LU R29, [R1+0x1c78] ;  /* 0x001c7800011d7983 */ /* 0x000ee60000300800 */
[----:B---3--:R0:W-:Y:S04]  /*78120*/  STG.E.U16 [R28.64], R0 ;  /* 0x000000001c007986 */ /* 0x0081e8000c101504 */
[----:B0-----:R-:W2:Y:S04]  /*78130*/  LDL.LU.64 R28, [R1+0x1c70] ;  /* 0x001c7000011c7983 */ /* 0x001ea80000300a00 */
[----:B--2---:R0:W-:Y:S04]  /*78140*/  STG.E.U16 [R24.64], R28 ;  /* 0x0000001c18007986 */ /* 0x0041e8000c101504 */
[----:B0-----:R-:W2:Y:S01]  /*78150*/  LDL.LU.64 R24, [R1+0x1c68] ;  /* 0x001c680001187983 */ /* 0x001ea20000300a00 */
[----:B------:R-:W-:-:S05]  /*78160*/  PRMT R16, R28, 0x7632, R16 ;  /* 0x000076321c107816 */ /* 0x000fca0000000010 */
[----:B--2---:R0:W-:Y:S04]  /*78170*/  STG.E.U16 [R24.64], R16 ;  /* 0x0000001018007986 */ /* 0x0041e8000c101504 */
[----:B0-----:R-:W2:Y:S01]  /*78180*/  LDL.LU.64 R24, [R1+0x1c60] ;  /* 0x001c600001187983 */ /* 0x001ea20000300a00 */
[----:B------:R-:W-:Y:S02]  /*78190*/  PRMT R0, R29, 0x7632, R0 ;  /* 0x000076321d007816 */ /* 0x000fe40000000000 */
[----:B------:R-:W-:Y:S01]  /*781a0*/  PRMT R16, R17, 0x7632, R16 ;  /* 0x0000763211107816 */ /* 0x000fe20000000010 */
[----:B--2---:R0:W-:Y:S04]  /*781b0*/  STG.E.U16 [R24.64], R29 ;  /* 0x0000001d18007986 */ /* 0x0041e8000c101504 */
[----:B0-----:R-:W2:Y:S04]  /*781c0*/  LDL.LU.64 R24, [R1+0x1c58] ;  /* 0x001c580001187983 */ /* 0x001ea80000300a00 */
[----:B--2---:R0:W-:Y:S01]  /*781d0*/  STG.E.U16 [R24.64], R0 ;  /* 0x0000000018007986 */ /* 0x0041e2000c101504 */
[----:B------:R-:W-:Y:S02]  /*781e0*/  STG.E.U16 [R26.64], R17 ;  /* 0x000000111a007986 */ /* 0x000fe4000c101504 */
[----:B------:R1:W-:Y:S02]  /*781f0*/  STG.E.U16 [R20.64], R16 ;  /* 0x0000001014007986 */ /* 0x0003e4000c101504 */
[----:B------:R-:W-:Y:S01]  /*78200*/  STG.E.U16 [R22.64], R5 ;  /* 0x0000000516007986 */ /* 0x000fe2000c101504 */
[----:B0-----:R-:W-:-:S02]  /*78210*/  PRMT R0, R5, 0x7632, R0 ;  /* 0x0000763205007816 */ /* 0x001fc40000000000 */
[----:B-1----:R-:W-:-:S03]  /*78220*/  PRMT R16, R12, 0x7632, R16 ;  /* 0x000076320c107816 */ /* 0x002fc60000000010 */
[----:B------:R0:W-:Y:S01]  /*78230*/  STG.E.U16 [R18.64], R0 ;  /* 0x0000000012007986 */ /* 0x0001e2000c101504 */
[----:B------:R-:W-:Y:S02]  /*78240*/  STG.E.U16 [R2.64], R12 ;  /* 0x0000000c02007986 */ /* 0x000fe4000c101504 */
[----:B------:R-:W-:Y:S02]  /*78250*/  STG.E.U16 [R10.64], R16 ;  /* 0x000000100a007986 */ /* 0x000fe4000c101504 */
[----:B------:R1:W-:Y:S01]  /*78260*/  STG.E.U16 [R14.64], R13 ;  /* 0x0000000d0e007986 */ /* 0x0003e2000c101504 */
[----:B0-----:R-:W-:Y:S01]  /*78270*/  PRMT R0, R13, 0x7632, R0 ;  /* 0x000076320d007816 */ /* 0x001fe20000000000 */
[----:B-1----:R-:W2:Y:S01]  /*78280*/  LDL.LU.64 R14, [R1+0x5e8] ;  /* 0x0005e800010e7983 */ /* 0x002ea20000300a00 */
[----:B------:R-:W3:Y:S03]  /*78290*/  LDL.LU.64 R12, [R1+0x5d8] ;  /* 0x0005d800010c7983 */ /* 0x000ee60000300a00 */
[----:B---3--:R0:W-:Y:S04]  /*782a0*/  STL [R1+0x1c48], R13 ;  /* 0x001c480d01007387 */ /* 0x0081e80000100800 */
[----:B0-----:R-:W3:Y:S01]  /*782b0*/  LDL.LU R13, [R1+0x13c] ;  /* 0x00013c00010d7983 */ /* 0x001ee20000300800 */
[----:B------:R-:W4:Y:S03]  /*782c0*/  LDL.LU R5, [R1+0x12c] ;  /* 0x00012c0001057983 */ /* 0x000f260000300800 */
[----:B----4-:R0:W-:Y:S04]  /*782d0*/  STL [R1+0x1c08], R5 ;  /* 0x001c080501007387 */ /* 0x0101e80000100800 */
[----:B0-----:R-:W4:Y:S04]  /*782e0*/  LDL.LU R5, [R1+0x16c] ;  /* 0x00016c0001057983 */ /* 0x001f280000300800 */
[----:B----4-:R0:W-:Y:S04]  /*782f0*/  STL [R1+0x1c20], R5 ;  /* 0x001c200501007387 */ /* 0x0101e80000100800 */
[----:B0-----:R-:W4:Y:S04]  /*78300*/  LDL.LU R5, [R1+0x1ac] ;  /* 0x0001ac0001057983 */ /* 0x001f280000300800 */
[----:B------:R-:W-:Y:S04]  /*78310*/  STG.E.U16 [R8.64], R0 ;  /* 0x0000000008007986 */ /* 0x000fe8000c101504 */
[----:B----4-:R0:W-:Y:S04]  /*78320*/  STL [R1+0x1c38], R5 ;  /* 0x001c380501007387 */ /* 0x0101e80000100800 */
[----:B0-----:R-:W4:Y:S01]  /*78330*/  LDL.LU R5, [R1+0x8c] ;  /* 0x00008c0001057983 */ /* 0x001f220000300800 */
[----:B------:R-:W2:Y:S02]  /*78340*/  LDL.LU R8, [R1+0x7c] ;  /* 0x00007c0001087983 */ /* 0x000ea40000300800 */
[----:B------:R-:W2:Y:S02]  /*78350*/  LDL.LU.64 R28, [R1+0x530] ;  /* 0x00053000011c7983 */ /* 0x000ea40000300a00 */
        /* <DEDUP_REMOVED lines=18> */
[----:B------:R-:W-:Y:S01]  /*78480*/  PRMT R16, R4, 0x7632, R16 ;  /* 0x0000763204107816 */ /* 0x000fe20000000010 */
[----:B------:R-:W-:Y:S02]  /*78490*/  STG.E.U16 [R6.64], R4 ;  /* 0x0000000406007986 */ /* 0x000fe4000c101504 */
[----:B--2---:R0:W-:Y:S04]  /*784a0*/  STL.64 [R1+0x1c50], R28 ;  /* 0x001c501c01007387 */ /* 0x0041e80000100a00 */
[----:B0-----:R-:W2:Y:S01]  /*784b0*/  LDL.LU.64 R28, [R1+0x5e0] ;  /* 0x0005e000011c7983 */ /* 0x001ea20000300a00 */
[----:B------:R-:W4:Y:S02]  /*784c0*/  LDL.LU.64 R24, [R1+0x528] ;  /* 0x0005280001187983 */ /* 0x000f240000300a00 */
[----:B------:R-:W4:Y:S02]  /*784d0*/  LDL.LU R17, [R1+0x19c] ;  /* 0x00019c0001117983 */ /* 0x000f240000300800 */
[----:B------:R-:W4:Y:S01]  /*784e0*/  LDL.LU.64 R26, [R1+0x520] ;  /* 0x00052000011a7983 */ /* 0x000f220000300a00 */
[----:B------:R-:W4:Y:S01]  /*784f0*/  LDL.LU.64 R20, [R1+0x4e8] ;  /* 0x0004e80001147983 */ /* 0x000f220000300a00 */
[----:B------:R-:W4:Y:S02]  /*78500*/  LDL.LU R9, [R1+0x15c] ;  /* 0x00015c0001097983 */ /* 0x000f240000300800 */
[----:B------:R-:W4:Y:S02]  /*78510*/  LDL.LU.64 R22, [R1+0x4e0] ;  /* 0x0004e00001167983 */ /* 0x000f240000300a00 */
[----:B------:R-:W4:Y:S01]  /*78520*/  LDL.LU.64 R18, [R1+0x4d8] ;  /* 0x0004d80001127983 */ /* 0x000f220000300a00 */
[----:B------:R-:W4:Y:S01]  /*78530*/  LDL.LU R6, [R1+0x11c] ;  /* 0x00011c0001067983 */ /* 0x000f220000300800 */
[----:B------:R-:W4:Y:S02]  /*78540*/  LDL.LU.64 R2, [R1+0x4d0] ;  /* 0x0004d00001027983 */ /* 0x000f240000300a00 */
[----:B------:R-:W4:Y:S02]  /*78550*/  LDL.LU.64 R10, [R1+0x4a8] ;  /* 0x0004a800010a7983 */ /* 0x000f240000300a00 */
[----:B------:R-:W4:Y:S01]  /*78560*/  LDL.LU R4, [R1+0x6c] ;  /* 0x00006c0001047983 */ /* 0x000f220000300800 */
[----:B------:R-:W4:Y:S04]  /*78570*/  LDL.LU R7, [R1+0x50] ;  /* 0x0000500001077983 */ /* 0x000f280000300800 */
[----:B------:R0:W-:Y:S01]  /*78580*/  STG.E.U16 [R14.64], R16 ;  /* 0x000000100e007986 */ /* 0x0001e2000c101504 */
[----:B---3--:R-:W-:-:S03]  /*78590*/  PRMT R0, R13, 0x7632, R0 ;  /* 0x000076320d007816 */ /* 0x008fc60000000000 */
[----:B0-----:R-:W3:Y:S04]  /*785a0*/  LDL.LU.64 R14, [R1+0x4a0] ;  /* 0x0004a000010e7983 */ /* 0x001ee80000300a00 */
[----:B--2---:R0:W-:Y:S04]  /*785b0*/  STG.E.U16 [R28.64], R13 ;  /* 0x0000000d1c007986 */ /* 0x0041e8000c101504 */
[----:B0-----:R-:W2:Y:S01]  /*785c0*/  LDL.LU.64 R28, [R1+0x1c50] ;  /* 0x001c5000011c7983 */ /* 0x001ea20000300a00 */
[----:B------:R-:W2:Y:S01]  /*785d0*/  LDL.LU R13, [R1+0x1c48] ;  /* 0x001c4800010d7983 */ /* 0x000ea20000300800 */
[----:B----4-:R-:W-:-:S02]  /*785e0*/  PRMT R16, R5, 0x7632, R16 ;  /* 0x0000763205107816 */ /* 0x010fc40000000010 */
[----:B--2---:R0:W-:Y:S01]  /*785f0*/  STG.E.U16 [R12.64], R0 ;  /* 0x000000000c007986 */ /* 0x0041e2000c101504 */
[----:B------:R1:W-:Y:S03]  /*78600*/  STG.E.U16 [R28.64], R5 ;  /* 0x000000051c007986 */ /* 0x0003e6000c101504 */
[----:B0-----:R-:W2:Y:S01]  /*78610*/  LDL.LU.64 R12, [R1+0x498] ;  /* 0x00049800010c7983 */ /* 0x001ea20000300a00 */
[----:B-1----:R-:W4:Y:S02]  /*78620*/  LDL.LU.64 R28, [R1+0x1c40] ;  /* 0x001c4000011c7983 */ /* 0x002f240000300a00 */
[----:B------:R-:W2:Y:S01]  /*78630*/  LDL.LU R5, [R1+0x1c38] ;  /* 0x001c380001057983 */ /* 0x000ea20000300800 */
[----:B----4-:R0:W-:Y:S04]  /*78640*/  STG.E.U16 [R28.64], R16 ;  /* 0x000000101c007986 */ /* 0x0101e8000c101504 */
[----:B0-----:R-:W4:Y:S01]  /*78650*/  LDL.LU.64 R28, [R1+0x1c30] ;  /* 0x001c3000011c7983 */ /* 0x001f220000300a00 */
[----:B--2---:R-:W-:-:S03]  /*78660*/  PRMT R0, R5, 0x7632, R0 ;  /* 0x0000763205007816 */ /* 0x004fc60000000000 */
[----:B----4-:R0:W-:Y:S04]  /*78670*/  STG.E.U16 [R28.64], R5 ;  /* 0x000000051c007986 */ /* 0x0101e8000c101504 */
[----:B0-----:R-:W2:Y:S01]  /*78680*/  LDL.LU.64 R28, [R1+0x1c28] ;  /* 0x001c2800011c7983 */ /* 0x001ea20000300a00 */
[----:B------:R-:W4:Y:S03]  /*78690*/  LDL.LU R5, [R1+0x1c20] ;  /* 0x001c200001057983 */ /* 0x000f260000300800 */
[----:B--2---:R0:W-:Y:S04]  /*786a0*/  STG.E.U16 [R28.64], R0 ;  /* 0x000000001c007986 */ /* 0x0041e8000c101504 */
[----:B0-----:R-:W2:Y:S01]  /*786b0*/  LDL.LU.64 R28, [R1+0x1c18] ;  /* 0x001c1800011c7983 */ /* 0x001ea20000300a00 */
[----:B----4-:R-:W-:-:S03]  /*786c0*/  PRMT R16, R5, 0x7632, R16 ;  /* 0x0000763205107816 */ /* 0x010fc60000000010 */
[----:B--2---:R0:W-:Y:S04]  /*786d0*/  STG.E.U16 [R28.64], R5 ;  /* 0x000000051c007986 */ /* 0x0041e8000c101504 */
        /* <DEDUP_REMOVED lines=10> */
[----:B------:R-:W-:-:S02]  /*78780*/  PRMT R16, R8, 0x7632, R16 ;  /* 0x0000763208107816 */ /* 0x000fc40000000010 */
[----:B------:R-:W-:Y:S01]  /*78790*/  PRMT R0, R17, 0x7632, R0 ;  /* 0x0000763211007816 */ /* 0x000fe20000000000 */
[----:B--2---:R0:W-:Y:S04]  /*787a0*/  STG.E.U16 [R28.64], R8 ;  /* 0x000000081c007986 */ /* 0x0041e8000c101504 */
[----:B0-----:R-:W2:Y:S01]  /*787b0*/  LDL.LU.64 R28, [R1+0x1be0] ;  /* 0x001be000011c7983 */ /* 0x001ea20000300a00 */
[----:B------:R-:W3:Y:S03]  /*787c0*/  LDL.LU R8, [R1+0x1bd8] ;  /* 0x001bd80001087983 */ /* 0x000ee60000300800 */
        /* <DEDUP_REMOVED lines=10> */
[----:B0-----:R-:W-:Y:S02]  /*78870*/  PRMT R16, R4, 0x7632, R16 ;  /* 0x0000763204107816 */ /* 0x001fe40000000010 */
[----:B-1----:R-:W4:Y:S04]  /*78880*/  LDL.LU R4, [R1+0x10] ;  /* 0x0000100001047983 */ /* 0x002f280000300800 */
[----:B---3--:R0:W-:Y:S01]  /*78890*/  STG.E.U16 [R14.64], R16 ;  /* 0x000000100e007986 */ /* 0x0081e2000c101504 */
[----:B------:R-:W-:Y:S01]  /*788a0*/  PRMT R0, R7, 0x7632, R0 ;  /* 0x0000763207007816 */ /* 0x000fe20000000000 */
[----:B------:R1:W-:Y:S02]  /*788b0*/  STG.E.U16 [R12.64], R7 ;  /* 0x000000070c007986 */ /* 0x0003e4000c101504 */
[----:B----4-:R2:W-:Y:S01]  /*788c0*/  STL.64 [R1+0x1b90], R4 ;  /* 0x001b900401007387 */ /* 0x0105e20000100a00 */
[----:B0-----:R-:W3:Y:S02]  /*788d0*/  LDL.LU.64 R14, [R1+0xf68] ;  /* 0x000f6800010e7983 */ /* 0x001ee40000300a00 */
[----:B-1----:R-:W4:Y:S02]  /*788e0*/  LDL.LU R7, [R1+0x20] ;  /* 0x0000200001077983 */ /* 0x002f240000300800 */
[----:B------:R-:W3:Y:S01]  /*788f0*/  LDL.LU R17, [R1] ;  /* 0x0000000001117983 */ /* 0x000ee20000300800 */
[----:B--2---:R-:W2:Y:S04]  /*78900*/  LDL.LU.64 R4, [R1+0xfa0] ;  /* 0x000fa00001047983 */ /* 0x004ea80000300a00 */
[----:B--2---:R0:W-:Y:S04]  /*78910*/  STL [R1+0x1b98], R5 ;  /* 0x001b980501007387 */ /* 0x0041e80000100800 */
[----:B0-----:R-:W2:Y:S04]  /*78920*/  LDL.LU R5, [R1+0x40] ;  /* 0x0000400001057983 */ /* 0x001ea80000300800 */
        /* <DEDUP_REMOVED lines=9> */
[----:B0-----:R-:W4:Y:S01]  /*789c0*/  LDL.LU.64 R4, [R1+0xf70] ;  /* 0x000f700001047983 */ /* 0x001f220000300a00 */
[----:B------:R-:W2:Y:S03]  /*789d0*/  LDL.LU.64 R12, [R1+0xfc8] ;  /* 0x000fc800010c7983 */ /* 0x000ea60000300a00 */
[----:B--2---:R0:W-:Y:S04]  /*789e0*/  STL.64 [R1+0x1b78], R12 ;  /* 0x001b780c01007387 */ /* 0x0041e80000100a00 */
[----:B0-----:R-:W2:Y:S04]  /*789f0*/  LDL.LU.64 R12, [R1+0xfd0] ;  /* 0x000fd000010c7983 */ /* 0x001ea80000300a00 */
[----:B--2---:R0:W-:Y:S04]  /*78a00*/  STL.64 [R1+0x1b88], R12 ;  /* 0x001b880c01007387 */ /* 0x0041e80000100a00 */
[----:B0-----:R-:W2:Y:S04]  /*78a10*/  LDL.LU.64 R12, [R1+0xfb8] ;  /* 0x000fb800010c7983 */ /* 0x001ea80000300a00 */
[----:B--2---:R0:W-:Y:S04]  /*78a20*/  STL.64 [R1+0x1ba0], R12 ;  /* 0x001ba00c01007387 */ /* 0x0041e80000100a00 */
[----:B0-----:R-:W2:Y:S04]  /*78a30*/  LDL.LU.64 R12, [R1+0xfa8] ;  /* 0x000fa800010c7983 */ /* 0x001ea80000300a00 */
[----:B---3--:R-:W-:Y:S01]  /*78a40*/  STG.E.U16 [R14.64], R0 ;  /* 0x000000000e007986 */ /* 0x008fe2000c101504 */
[----:B----4-:R-:W-:Y:S03]  /*78a50*/  STG.E.U16 [R4.64], R7 ;  /* 0x0000000704007986 */ /* 0x010fe6000c101504 */
[----:B--2---:R0:W-:Y:S04]  /*78a60*/  STL.64 [R1+0x1ba8], R12 ;  /* 0x001ba80c01007387 */ /* 0x0041e80000100a00 */
[----:B0-----:R-:W2:Y:S01]  /*78a70*/  LDL.LU.64 R12, [R1+0xfb0] ;  /* 0x000fb000010c7983 */ /* 0x001ea20000300a00 */
[----:B------:R-:W3:Y:S02]  /*78a80*/  LDL.LU.64 R28, [R1+0xfd8] ;  /* 0x000fd800011c7983 */ /* 0x000ee40000300a00 */
[----:B------:R-:W4:Y:S02]  /*78a90*/  LDL.LU.64 R24, [R1+0xff8] ;  /* 0x000ff80001187983 */ /* 0x000f240000300a00 */
[----:B------:R-:W2:Y:S01]  /*78aa0*/  LDL.LU.64 R26, [R1+0xff0] ;  /* 0x000ff000011a7983 */ /* 0x000ea20000300a00 */
[----:B------:R-:W2:Y:S01]  /*78ab0*/  LDL.LU R18, [R1+0x30] ;  /* 0x0000300001127983 */ /* 0x000ea20000300800 */
[----:B------:R-:W2:Y:S02]  /*78ac0*/  LDL.LU.64 R20, [R1+0xfe8] ;  /* 0x000fe80001147983 */ /* 0x000ea40000300a00 */
[----:B------:R-:W2:Y:S02]  /*78ad0*/  LDL.LU R19, [R1+0xa0] ;  /* 0x0000a00001137983 */ /* 0x000ea40000300800 */
[----:B------:R-:W2:Y:S01]  /*78ae0*/  LDL.LU R9, [R1+0xc0] ;  /* 0x0000c00001097983 */ /* 0x000ea20000300800 */
[----:B------:R-:W2:Y:S01]  /*78af0*/  LDL.LU.64 R22, [R1+0x1000] ;  /* 0x0010000001167983 */ /* 0x000ea20000300a00 */
[----:B------:R-:W2:Y:S02]  /*78b00*/  LDL.LU.64 R2, [R1+0x1018] ;  /* 0x0010180001027983 */ /* 0x000ea40000300a00 */
[----:B------:R-:W2:Y:S02]  /*78b10*/  LDL.LU.64 R10, [R1+0x1010] ;  /* 0x00101000010a7983 */ /* 0x000ea40000300a00 */
[----:B------:R-:W2:Y:S01]  /*78b20*/  LDL.LU.64 R14, [R1+0x1008] ;  /* 0x00100800010e7983 */ /* 0x000ea20000300a00 */
[----:B------:R-:W2:Y:S01]  /*78b30*/  LDL.LU.64 R4, [R1+0x1bd0] ;  /* 0x001bd00001047983 */ /* 0x000ea20000300a00 */
[----:B------:R-:W-:-:S02]  /*78b40*/  PRMT R16, R7, 0x7632, R16 ;  /* 0x0000763207107816 */ /* 0x000fc40000000010 */
[----:B------:R-:W3:Y:S03]  /*78b50*/  LDL.LU.64 R6, [R1+0x1020] ;  /* 0x0010200001067983 */ /* 0x000ee60000300a00 */
[----:B--2---:R0:W-:Y:S04]  /*78b60*/  STG.E.U16 [R4.64], R16 ;  /* 0x0000001004007986 */ /* 0x0041e8000c101504 */
[----:B0-----:R-:W2:Y:S01]  /*78b70*/  LDL.LU.64 R4, [R1+0x1bc8] ;  /* 0x001bc80001047983 */ /* 0x001ea20000300a00 */
[----:B------:R-:W-:-:S03]  /*78b80*/  PRMT R0, R17, 0x7632, R0 ;  /* 0x0000763211007816 */ /* 0x000fc60000000000 */
[----:B--2---:R0:W-:Y:S04]  /*78b90*/  STG.E.U16 [R4.64], R17 ;  /* 0x0000001104007986 */ /* 0x0041e8000c101504 */
[----:B0-----:R-:W2:Y:S01]  /*78ba0*/  LDL.LU.64 R4, [R1+0x1bc0] ;  /* 0x001bc00001047983 */ /* 0x001ea20000300a00 */
[----:B------:R-:W-:-:S03]  /*78bb0*/  PRMT R16, R8, 0x7632, R16 ;  /* 0x0000763208107816 */ /* 0x000fc60000000010 */
[----:B--2---:R0:W-:Y:S04]  /*78bc0*/  STG.E.U16 [R4.64], R0 ;  /* 0x0000000004007986 */ /* 0x0041e8000c101504 */
[----:B0-----:R-:W2:Y:S04]  /*78bd0*/  LDL.LU.64 R4, [R1+0x1bb8] ;  /* 0x001bb80001047983 */ /* 0x001ea80000300a00 */
[----:B--2---:R0:W-:Y:S01]  /*78be0*/  STG.E.U16 [R4.64], R8 ;  /* 0x0000000804007986 */ /* 0x0041e2000c101504 */
[----:B------:R1:W-:Y:S03]  /*78bf0*/  STG.E.U16 [R12.64], R16 ;  /* 0x000000100c007986 */ /* 0x0003e6000c101504 */
[----:B0-----:R-:W2:Y:S01]  /*78c00*/  LDL.LU.64 R4, [R1+0x1bb0] ;  /* 0x001bb00001047983 */ /* 0x001ea20000300a00 */
[----:B-1----:R-:W3:Y:S02]  /*78c10*/  LDL.LU.64 R12, [R1+0x1ba8] ;  /* 0x001ba800010c7983 */ /* 0x002ee40000300a00 */
[----:B------:R-:W4:Y:S01]  /*78c20*/  LDL.LU.64 R16, [R1+0xfc0] ;  /* 0x000fc00001107983 */ /* 0x000f220000300a00 */
[----:B--2---:R-:W-:Y:S01]  /*78c30*/  PRMT R0, R5, 0x7632, R0 ;  /* 0x0000763205007816 */ /* 0x004fe20000000000 */
[----:B---3--:R0:W-:Y:S04]  /*78c40*/  STG.E.U16 [R12.64], R5 ;  /* 0x000000050c007986 */ /* 0x0081e8000c101504 */
[----:B0-----:R-:W2:Y:S01]  /*78c50*/  LDL.LU.64 R12, [R1+0x1ba0] ;  /* 0x001ba000010c7983 */ /* 0x001ea20000300a00 */
[----:B------:R-:W3:Y:S03]  /*78c60*/  LDL.LU R5, [R1+0x1b98] ;  /* 0x001b980001057983 */ /* 0x000ee60000300800 */
[----:B---3--:R0:W-:Y:S04]  /*78c70*/  STG.E.U16 [R4.64], R0 ;  /* 0x0000000004007986 */ /* 0x0081e8000c101504 */
[----:B0-----:R-:W2:Y:S04]  /*78c80*/  LDL.LU.64 R4, [R1+0x1b90] ;  /* 0x001b900001047983 */ /* 0x001ea80000300a00 */
[----:B--2---:R0:W-:Y:S04]  /*78c90*/  STG.E.U16 [R12.64], R4 ;  /* 0x000000040c007986 */ /* 0x0041e8000c101504 */
[----:B0-----:R-:W2:Y:S01]  /*78ca0*/  LDL.LU.64 R12, [R1+0x1b88] ;  /* 0x001b8800010c7983 */ /* 0x001ea20000300a00 */
[----:B------:R-:W-:-:S02]  /*78cb0*/  PRMT R8, R4, 0x7632, R8 ;  /* 0x0000763204087816 */ /* 0x000fc40000000008 */
[----:B------:R-:W3:Y:S03]  /*78cc0*/  LDL.LU R4, [R1+0x1b80] ;  /* 0x001b800001047983 */ /* 0x000ee60000300800 */
[----:B--2---:R0:W-:Y:S04]  /*78cd0*/  STG.E.U16 [R12.64], R8 ;  /* 0x000000080c007986 */ /* 0x0041e8000c101504 */
[----:B0-----:R-:W2:Y:S01]  /*78ce0*/  LDL.LU.64 R12, [R1+0x1b78] ;  /* 0x001b7800010c7983 */ /* 0x001ea20000300a00 */
[----:B---3--:R-:W-:-:S03]  /*78cf0*/  PRMT R0, R4, 0x7632, R0 ;  /* 0x0000763204007816 */ /* 0x008fc60000000000 */
[----:B--2---:R0:W-:Y:S04]  /*78d00*/  STG.E.U16 [R12.64], R4 ;  /* 0x000000040c007986 */ /* 0x0041e8000c101504 */
[----:B0-----:R-:W2:Y:S01]  /*78d10*/  LDL.LU.64 R12, [R1+0x1b70] ;  /* 0x001b7000010c7983 */ /* 0x001ea20000300a00 */
[----:B----4-:R0:W-:Y:S02]  /*78d20*/  STG.E.U16 [R16.64], R0 ;  /* 0x0000000010007986 */ /* 0x0101e4000c101504 */
[----:B0-----:R-:W-:Y:S02]  /*78d30*/  PRMT R0, R18, 0x7632, R0 ;  /* 0x0000763212007816 */ /* 0x001fe40000000000 */
[----:B--2---:R-:W-:Y:S01]  /*78d40*/  PRMT R4, R12, 0x7632, R4 ;  /* 0x000076320c047816 */ /* 0x004fe20000000004 */
[----:B------:R-:W-:Y:S04]  /*78d50*/  STG.E.U16 [R28.64], R12 ;  /* 0x0000000c1c007986 */ /* 0x000fe8000c101504 */
[----:B------:R0:W-:Y:S01]  /*78d60*/  STG.E.U16 [R24.64], R4 ;  /* 0x0000000418007986 */ /* 0x0001e2000c101504 */
[----:B------:R-:W-:Y:S02]  /*78d70*/  STG.E.U16 [R26.64], R18 ;  /* 0x000000121a007986 */ /* 0x000fe4000c101504 */
[----:B------:R1:W-:Y:S02]  /*78d80*/  STG.E.U16 [R20.64], R0 ;  /* 0x0000000014007986 */ /* 0x0003e4000c101504 */
[----:B------:R2:W-:Y:S01]  /*78d90*/  STG.E.U16 [R22.64], R19 ;  /* 0x0000001316007986 */ /* 0x0005e2000c101504 */
[----:B------:R-:W-:Y:S01]  /*78da0*/  STL [R1+0x1b04], R13 ;  /* 0x001b040d01007387 */ /* 0x000fe20000100800 */
[----:B0-----:R-:W-:-:S02]  /*78db0*/  PRMT R4, R19, 0x7632, R4 ;  /* 0x0000763213047816 */ /* 0x001fc40000000004 */
[----:B-1----:R-:W-:Y:S01]  /*78dc0*/  PRMT R0, R9, 0x7632, R0 ;  /* 0x0000763209007816 */ /* 0x002fe20000000000 */
[----:B------:R-:W3:Y:S04]  /*78dd0*/  LDL.LU.64 R20, [R1+0x1038] ;  /* 0x0010380001147983 */ /* 0x000ee80000300a00 */
[----:B------:R-:W-:Y:S01]  /*78de0*/  STG.E.U16 [R2.64], R4 ;  /* 0x0000000402007986 */ /* 0x000fe2000c101504 */
[----:B------:R-:W-:Y:S02]  /*78df0*/  STG.E.U16 [R10.64], R9 ;  /* 0x000000090a007986 */ /* 0x000fe4000c101504 */
[----:B------:R0:W-:Y:S02]  /*78e00*/  STG.E.U16 [R14.64], R0 ;  /* 0x000000000e007986 */ /* 0x0001e4000c101504 */
[----:B--2---:R-:W2:Y:S01]  /*78e10*/  LDL.LU.64 R22, [R1+0x1030] ;  /* 0x0010300001167983 */ /* 0x004ea20000300a00 */
[----:B------:R1:W-:Y:S04]  /*78e20*/  STG.E.U16 [R6.64], R5 ;  /* 0x0000000506007986 */ /* 0x0003e8000c101504 */
[----:B0-----:R-:W4:Y:S01]  /*78e30*/  LDL.LU R14, [R1+0xe0] ;  /* 0x0000e000010e7983 */ /* 0x001f220000300800 */
[----:B------:R-:W2:Y:S02]  /*78e40*/  LDL.LU.64 R18, [R1+0x1028] ;  /* 0x0010280001127983 */ /* 0x000ea40000300a00 */
[----:B------:R-:W2:Y:S02]  /*78e50*/  LDL.LU R15, [R1+0xd0] ;  /* 0x0000d000010f7983 */ /* 0x000ea40000300800 */
[----:B-1----:R-:W2:Y:S02]  /*78e60*/  LDL.LU.64 R6, [R1+0x1058] ;  /* 0x0010580001067983 */ /* 0x002ea40000300a00 */
[----:B--2---:R0:W-:Y:S04]  /*78e70*/  STL.64 [R1+0x1b68], R6 ;  /* 0x001b680601007387 */ /* 0x0041e80000100a00 */
[----:B0-----:R-:W2:Y:S01]  /*78e80*/  LDL.LU.64 R6, [R1+0x1040] ;  /* 0x0010400001067983 */ /* 0x001ea20000300a00 */
[----:B------:R-:W2:Y:S03]  /*78e90*/  LDL.LU R9, [R1+0x54] ;  /* 0x0000540001097983 */ /* 0x000ea60000300800 */
[----:B--2---:R0:W-:Y:S04]  /*78ea0*/  STL [R1+0x1b40], R9 ;  /* 0x001b400901007387 */ /* 0x0041e80000100800 */
[----:B0-----:R-:W2:Y:S01]  /*78eb0*/  LDL.LU R9, [R1+0x100] ;  /* 0x0001000001097983 */ /* 0x001ea20000300800 */
[----:B------:R-:W-:-:S03]  /*78ec0*/  PRMT R4, R5, 0x7632, R4 ;  /* 0x0000763205047816 */ /* 0x000fc60000000004 */
[----:B--2---:R0:W-:Y:S04]  /*78ed0*/  STL [R1+0x1b58], R9 ;  /* 0x001b580901007387 */ /* 0x0041e80000100800 */
[----:B0-----:R-:W2:Y:S01]  /*78ee0*/  LDL.LU R9, [R1+0xf0] ;  /* 0x0000f00001097983 */ /* 0x001ea20000300800 */
        /* <DEDUP_REMOVED lines=16> */
[----:B----4-:R-:W-:-:S03]  /*78ff0*/  PRMT R0, R14, 0x7632, R0 ;  /* 0x000076320e007816 */ /* 0x010fc60000000000 */
[----:B---3--:R-:W-:Y:S01]  /*79000*/  STG.E.U16 [R20.64], R4 ;  /* 0x0000000414007986 */ /* 0x008fe2000c101504 */
[----:B------:R-:W-:Y:S03]  /*79010*/  STG.E.U16 [R22.64], R14 ;  /* 0x0000000e16007986 */ /* 0x000fe6000c101504 */
[----:B------:R-:W-:Y:S01]  /*79020*/  STG.E.U16 [R18.64], R0 ;  /* 0x0000000012007986 */ /* 0x000fe2000c101504 */
[----:B------:R-:W-:Y:S03]  /*79030*/  STG.E.U16 [R6.64], R15 ;  /* 0x0000000f06007986 */ /* 0x000fe6000c101504 */
[----:B--2---:R0:W-:Y:S04]  /*79040*/  STL.64 [R1+0x1b60], R12 ;  /* 0x001b600c01007387 */ /* 0x0041e80000100a00 */
[----:B0-----:R-:W2:Y:S01]  /*79050*/  LDL.LU.64 R12, [R1+0x1050] ;  /* 0x00105000010c7983 */ /* 0x001ea20000300a00 */
[----:B------:R-:W3:Y:S02]  /*79060*/  LDL.LU R8, [R1+0x4] ;  /* 0x0000040001087983 */ /* 0x000ee40000300800 */
[----:B------:R-:W4:Y:S02]  /*79070*/  LDL.LU.64 R2, [R1+0x1088] ;  /* 0x0010880001027983 */ /* 0x000f240000300a00 */
[----:B------:R-:W2:Y:S01]  /*79080*/  LDL.LU R10, [R1+0x44] ;  /* 0x00004400010a7983 */ /* 0x000ea20000300800 */
[----:B------:R-:W2:Y:S01]  /*79090*/  LDL.LU.64 R16, [R1+0x10a0] ;  /* 0x0010a00001107983 */ /* 0x000ea20000300a00 */
[----:B------:R-:W2:Y:S02]  /*790a0*/  LDL.LU.64 R28, [R1+0x10b8] ;  /* 0x0010b800011c7983 */ /* 0x000ea40000300a00 */
[----:B------:R-:W2:Y:S02]  /*790b0*/  LDL.LU.64 R24, [R1+0x10b0] ;  /* 0x0010b00001187983 */ /* 0x000ea40000300a00 */
[----:B------:R-:W2:Y:S01]  /*790c0*/  LDL.LU.64 R26, [R1+0x10a8] ;  /* 0x0010a800011a7983 */ /* 0x000ea20000300a00 */
[----:B------:R-:W2:Y:S01]  /*790d0*/  LDL.LU R11, [R1+0x14] ;  /* 0x00001400010b7983 */ /* 0x000ea20000300800 */
[----:B------:R-:W2:Y:S02]  /*790e0*/  LDL.LU.64 R20, [R1+0x10c0] ;  /* 0x0010c00001147983 */ /* 0x000ea40000300a00 */
[----:B------:R-:W2:Y:S02]  /*790f0*/  LDL.LU.64 R22, [R1+0x10d8] ;  /* 0x0010d80001167983 */ /* 0x000ea40000300a00 */
[----:B------:R-:W2:Y:S01]  /*79100*/  LDL.LU.64 R18, [R1+0x10d0] ;  /* 0x0010d00001127983 */ /* 0x000ea20000300a00 */
[----:B------:R-:W2:Y:S01]  /*79110*/  LDL.LU.64 R6, [R1+0x1b68] ;  /* 0x001b680001067983 */ /* 0x000ea20000300a00 */
[----:B------:R-:W-:-:S02]  /*79120*/  PRMT R4, R15, 0x7632, R4 ;  /* 0x000076320f047816 */ /* 0x000fc40000000004 */
[----:B------:R-:W3:Y:S01]  /*79130*/  LDL.LU.64 R14, [R1+0x10c8] ;  /* 0x0010c800010e7983 */ /* 0x000ee20000300a00 */
[----:B------:R-:W-:Y:S02]  /*79140*/  PRMT R0, R9, 0x7632, R0 ;  /* 0x0000763209007816 */ /* 0x000fe40000000000 */
[----:B--2---:R0:W-:Y:S01]  /*79150*/  STG.E.U16 [R6.64], R4 ;  /* 0x0000000406007986 */ /* 0x0041e2000c101504 */
[----:B------:R1:W-:Y:S03]  /*79160*/  STG.E.U16 [R12.64], R9 ;  /* 0x000000090c007986 */ /* 0x0003e6000c101504 */
[----:B0-----:R-:W2:Y:S01]  /*79170*/  LDL.LU.64 R6, [R1+0x10e0] ;  /* 0x0010e00001067983 */ /* 0x001ea20000300a00 */
[----:B-1----:R-:W2:Y:S02]  /*79180*/  LDL.LU.64 R12, [R1+0x1b60] ;  /* 0x001b6000010c7983 */ /* 0x002ea40000300a00 */
[----:B------:R-:W3:Y:S01]  /*79190*/  LDL.LU R9, [R1+0x1b58] ;  /* 0x001b580001097983 */ /* 0x000ee20000300800 */
[----:B--2---:R0:W-:Y:S04]  /*791a0*/  STG.E.U16 [R12.64], R0 ;  /* 0x000000000c007986 */ /* 0x0041e8000c101504 */
[----:B0-----:R-:W2:Y:S01]  /*791b0*/  LDL.LU.64 R12, [R1+0x1b50] ;  /* 0x001b5000010c7983 */ /* 0x001ea20000300a00 */
[----:B---3--:R-:W-:-:S03]  /*791c0*/  PRMT R4, R9, 0x7632, R4 ;  /* 0x0000763209047816 */ /* 0x008fc60000000004 */
[----:B--2---:R0:W-:Y:S04]  /*791d0*/  STG.E.U16 [R12.64], R9 ;  /* 0x000000090c007986 */ /* 0x0041e8000c101504 */
[----:B0-----:R-:W2:Y:S01]  /*791e0*/  LDL.LU.64 R12, [R1+0x1b48] ;  /* 0x001b4800010c7983 */ /* 0x001ea20000300a00 */
[----:B------:R-:W3:Y:S03]  /*791f0*/  LDL.LU R9, [R1+0x1b40] ;  /* 0x001b400001097983 */ /* 0x000ee60000300800 */
        /* <DEDUP_REMOVED lines=8> */
[----:B------:R-:W-:-:S03]  /*79280*/  PRMT R4, R5, 0x7632, R4 ;  /* 0x0000763205047816 */ /* 0x000fc60000000004 */
[----:B--2---:R0:W-:Y:S04]  /*79290*/  STG.E.U16 [R12.64], R5 ;  /* 0x000000050c007986 */ /* 0x0041e8000c101504 */
[----:B0-----:R-:W2:Y:S01]  /*792a0*/  LDL.LU.64 R12, [R1+0x1b18] ;  /* 0x001b1800010c7983 */ /* 0x001ea20000300a00 */
[----:B------:R-:W3:Y:S03]  /*792b0*/  LDL.LU R5, [R1+0x1b10] ;  /* 0x001b100001057983 */ /* 0x000ee60000300800 */
[----:B--2---:R0:W-:Y:S04]  /*792c0*/  STG.E.U16 [R12.64], R4 ;  /* 0x000000040c007986 */ /* 0x0041e8000c101504 */
[----:B0-----:R-:W2:Y:S01]  /*792d0*/  LDL.LU.64 R12, [R1+0x1b08] ;  /* 0x001b0800010c7983 */ /* 0x001ea20000300a00 */
[----:B------:R-:W-:-:S02]  /*792e0*/  PRMT R0, R8, 0x7632, R0 ;  /* 0x0000763208007816 */ /* 0x000fc40000000000 */
[----:B---3--:R-:W-:Y:S01]  /*792f0*/  PRMT R4, R9, 0x7632, R4 ;  /* 0x0000763209047816 */ /* 0x008fe20000000004 */
[----:B--2---:R0:W-:Y:S04]  /*79300*/  STG.E.U16 [R12.64], R8 ;  /* 0x000000080c007986 */ /* 0x0041e8000c101504 */
[----:B0-----:R-:W2:Y:S01]  /*79310*/  LDL.LU R13, [R1+0x1b04] ;  /* 0x001b0400010d7983 */ /* 0x001ea20000300800 */
[----:B----4-:R0:W-:Y:S02]  /*79320*/  STG.E.U16 [R2.64], R0 ;  /* 0x0000000002007986 */ /* 0x0101e4000c101504 */
[----:B------:R-:W-:Y:S02]  /*79330*/  STG.E.U16 [R16.64], R9 ;  /* 0x0000000910007986 */ /* 0x000fe4000c101504 */
[----:B------:R1:W-:Y:S01]  /*79340*/  STG.E.U16 [R28.64], R4 ;  /* 0x000000041c007986 */ /* 0x0003e2000c101504 */
[----:B------:R-:W-:Y:S01]  /*79350*/  STG.E.U16 [R24.64], R10 ;  /* 0x0000000a18007986 */ /* 0x000fe2000c101504 */
[----:B0-----:R-:W-:-:S03]  /*79360*/  PRMT R0, R10, 0x7632, R0 ;  /* 0x000076320a007816 */ /* 0x001fc60000000000 */
[----:B------:R-:W3:Y:S01]  /*79370*/  LDL.LU R2, [R1+0x1b00] ;  /* 0x001b000001027983 */ /* 0x000ee20000300800 */
[----:B-1----:R-:W-:-:S03]  /*79380*/  PRMT R4, R11, 0x7632, R4 ;  /* 0x000076320b047816 */ /* 0x002fc60000000004 */
[----:B------:R0:W-:Y:S01]  /*79390*/  STG.E.U16 [R26.64], R0 ;  /* 0x000000001a007986 */ /* 0x0001e2000c101504 */
[----:B------:R1:W-:Y:S02]  /*793a0*/  STG.E.U16 [R20.64], R11 ;  /* 0x0000000b14007986 */ /* 0x0003e4000c101504 */
[----:B------:R4:W-:Y:S02]  /*793b0*/  STG.E.U16 [R22.64], R4 ;  /* 0x0000000416007986 */ /* 0x0009e4000c101504 */
[----:B------:R4:W-:Y:S01]  /*793c0*/  STG.E.U16 [R18.64], R5 ;  /* 0x0000000512007986 */ /* 0x0009e2000c101504 */
[----:B0-----:R-:W-:Y:S01]  /*793d0*/  PRMT R0, R5, 0x7632, R0 ;  /* 0x0000763205007816 */ /* 0x001fe20000000000 */
[----:B-1----:R-:W3:Y:S01]  /*793e0*/  LDL.LU R11, [R1+0x34] ;  /* 0x00003400010b7983 */ /* 0x002ee20000300800 */
[----:B----4-:R-:W4:Y:S02]  /*793f0*/  LDL.LU.64 R22, [R1+0x10f8] ;  /* 0x0010f80001167983 */ /* 0x010f240000300a00 */
[----:B------:R-:W3:Y:S01]  /*79400*/  LDL.LU.64 R18, [R1+0x10f0] ;  /* 0x0010f00001127983 */ /* 0x000ee20000300a00 */
[----:B------:R-:W-:Y:S04]  /*79410*/  STG.E.U16 [R14.64], R0 ;  /* 0x000000000e007986 */ /* 0x000fe8000c101504 */
[----:B--2---:R0:W-:Y:S04]  /*79420*/  STG.E.U16 [R6.64], R13 ;  /* 0x0000000d06007986 */ /* 0x0041e8000c101504 */
[----:B0-----:R-:W2:Y:S01]  /*79430*/  LDL.LU.64 R6, [R1+0x10e8] ;  /* 0x0010e80001067983 */ /* 0x001ea20000300a00 */
[----:B------:R-:W2:Y:S02]  /*79440*/  LDL.LU R3, [R1+0xa4] ;  /* 0x0000a40001037983 */ /* 0x000ea40000300800 */
[----:B------:R-:W2:Y:S02]  /*79450*/  LDL.LU.64 R14, [R1+0x1108] ;  /* 0x00110800010e7983 */ /* 0x000ea40000300a00 */
[----:B--2---:R0:W-:Y:S04]  /*79460*/  STL [R1+0x1ae0], R15 ;  /* 0x001ae00f01007387 */ /* 0x0041e80000100800 */
[----:B0-----:R-:W2:Y:S04]  /*79470*/  LDL.LU R15, [R1+0xc4] ;  /* 0x0000c400010f7983 */ /* 0x001ea80000300800 */
[----:B--2---:R0:W-:Y:S04]  /*79480*/  STL.64 [R1+0x1af8], R14 ;  /* 0x001af80e01007387 */ /* 0x0041e80000100a00 */
[----:B0-----:R-:W2:Y:S01]  /*79490*/  LDL.LU.64 R14, [R1+0x1100] ;  /* 0x00110000010e7983 */ /* 0x001ea20000300a00 */
[----:B------:R-:W2:Y:S03]  /*794a0*/  LDL.LU R5, [R1+0xe4] ;  /* 0x0000e40001057983 */ /* 0x000ea60000300800 */
[----:B--2---:R0:W-:Y:S04]  /*794b0*/  STL [R1+0x1ad0], R5 ;  /* 0x001ad00501007387 */ /* 0x0041e80000100800 */
[----:B0-----:R-:W2:Y:S01]  /*794c0*/  LDL.LU R5, [R1+0xb4] ;  /* 0x0000b40001057983 */ /* 0x001ea20000300800 */
[----:B------:R-:W2:Y:S03]  /*794d0*/  LDL.LU R25, [R1+0xd4] ;  /* 0x0000d40001197983 */ /* 0x000ea60000300800 */
[----:B--2---:R0:W-:Y:S04]  /*794e0*/  STL [R1+0x1abc], R25 ;  /* 0x001abc1901007387 */ /* 0x0041e80000100800 */
        /* <DEDUP_REMOVED lines=11> */
[----:B0-----:R-:W2:Y:S01]  /*795a0*/  LDL.LU.64 R24, [R1+0x1118] ;  /* 0x0011180001187983 */ /* 0x001ea20000300a00 */
[----:B------:R-:W2:Y:S03]  /*795b0*/  LDL.LU R12, [R1+0xf4] ;  /* 0x0000f400010c7983 */ /* 0x000ea60000300800 */
[----:B----4-:R-:W-:Y:S01]  /*795c0*/  STG.E.U16 [R22.64], R4 ;  /* 0x0000000416007986 */ /* 0x010fe2000c101504 */
[----:B---3--:R-:W-:Y:S01]  /*795d0*/  PRMT R0, R11, 0x7632, R0 ;  /* 0x000076320b007816 */ /* 0x008fe20000000000 */
[----:B------:R-:W-:Y:S02]  /*795e0*/  STG.E.U16 [R18.64], R11 ;  /* 0x0000000b12007986 */ /* 0x000fe4000c101504 */
[----:B--2---:R0:W-:Y:S04]  /*795f0*/  STL [R1+0x1ab8], R12 ;  /* 0x001ab80c01007387 */ /* 0x0041e80000100800 */
[----:B0-----:R-:W2:Y:S01]  /*79600*/  LDL.LU.64 R12, [R1+0x1140] ;  /* 0x00114000010c7983 */ /* 0x001ea20000300a00 */
[----:B------:R-:W3:Y:S01]  /*79610*/  LDL.LU.64 R10, [R1+0x1150] ;  /* 0x00115000010a7983 */ /* 0x000ee20000300a00 */
[----:B------:R-:W-:-:S02]  /*79620*/  PRMT R4, R3, 0x7632, R4 ;  /* 0x0000763203047816 */ /* 0x000fc40000000004 */
[----:B------:R-:W-:Y:S01]  /*79630*/  STG.E.U16 [R6.64], R0 ;  /* 0x0000000006007986 */ /* 0x000fe2000c101504 */
[----:B------:R-:W-:Y:S01]  /*79640*/  STG.E.U16 [R14.64], R3 ;  /* 0x000000030e007986 */ /* 0x000fe2000c101504 */
[----:B------:R-:W-:Y:S02]  /*79650*/  MOV R19, R2 ;  /* 0x0000000200137202 */ /* 0x000fe40000000f00 */
[----:B------:R-:W-:Y:S04]  /*79660*/  STG.E.U16 [R24.64], R4 ;  /* 0x0000000418007986 */ /* 0x000fe8000c101504 */
[----:B---3--:R0:W-:Y:S04]  /*79670*/  STL.64 [R1+0x1ab0], R10 ;  /* 0x001ab00a01007387 */ /* 0x0081e80000100a00 */
[----:B0-----:R-:W3:Y:S01]  /*79680*/  LDL.LU.64 R10, [R1+0x1158] ;  /* 0x00115800010a7983 */ /* 0x001ee20000300a00 */
[----:B------:R-:W4:Y:S02]  /*79690*/  LDL.LU.64 R8, [R1+0x1148] ;  /* 0x0011480001087983 */ /* 0x000f240000300a00 */
[----:B------:R-:W2:Y:S02]  /*796a0*/  LDL.LU.64 R26, [R1+0x1160] ;  /* 0x00116000011a7983 */ /* 0x000ea40000300a00 */
[----:B------:R-:W2:Y:S01]  /*796b0*/  LDL.LU R18, [R1+0x58] ;  /* 0x0000580001127983 */ /* 0x000ea20000300800 */
[----:B------:R-:W2:Y:S01]  /*796c0*/  LDL.LU.64 R16, [R1+0x1178] ;  /* 0x0011780001107983 */ /* 0x000ea20000300a00 */
[----:B------:R-:W2:Y:S02]  /*796d0*/  LDL.LU.64 R28, [R1+0x1170] ;  /* 0x00117000011c7983 */ /* 0x000ea40000300a00 */
[----:B------:R-:W2:Y:S02]  /*796e0*/  LDL.LU.64 R22, [R1+0x1168] ;  /* 0x0011680001167983 */ /* 0x000ea40000300a00 */
[----:B------:R-:W2:Y:S01]  /*796f0*/  LDL.LU.64 R20, [R1+0x1180] ;  /* 0x0011800001147983 */ /* 0x000ea20000300a00 */
[----:B------:R-:W2:Y:S01]  /*79700*/  LDL.LU R6, [R1+0x28] ;  /* 0x0000280001067983 */ /* 0x000ea20000300800 */
[----:B------:R-:W2:Y:S02]  /*79710*/  LDL.LU R7, [R1+0x8] ;  /* 0x0000080001077983 */ /* 0x000ea40000300800 */
[----:B------:R-:W2:Y:S02]  /*79720*/  LDL.LU.64 R14, [R1+0x1af8] ;  /* 0x001af800010e7983 */ /* 0x000ea40000300a00 */
[----:B------:R-:W3:Y:S01]  /*79730*/  LDL.LU.64 R2, [R1+0x1198] ;  /* 0x0011980001027983 */ /* 0x000ee20000300a00 */
[----:B------:R-:W3:Y:S01]  /*79740*/  LDL.LU.64 R24, [R1+0x1af0] ;  /* 0x001af00001187983 */ /* 0x000ee20000300a00 */
[----:B--2---:R-:W-:-:S03]  /*79750*/  PRMT R0, R15, 0x7632, R0 ;  /* 0x000076320f007816 */ /* 0x004fc60000000000 */
[----:B---3--:R0:W-:Y:S04]  /*79760*/  STG.E.U16 [R24.64], R15 ;  /* 0x0000000f18007986 */ /* 0x0081e8000c101504 */
[----:B0-----:R-:W2:Y:S01]  /*79770*/  LDL.LU.64 R24, [R1+0x1ae8] ;  /* 0x001ae80001187983 */ /* 0x001ea20000300a00 */
[----:B------:R-:W3:Y:S01]  /*79780*/  LDL.LU R15, [R1+0x1ae0] ;  /* 0x001ae000010f7983 */ /* 0x000ee20000300800 */
[----:B------:R-:W-:Y:S02]  /*79790*/  PRMT R4, R5, 0x7632, R4 ;  /* 0x0000763205047816 */ /* 0x000fe40000000004 */
[----:B---3--:R0:W-:Y:S01]  /*797a0*/  STG.E.U16 [R14.64], R0 ;  /* 0x000000000e007986 */ /* 0x0081e2000c101504 */
[----:B--2---:R1:W-:Y:S03]  /*797b0*/  STG.E.U16 [R24.64], R5 ;  /* 0x0000000518007986 */ /* 0x0043e6000c101504 */
[----:B0-----:R-:W2:Y:S01]  /*797c0*/  LDL.LU.64 R14, [R1+0x1190] ;  /* 0x00119000010e7983 */ /* 0x001ea20000300a00 */
[----:B-1----:R-:W3:Y:S02]  /*797d0*/  LDL.LU.64 R24, [R1+0x1ad8] ;  /* 0x001ad80001187983 */ /* 0x002ee40000300a00 */
[----:B------:R-:W2:Y:S01]  /*797e0*/  LDL.LU R5, [R1+0x1ad0] ;  /* 0x001ad00001057983 */ /* 0x000ea20000300800 */
[----:B---3--:R0:W-:Y:S04]  /*797f0*/  STG.E.U16 [R24.64], R4 ;  /* 0x0000000418007986 */ /* 0x0081e8000c101504 */
[----:B0-----:R-:W3:Y:S01]  /*79800*/  LDL.LU.64 R24, [R1+0x1ac8] ;  /* 0x001ac80001187983 */ /* 0x001ee20000300a00 */
[----:B--2---:R-:W-:-:S03]  /*79810*/  PRMT R0, R5, 0x7632, R0 ;  /* 0x0000763205007816 */ /* 0x004fc60000000000 */
[----:B---3--:R0:W-:Y:S04]  /*79820*/  STG.E.U16 [R24.64], R5 ;  /* 0x0000000518007986 */ /* 0x0081e8000c101504 */
[----:B0-----:R-:W2:Y:S04]  /*79830*/  LDL.LU.64 R24, [R1+0x1ac0] ;  /* 0x001ac00001187983 */ /* 0x001ea80000300a00 */
[----:B--2---:R0:W-:Y:S04]  /*79840*/  STG.E.U16 [R24.64], R0 ;  /* 0x0000000018007986 */ /* 0x0041e8000c101504 */
[----:B0-----:R-:W2:Y:S02]  /*79850*/  LDL.LU R25, [R1+0x1abc] ;  /* 0x001abc0001197983 */ /* 0x001ea40000300800 */
[----:B--2---:R-:W-:-:S02]  /*79860*/  PRMT R4, R25, 0x7632, R4 ;  /* 0x0000763219047816 */ /* 0x004fc40000000004 */
[----:B------:R0:W-:Y:S04]  /*79870*/  STG.E.U16 [R12.64], R25 ;  /* 0x000000190c007986 */ /* 0x0001e8000c101504 */
[----:B------:R1:W-:Y:S04]  /*79880*/  STG.E.U16 [R10.64], R4 ;  /* 0x000000040a007986 */ /* 0x0003e8000c101504 */
[----:B0-----:R-:W2:Y:S01]  /*79890*/  LDL.LU R12, [R1+0x1ab8] ;  /* 0x001ab800010c7983 */ /* 0x001ea20000300800 */
[----:B------:R-:W3:Y:S03]  /*798a0*/  LDL.LU.64 R24, [R1+0x1188] ;  /* 0x0011880001187983 */ /* 0x000ee60000300a00 */
[----:B-1----:R-:W2:Y:S04]  /*798b0*/  LDL.LU.64 R10, [R1+0x1ab0] ;  /* 0x001ab000010a7983 */ /* 0x002ea80000300a00 */
[----:B--2---:R0:W-:Y:S04]  /*798c0*/  STG.E.U16 [R10.64], R12 ;  /* 0x0000000c0a007986 */ /* 0x0041e8000c101504 */
[----:B0-----:R-:W2:Y:S01]  /*798d0*/  LDL.LU.64 R10, [R1+0x1aa8] ;  /* 0x001aa800010a7983 */ /* 0x001ea20000300a00 */
[----:B------:R-:W-:-:S05]  /*798e0*/  PRMT R0, R12, 0x7632, R0 ;  /* 0x000076320c007816 */ /* 0x000fca0000000000 */
[----:B----4-:R0:W-:Y:S02]  /*798f0*/  STG.E.U16 [R8.64], R0 ;  /* 0x0000000008007986 */ /* 0x0101e4000c101504 */
[----:B0-----:R-:W-:Y:S02]  /*79900*/  PRMT R0, R18, 0x7632, R0 ;  /* 0x0000763212007816 */ /* 0x001fe40000000000 */
[----:B--2---:R-:W-:Y:S01]  /*79910*/  PRMT R4, R11, 0x7632, R4 ;  /* 0x000076320b047816 */ /* 0x004fe20000000004 */
[----:B------:R0:W-:Y:S04]  /*79920*/  STG.E.U16 [R26.64], R11 ;  /* 0x0000000b1a007986 */ /* 0x0001e8000c101504 */
[----:B------:R1:W-:Y:S01]  /*79930*/  STG.E.U16 [R16.64], R4 ;  /* 0x0000000410007986 */ /* 0x0003e2000c101504 */
[----:B------:R-:W-:Y:S02]  /*79940*/  STG.E.U16 [R28.64], R18 ;  /* 0x000000121c007986 */ /* 0x000fe4000c101504 */
[----:B------:R2:W-:Y:S02]  /*79950*/  STG.E.U16 [R22.64], R0 ;  /* 0x0000000016007986 */ /* 0x0005e4000c101504 */
[----:B------:R4:W-:Y:S01]  /*79960*/  STG.E.U16 [R20.64], R6 ;  /* 0x0000000614007986 */ /* 0x0009e2000c101504 */
[----:B0-----:R-:W3:Y:S01]  /*79970*/  LDL.LU R11, [R1+0x1aa0] ;  /* 0x001aa000010b7983 */ /* 0x001ee20000300800 */
[----:B------:R-:W3:Y:S01]  /*79980*/  LDL.LU.64 R26, [R1+0x11a0] ;  /* 0x0011a000011a7983 */ /* 0x000ee20000300a00 */
[----:B-1----:R-:W-:-:S02]  /*79990*/  PRMT R4, R6, 0x7632, R4 ;  /* 0x0000763206047816 */ /* 0x002fc40000000004 */
[----:B--2---:R-:W2:Y:S01]  /*799a0*/  LDL.LU R22, [R1+0x48] ;  /* 0x0000480001167983 */ /* 0x004ea20000300800 */
[----:B----4-:R-:W4:Y:S03]  /*799b0*/  LDL.LU.64 R20, [R1+0x11b8] ;  /* 0x0011b80001147983 */ /* 0x010f260000300a00 */
[----:B------:R0:W-:Y:S04]  /*799c0*/  STG.E.U16 [R2.64], R4 ;  /* 0x0000000402007986 */ /* 0x0001e8000c101504 */
[----:B0-----:R-:W2:Y:S01]  /*799d0*/  LDL.LU.64 R2, [R1+0x11a8] ;  /* 0x0011a80001027983 */ /* 0x001ea20000300a00 */
[----:B------:R-:W-:Y:S01]  /*799e0*/  PRMT R0, R7, 0x7632, R0 ;  /* 0x0000763207007816 */ /* 0x000fe20000000000 */
[----:B------:R-:W-:Y:S02]  /*799f0*/  STG.E.U16 [R14.64], R7 ;  /* 0x000000070e007986 */ /* 0x000fe4000c101504 */
[----:B--2---:R0:W-:Y:S04]  /*79a00*/  STL.64 [R1+0x1a98], R2 ;  /* 0x001a980201007387 */ /* 0x0041e80000100a00 */
[----:B0-----:R-:W2:Y:S01]  /*79a10*/  LDL.LU.64 R2, [R1+0x11b0] ;  /* 0x0011b00001027983 */ /* 0x001ea20000300a00 */
[----:B------:R-:W2:Y:S02]  /*79a20*/  LDL.LU R5, [R1+0x18] ;  /* 0x0000180001057983 */ /* 0x000ea40000300800 */
[----:B------:R-:W2:Y:S02]  /*79a30*/  LDL.LU.64 R6, [R1+0x11c0] ;  /* 0x0011c00001067983 */ /* 0x000ea40000300a00 */
[----:B------:R-:W2:Y:S02]  /*79a40*/  LDL.LU.64 R14, [R1+0x11c8] ;  /* 0x0011c800010e7983 */ /* 0x000ea40000300a00 */
[----:B--2---:R0:W-:Y:S04]  /*79a50*/  STL.64 [R1+0x1a80], R14 ;  /* 0x001a800e01007387 */ /* 0x0041e80000100a00 */
[----:B0-----:R-:W2:Y:S04]  /*79a60*/  LDL.LU.64 R14, [R1+0x11d0] ;  /* 0x0011d000010e7983 */ /* 0x001ea80000300a00 */
[----:B--2---:R0:W-:Y:S04]  /*79a70*/  STL.64 [R1+0x1a88], R14 ;  /* 0x001a880e01007387 */ /* 0x0041e80000100a00 */
[----:B0-----:R-:W2:Y:S01]  /*79a80*/  LDL.LU.64 R14, [R1+0x11d8] ;  /* 0x0011d800010e7983 */ /* 0x001ea20000300a00 */
[----:B------:R-:W2:Y:S02]  /*79a90*/  LDL.LU R16, [R1+0x38] ;  /* 0x0000380001107983 */ /* 0x000ea40000300800 */
[----:B------:R-:W2:Y:S01]  /*79aa0*/  LDL.LU.64 R12, [R1+0x11f8] ;  /* 0x0011f800010c7983 */ /* 0x000ea20000300a00 */
[----:B---3--:R-:W-:Y:S01]  /*79ab0*/  STG.E.U16 [R24.64], R0 ;  /* 0x0000000018007986 */ /* 0x008fe2000c101504 */
[----:B------:R-:W-:Y:S01]  /*79ac0*/  PRMT R4, R10, 0x7632, R4 ;  /* 0x000076320a047816 */ /* 0x000fe20000000004 */
[----:B------:R-:W-:Y:S01]  /*79ad0*/  STG.E.U16 [R26.64], R10 ;  /* 0x0000000a1a007986 */ /* 0x000fe2000c101504 */
[----:B------:R-:W-:-:S03]  /*79ae0*/  MOV R17, R19 ;  /* 0x0000001300117202 */ /* 0x000fc60000000f00 */
[----:B----4-:R-:W-:Y:S01]  /*79af0*/  STG.E.U16 [R20.64], R4 ;  /* 0x0000000414007986 */ /* 0x010fe2000c101504 */
[----:B------:R-:W-:Y:S03]  /*79b00*/  STG.E.U16 [R2.64], R22 ;  /* 0x0000001602007986 */ /* 0x000fe6000c101504 */
[----:B--2---:R0:W-:Y:S04]  /*79b10*/  STL.64 [R1+0x1a70], R12 ;  /* 0x001a700c01007387 */ /* 0x0041e80000100a00 */
[----:B0-----:R-:W2:Y:S01]  /*79b20*/  LDL.LU.64 R12, [R1+0x11e0] ;  /* 0x0011e000010c7983 */ /* 0x001ea20000300a00 */
[----:B------:R-:W3:Y:S02]  /*79b30*/  LDL.LU.64 R8, [R1+0x11f0] ;  /* 0x0011f00001087983 */ /* 0x000ee40000300a00 */
[----:B------:R-:W4:Y:S02]  /*79b40*/  LDL.LU R23, [R1+0xa8] ;  /* 0x0000a80001177983 */ /* 0x000f240000300800 */
[----:B------:R-:W2:Y:S01]  /*79b50*/  LDL.LU R18, [R1+0xc8] ;  /* 0x0000c80001127983 */ /* 0x000ea20000300800 */
[----:B------:R-:W2:Y:S01]  /*79b60*/  LDL.LU.64 R28, [R1+0x1218] ;  /* 0x00121800011c7983 */ /* 0x000ea20000300a00 */
[----:B------:R-:W2:Y:S02]  /*79b70*/  LDL.LU.64 R24, [R1+0x1210] ;  /* 0x0012100001187983 */ /* 0x000ea40000300a00 */
[----:B------:R-:W2:Y:S02]  /*79b80*/  LDL.LU.64 R26, [R1+0x1208] ;  /* 0x00120800011a7983 */ /* 0x000ea40000300a00 */
[----:B------:R-:W2:Y:S01]  /*79b90*/  LDL.LU R19, [R1+0xb8] ;  /* 0x0000b80001137983 */ /* 0x000ea20000300800 */
[----:B------:R0:W-:Y:S04]  /*79ba0*/  STL [R1+0x1a48], R11 ;  /* 0x001a480b01007387 */ /* 0x0001e80000100800 */
[----:B0-----:R-:W4:Y:S01]  /*79bb0*/  LDL.LU.64 R10, [R1+0x1200] ;  /* 0x00120000010a7983 */ /* 0x001f220000300a00 */
[----:B------:R-:W2:Y:S02]  /*79bc0*/  LDL.LU.64 R20, [R1+0x1220] ;  /* 0x0012200001147983 */ /* 0x000ea40000300a00 */
[----:B------:R-:W2:Y:S01]  /*79bd0*/  LDL.LU.64 R2, [R1+0x1a98] ;  /* 0x001a980001027983 */ /* 0x000ea20000300a00 */
[----:B------:R-:W-:-:S02]  /*79be0*/  PRMT R0, R22, 0x7632, R0 ;  /* 0x0000763216007816 */ /* 0x000fc40000000000 */
[----:B------:R-:W-:Y:S01]  /*79bf0*/  PRMT R4, R5, 0x7632, R4 ;  /* 0x0000763205047816 */ /* 0x000fe20000000004 */
[----:B------:R-:W3:Y:S04]  /*79c00*/  LDL.LU R22, [R1+0xe8] ;  /* 0x0000e80001167983 */ /* 0x000ee80000300800 */
[----:B--2---:R0:W-:Y:S01]  /*79c10*/  STG.E.U16 [R2.64], R0 ;  /* 0x0000000002007986 */ /* 0x0041e2000c101504 */
[----:B------:R1:W-:Y:S02]  /*79c20*/  STG.E.U16 [R6.64], R5 ;  /* 0x0000000506007986 */ /* 0x0003e4000c101504 */
[----:B------:R2:W-:Y:S01]  /*79c30*/  STG.E.U16 [R14.64], R4 ;  /* 0x000000040e007986 */ /* 0x0005e2000c101504 */
[----:B0-----:R-:W3:Y:S01]  /*79c40*/  LDL.LU.64 R2, [R1+0x1238] ;  /* 0x0012380001027983 */ /* 0x001ee20000300a00 */
[----:B-1----:R-:W3:Y:S02]  /*79c50*/  LDL.LU.64 R6, [R1+0x1a90] ;  /* 0x001a900001067983 */ /* 0x002ee40000300a00 */
[----:B--2---:R-:W3:Y:S02]  /*79c60*/  LDL.LU.64 R14, [R1+0x1a88] ;  /* 0x001a8800010e7983 */ /* 0x004ee40000300a00 */
[----:B---3--:R0:W-:Y:S04]  /*79c70*/  STG.E.U16 [R14.64], R6 ;  /* 0x000000060e007986 */ /* 0x0081e8000c101504 */
[----:B0-----:R-:W2:Y:S01]  /*79c80*/  LDL.LU.64 R14, [R1+0x1a80] ;  /* 0x001a8000010e7983 */ /* 0x001ea20000300a00 */
[----:B------:R-:W-:Y:S01]  /*79c90*/  PRMT R0, R6, 0x7632, R0 ;  /* 0x0000763206007816 */ /* 0x000fe20000000000 */
[----:B------:R0:W-:Y:S02]  /*79ca0*/  STL [R1+0x1a3c], R7 ;  /* 0x001a3c0701007387 */ /* 0x0001e40000100800 */
[----:B0-----:R-:W3:Y:S04]  /*79cb0*/  LDL.LU.64 R6, [R1+0x11e8] ;  /* 0x0011e80001067983 */ /* 0x001ee80000300a00 */
[----:B--2---:R0:W-:Y:S04]  /*79cc0*/  STG.E.U16 [R14.64], R0 ;  /* 0x000000000e007986 */ /* 0x0041e8000c101504 */
[----:B0-----:R-:W2:Y:S01]  /*79cd0*/  LDL.LU.64 R14, [R1+0x1a78] ;  /* 0x001a7800010e7983 */ /* 0x001ea20000300a00 */
[----:B------:R-:W-:-:S03]  /*79ce0*/  PRMT R0, R16, 0x7632, R0 ;  /* 0x0000763210007816 */ /* 0x000fc60000000000 */
[----:B--2---:R0:W-:Y:S04]  /*79cf0*/  STG.E.U16 [R12.64], R14 ;  /* 0x0000000e0c007986 */ /* 0x0041e8000c101504 */
[----:B0-----:R-:W2:Y:S01]  /*79d00*/  LDL.LU.64 R12, [R1+0x1a70] ;  /* 0x001a7000010c7983 */ /* 0x001ea20000300a00 */
[----:B------:R-:W-:Y:S01]  /*79d10*/  PRMT R4, R14, 0x7632, R4 ;  /* 0x000076320e047816 */ /* 0x000fe20000000004 */
[----:B------:R-:W-:Y:S04]  /*79d20*/  STL [R1+0x1a40], R15 ;  /* 0x001a400f01007387 */ /* 0x000fe80000100800 */
[----:B--2---:R0:W-:Y:S01]  /*79d30*/  STG.E.U16 [R12.64], R4 ;  /* 0x000000040c007986 */ /* 0x0041e2000c101504 */
[----:B------:R-:W-:Y:S02]  /*79d40*/  STG.E.U16 [R8.64], R16 ;  /* 0x0000001008007986 */ /* 0x000fe4000c101504 */
[----:B---3--:R1:W-:Y:S02]  /*79d50*/  STG.E.U16 [R6.64], R0 ;  /* 0x0000000006007986 */ /* 0x0083e4000c101504 */
[----:B----4-:R2:W-:Y:S01]  /*79d60*/  STG.E.U16 [R10.64], R23 ;  /* 0x000000170a007986 */ /* 0x0105e2000c101504 */
[----:B0-----:R-:W-:Y:S01]  /*79d70*/  PRMT R4, R23, 0x7632, R4 ;  /* 0x0000763217047816 */ /* 0x001fe20000000004 */
[----:B------:R-:W3:Y:S01]  /*79d80*/  LDL.LU.64 R12, [R1+0x1230] ;  /* 0x00123000010c7983 */ /* 0x000ee20000300a00 */
[----:B-1----:R-:W-:Y:S01]  /*79d90*/  PRMT R0, R18, 0x7632, R0 ;  /* 0x0000763212007816 */ /* 0x002fe20000000000 */
[----:B------:R-:W4:Y:S02]  /*79da0*/  LDL.LU.64 R8, [R1+0x1228] ;  /* 0x0012280001087983 */ /* 0x000f240000300a00 */
[----:B--2---:R-:W2:Y:S01]  /*79db0*/  LDL.LU R23, [R1+0xd8] ;  /* 0x0000d80001177983 */ /* 0x004ea20000300800 */
[----:B------:R0:W-:Y:S04]  /*79dc0*/  STG.E.U16 [R28.64], R4 ;  /* 0x000000041c007986 */ /* 0x0001e8000c101504 */
[----:B------:R-:W2:Y:S01]  /*79dd0*/  LDL.LU.64 R6, [R1+0x1240] ;  /* 0x0012400001067983 */ /* 0x000ea20000300a00 */
[----:B------:R-:W-:Y:S02]  /*79de0*/  STG.E.U16 [R24.64], R18 ;  /* 0x0000001218007986 */ /* 0x000fe4000c101504 */
[----:B------:R1:W-:Y:S02]  /*79df0*/  STG.E.U16 [R26.64], R0 ;  /* 0x000000001a007986 */ /* 0x0003e4000c101504 */
[----:B------:R1:W-:Y:S01]  /*79e00*/  STG.E.U16 [R20.64], R19 ;  /* 0x0000001314007986 */ /* 0x0003e2000c101504 */
[----:B0-----:R-:W-:Y:S01]  /*79e10*/  PRMT R4, R19, 0x7632, R4 ;  /* 0x0000763213047816 */ /* 0x001fe20000000004 */
[----:B------:R-:W2:Y:S01]  /*79e20*/  LDL.LU.64 R28, [R1+0x1258] ;  /* 0x00125800011c7983 */ /* 0x000ea20000300a00 */
[----:B-1----:R-:W2:Y:S02]  /*79e30*/  LDL.LU R26, [R1+0xf8] ;  /* 0x0000f800011a7983 */ /* 0x002ea40000300800 */
[----:B------:R-:W2:Y:S02]  /*79e40*/  LDL.LU R21, [R1+0x5c] ;  /* 0x00005c0001157983 */ /* 0x000ea40000300800 */
[----:B------:R-:W2:Y:S01]  /*79e50*/  LDL.LU.64 R24, [R1+0x1250] ;  /* 0x0012500001187983 */ /* 0x000ea20000300a00 */
[----:B------:R-:W2:Y:S04]  /*79e60*/  LDL.LU.64 R18, [R1+0x1248] ;  /* 0x0012480001127983 */ /* 0x000ea80000300a00 */
[----:B------:R0:W-:Y:S01]  /*79e70*/  STG.E.U16 [R2.64], R4 ;  /* 0x0000000402007986 */ /* 0x0001e2000c101504 */
[----:B------:R-:W2:Y:S03]  /*79e80*/  LDL.LU R20, [R1+0x108] ;  /* 0x0001080001147983 */ /* 0x000ea60000300800 */
[----:B0-----:R-:W2:Y:S04]  /*79e90*/  LDL.LU.64 R2, [R1+0x1268] ;  /* 0x0012680001027983 */ /* 0x001ea80000300a00 */
[----:B--2---:R0:W-:Y:S04]  /*79ea0*/  STL.64 [R1+0x1a58], R2 ;  /* 0x001a580201007387 */ /* 0x0041e80000100a00 */
[----:B0-----:R-:W2:Y:S04]  /*79eb0*/  LDL.LU.64 R2, [R1+0x1270] ;  /* 0x0012700001027983 */ /* 0x001ea80000300a00 */
[----:B--2---:R0:W-:Y:S04]  /*79ec0*/  STL.64 [R1+0x1a60], R2 ;  /* 0x001a600201007387 */ /* 0x0041e80000100a00 */
[----:B0-----:R-:W2:Y:S04]  /*79ed0*/  LDL.LU.64 R2, [R1+0x1278] ;  /* 0x0012780001027983 */ /* 0x001ea80000300a00 */
[----:B--2---:R0:W-:Y:S04]  /*79ee0*/  STL.64 [R1+0x1a68], R2 ;  /* 0x001a680201007387 */ /* 0x0041e80000100a00 */
[----:B0-----:R-:W2:Y:S01]  /*79ef0*/  LDL.LU.64 R2, [R1+0x1260] ;  /* 0x0012600001027983 */ /* 0x001ea20000300a00 */
[----:B------:R-:W2:Y:S02]  /*79f00*/  LDL.LU R5, [R1+0x2c] ;  /* 0x00002c0001057983 */ /* 0x000ea40000300800 */
[----:B------:R-:W2:Y:S02]  /*79f10*/  LDL.LU R27, [R1+0xc] ;  /* 0x00000c00011b7983 */ /* 0x000ea40000300800 */
[----:B------:R-:W2:Y:S01]  /*79f20*/  LDL.LU.64 R10, [R1+0x1298] ;  /* 0x00129800010a7983 */ /* 0x000ea20000300a00 */
[----:B------:R-:W-:Y:S01]  /*79f30*/  PRMT R0, R22, 0x7632, R0 ;  /* 0x0000763216007816 */ /* 0x000fe20000000000 */
[----:B---3--:R-:W-:Y:S01]  /*79f40*/  STG.E.U16 [R12.64], R22 ;  /* 0x000000160c007986 */ /* 0x008fe2000c101504 */
[----:B------:R-:W-:-:S03]  /*79f50*/  PRMT R4, R23, 0x7632, R4 ;  /* 0x0000763217047816 */ /* 0x000fc60000000004 */
[----:B----4-:R0:W-:Y:S01]  /*79f60*/  STG.E.U16 [R8.64], R0 ;  /* 0x0000000008007986 */ /* 0x0101e2000c101504 */
[----:B------:R-:W-:Y:S02]  /*79f70*/  STG.E.U16 [R6.64], R23 ;  /* 0x0000001706007986 */ /* 0x000fe4000c101504 */
[----:B------:R-:W-:Y:S02]  /*79f80*/  STG.E.U16 [R28.64], R4 ;  /* 0x000000041c007986 */ /* 0x000fe4000c101504 */
[----:B------:R-:W-:Y:S01]  /*79f90*/  STG.E.U16 [R24.64], R26 ;  /* 0x0000001a18007986 */ /* 0x000fe2000c101504 */
[----:B0-----:R-:W-:-:S05]  /*79fa0*/  PRMT R0, R26, 0x7632, R0 ;  /* 0x000076321a007816 */ /* 0x001fca0000000000 */
[----:B------:R-:W-:Y:S04]  /*79fb0*/  STG.E.U16 [R18.64], R0 ;  /* 0x0000000012007986 */ /* 0x000fe8000c101504 */
[----:B--2---:R0:W-:Y:S04]  /*79fc0*/  STL.64 [R1+0x1a50], R10 ;  /* 0x001a500a01007387 */ /* 0x0041e80000100a00 */
[----:B------:R-:W-:Y:S04]  /*79fd0*/  STG.E.U16 [R2.64], R20 ;  /* 0x0000001402007986 */ /* 0x000fe8000c101504 */
[----:B0-----:R-:W2:Y:S01]  /*79fe0*/  LDL.LU.64 R10, [R1+0x1280] ;  /* 0x00128000010a7983 */ /* 0x001ea20000300a00 */
[----:B------:R-:W3:Y:S02]  /*79ff0*/  LDL.LU.64 R12, [R1+0x1290] ;  /* 0x00129000010c7983 */ /* 0x000ee40000300a00 */
[----:B------:R-:W4:Y:S02]  /*7a000*/  LDL.LU.64 R8, [R1+0x1288] ;  /* 0x0012880001087983 */ /* 0x000f240000300a00 */
[----:B------:R0:W-:Y:S02]  /*7a010*/  STL [R1+0x1a44], R17 ;  /* 0x001a441101007387 */ /* 0x0001e40000100800 */
[----:B0-----:R-:W2:Y:S01]  /*7a020*/  LDL.LU.64 R16, [R1+0x12a0] ;  /* 0x0012a00001107983 */ /* 0x001ea20000300a00 */
[----:B------:R-:W2:Y:S02]  /*7a030*/  LDL.LU.64 R14, [R1+0x12b8] ;  /* 0x0012b800010e7983 */ /* 0x000ea40000300a00 */
[----:B------:R-:W2:Y:S02]  /*7a040*/  LDL.LU.64 R6, [R1+0x12b0] ;  /* 0x0012b00001067983 */ /* 0x000ea40000300a00 */
[----:B------:R-:W2:Y:S01]  /*7a050*/  LDL.LU R22, [R1+0x4c] ;  /* 0x00004c0001167983 */ /* 0x000ea20000300800 */
[----:B------:R-:W2:Y:S01]  /*7a060*/  LDL.LU R23, [R1+0x1c] ;  /* 0x00001c0001177983 */ /* 0x000ea20000300800 */
[----:B------:R-:W2:Y:S02]  /*7a070*/  LDL.LU.64 R28, [R1+0x12c0] ;  /* 0x0012c000011c7983 */ /* 0x000ea40000300a00 */
[----:B------:R-:W2:Y:S02]  /*7a080*/  LDL.LU.64 R24, [R1+0x12d8] ;  /* 0x0012d80001187983 */ /* 0x000ea40000300a00 */
[----:B------:R-:W2:Y:S01]  /*7a090*/  LDL.LU.64 R18, [R1+0x12d0] ;  /* 0x0012d00001127983 */ /* 0x000ea20000300a00 */
[----:B------:R-:W2:Y:S01]  /*7a0a0*/  LDL.LU.64 R2, [R1+0x1a68] ;  /* 0x001a680001027983 */ /* 0x000ea20000300a00 */
[----:B------:R-:W-:-:S05]  /*7a0b0*/  PRMT R4, R20, 0x7632, R4 ;  /* 0x0000763214047816 */ /* 0x000fca0000000004 */
[----:B--2---:R0:W-:Y:S04]  /*7a0c0*/  STG.E.U16 [R2.64], R4 ;  /* 0x0000000402007986 */ /* 0x0041e8000c101504 */
[----:B0-----:R-:W2:Y:S01]  /*7a0d0*/  LDL.LU.64 R2, [R1+0x1a60] ;  /* 0x001a600001027983 */ /* 0x001ea20000300a00 */
[----:B------:R-:W-:-:S03]  /*7a0e0*/  PRMT R0, R21, 0x7632, R0 ;  /* 0x0000763215007816 */ /* 0x000fc60000000000 */
[----:B--2---:R0:W-:Y:S04]  /*7a0f0*/  STG.E.U16 [R2.64], R21 ;  /* 0x0000001502007986 */ /* 0x0041e8000c101504 */
[----:B0-----:R-:W2:Y:S01]  /*7a100*/  LDL.LU.64 R2, [R1+0x1a58] ;  /* 0x001a580001027983 */ /* 0x001ea20000300a00 */
[----:B------:R-:W3:Y:S01]  /*7a110*/  LDL.LU.64 R20, [R1+0x12c8] ;  /* 0x0012c80001147983 */ /* 0x000ee20000300a00 */
[----:B------:R-:W-:Y:S02]  /*7a120*/  PRMT R4, R5, 0x7632, R4 ;  /* 0x0000763205047816 */ /* 0x000fe40000000004 */
[----:B--2---:R0:W-:Y:S01]  /*7a130*/  STG.E.U16 [R2.64], R0 ;  /* 0x0000000002007986 */ /* 0x0041e2000c101504 */
[----:B------:R1:W-:Y:S03]  /*7a140*/  STG.E.U16 [R10.64], R5 ;  /* 0x000000050a007986 */ /* 0x0003e6000c101504 */
[----:B0-----:R-:W2:Y:S01]  /*7a150*/  LDL.LU.64 R2, [R1+0x12e0] ;  /* 0x0012e00001027983 */ /* 0x001ea20000300a00 */
[----:B------:R-:W2:Y:S02]  /*7a160*/  LDL.LU R26, [R1+0x3c] ;  /* 0x00003c00011a7983 */ /* 0x000ea40000300800 */
[----:B-1----:R-:W2:Y:S01]  /*7a170*/  LDL.LU.64 R10, [R1+0x1a50] ;  /* 0x001a5000010a7983 */ /* 0x002ea20000300a00 */
[----:B------:R-:W-:Y:S01]  /*7a180*/  PRMT R0, R27, 0x7632, R0 ;  /* 0x000076321b007816 */ /* 0x000fe20000000000 */
[----:B--2---:R0:W-:Y:S04]  /*7a190*/  STG.E.U16 [R10.64], R4 ;  /* 0x000000040a007986 */ /* 0x0041e8000c101504 */
[----:B0-----:R-:W2:Y:S01]  /*7a1a0*/  LDL.LU R11, [R1+0x1a48] ;  /* 0x001a4800010b7983 */ /* 0x001ea20000300800 */
[----:B---3--:R0:W-:Y:S02]  /*7a1b0*/  STG.E.U16 [R12.64], R27 ;  /* 0x0000001b0c007986 */ /* 0x0081e4000c101504 */
[----:B----4-:R1:W-:Y:S01]  /*7a1c0*/  STG.E.U16 [R8.64], R0 ;  /* 0x0000000008007986 */ /* 0x0103e2000c101504 */
[----:B0-----:R-:W3:Y:S01]  /*7a1d0*/  LDL.LU R27, [R1+0xac] ;  /* 0x0000ac00011b7983 */ /* 0x001ee20000300800 */
[----:B------:R-:W4:Y:S02]  /*7a1e0*/  LDL.LU.64 R12, [R1+0x12f0] ;  /* 0x0012f000010c7983 */ /* 0x000f240000300a00 */
[----:B-1----:R-:W3:Y:S01]  /*7a1f0*/  LDL.LU.64 R8, [R1+0x12e8] ;  /* 0x0012e80001087983 */ /* 0x002ee20000300a00 */
[----:B--2---:R-:W-:Y:S01]  /*7a200*/  PRMT R4, R11, 0x7632, R4 ;  /* 0x000076320b047816 */ /* 0x004fe20000000004 */
[----:B------:R0:W-:Y:S04]  /*7a210*/  STG.E.U16 [R16.64], R11 ;  /* 0x0000000b10007986 */ /* 0x0001e8000c101504 */
[----:B------:R1:W-:Y:S01]  /*7a220*/  STG.E.U16 [R14.64], R4 ;  /* 0x000000040e007986 */ /* 0x0003e2000c101504 */
[----:B------:R2:W-:Y:S03]  /*7a230*/  STG.E.U16 [R6.64], R22 ;  /* 0x0000001606007986 */ /* 0x0005e6000c101504 */
[----:B0-----:R-:W3:Y:S01]  /*7a240*/  LDL.LU R17, [R1+0x1a44] ;  /* 0x001a440001117983 */ /* 0x001ee20000300800 */
[----:B------:R-:W3:Y:S03]  /*7a250*/  LDL.LU.64 R10, [R1+0x12a8] ;  /* 0x0012a800010a7983 */ /* 0x000ee60000300a00 */
[----:B-1----:R-:W4:Y:S01]  /*7a260*/  LDL.LU R15, [R1+0x1a40] ;  /* 0x001a4000010f7983 */ /* 0x002f220000300800 */
[----:B--2---:R-:W2:Y:S01]  /*7a270*/  LDL.LU R7, [R1+0x1a3c] ;  /* 0x001a3c0001077983 */ /* 0x004ea20000300800 */
[----:B------:R-:W-:-:S02]  /*7a280*/  PRMT R0, R22, 0x7632, R0 ;  /* 0x0000763216007816 */ /* 0x000fc40000000000 */
[----:B------:R-:W-:-:S03]  /*7a290*/  PRMT R4, R23, 0x7632, R4 ;  /* 0x0000763217047816 */ /* 0x000fc60000000004 */
[----:B---3--:R0:W-:Y:S01]  /*7a2a0*/  STG.E.U16 [R10.64], R0 ;  /* 0x000000000a007986 */ /* 0x0081e2000c101504 */
[----:B------:R-:W-:Y:S02]  /*7a2b0*/  STG.E.U16 [R28.64], R23 ;  /* 0x000000171c007986 */ /* 0x000fe4000c101504 */
[----:B------:R-:W-:Y:S01]  /*7a2c0*/  STG.E.U16 [R24.64], R4 ;  /* 0x0000000418007986 */ /* 0x000fe2000c101504 */
[----:B--2---:R1:W-:Y:S04]  /*7a2d0*/  STG.E.U16 [R18.64], R7 ;  /* 0x0000000712007986 */ /* 0x0043e8000c101504 */
[----:B0-----:R-:W2:Y:S01]  /*7a2e0*/  LDL.LU.64 R10, [R1+0x1300] ;  /* 0x00130000010a7983 */ /* 0x001ea20000300a00 */
[----:B------:R-:W-:Y:S01]  /*7a2f0*/  PRMT R0, R7, 0x7632, R0 ;  /* 0x0000763207007816 */ /* 0x000fe20000000000 */
[----:B------:R-:W3:Y:S02]  /*7a300*/  LDL.LU R22, [R1+0xcc] ;  /* 0x0000cc0001167983 */ /* 0x000ee40000300800 */
[----:B-1----:R-:W2:Y:S01]  /*7a310*/  LDL.LU.64 R6, [R1+0x1308] ;  /* 0x0013080001067983 */ /* 0x002ea20000300a00 */
[----:B------:R-:W3:Y:S02]  /*7a320*/  LDL.LU.64 R28, [R1+0x1318] ;  /* 0x00131800011c7983 */ /* 0x000ee40000300a00 */
[----:B------:R-:W2:Y:S02]  /*7a330*/  LDL.LU.64 R24, [R1+0x1310] ;  /* 0x0013100001187983 */ /* 0x000ea40000300a00 */
[----:B------:R-:W2:Y:S01]  /*7a340*/  LDL.LU R18, [R1+0xbc] ;  /* 0x0000bc0001127983 */ /* 0x000ea20000300800 */
[----:B------:R0:W-:Y:S01]  /*7a350*/  STG.E.U16 [R20.64], R0 ;  /* 0x0000000014007986 */ /* 0x0001e2000c101504 */
[----:B----4-:R1:W-:Y:S01]  /*7a360*/  STG.E.U16 [R2.64], R15 ;  /* 0x0000000f02007986 */ /* 0x0103e2000c101504 */
[----:B------:R-:W-:-:S02]  /*7a370*/  PRMT R4, R15, 0x7632, R4 ;  /* 0x000076320f047816 */ /* 0x000fc40000000004 */
[----:B0-----:R-:W4:Y:S01]  /*7a380*/  LDL.LU.64 R20, [R1+0x1320] ;  /* 0x0013200001147983 */ /* 0x001f220000300a00 */
[----:B-1----:R-:W2:Y:S02]  /*7a390*/  LDL.LU R2, [R1+0x1a38] ;  /* 0x001a380001027983 */ /* 0x002ea40000300800 */
[----:B------:R-:W2:Y:S01]  /*7a3a0*/  LDL.LU.64 R14, [R1+0x12f8] ;  /* 0x0012f800010e7983 */ /* 0x000ea20000300a00 */
[----:B------:R-:W0:Y:S02]  /*7a3b0*/  S2R R19, SR_TID.X ;  /* 0x0000000000137919 */ /* 0x000e240000002100 */
[C---:B0-----:R-:W-:Y:S02]  /*7a3c0*/  SHF.L.U32 R3, R19.reuse, 0xc, RZ ;  /* 0x0000000c13037819 */ /* 0x041fe400000006ff */
[----:B------:R-:W-:Y:S02]  /*7a3d0*/  LOP3.LUT R23, R19, 0x7f, RZ, 0xc0, !PT ;  /* 0x0000007f13177812 */ /* 0x000fe400078ec0ff */
[----:B------:R-:W-:-:S04]  /*7a3e0*/  LOP3.LUT R3, R3, 0x6000, RZ, 0xc0, !PT ;  /* 0x0000600003037812 */ /* 0x000fc800078ec0ff */
[----:B------:R-:W-:Y:S02]  /*7a3f0*/  LEA R3, R23, R3, 0x4 ;  /* 0x0000000317037211 */ /* 0x000fe400078e20ff */
[----:B------:R-:W-:Y:S01]  /*7a400*/  PRMT R0, R26, 0x7632, R0 ;  /* 0x000076321a007816 */ /* 0x000fe20000000000 */
[----:B--2---:R-:W-:Y:S01]  /*7a410*/  STG.E.U16 [R14.64], R4 ;  /* 0x000000040e007986 */ /* 0x004fe2000c101504 */
[----:B------:R-:W-:Y:S02]  /*7a420*/  STG.E.U16 [R12.64], R26 ;  /* 0x0000001a0c007986 */ /* 0x000fe4000c101504 */
[----:B------:R-:W0:Y:S04]  /*7a430*/  LDS.128 R12, [R3] ;  /* 0x00000000030c7984 */ /* 0x000e280000000c00 */
[----:B------:R1:W-:Y:S01]  /*7a440*/  STG.E.U16 [R8.64], R0 ;  /* 0x0000000008007986 */ /* 0x0003e2000c101504 */
[----:B0-----:R-:W-:Y:S01]  /*7a450*/  STL [R1+0x94], R13 ;  /* 0x0000940d01007387 */ /* 0x001fe20000100800 */
[----:B------:R-:W-:Y:S02]  /*7a460*/  STL.64 [R1+0x98], R14 ;  /* 0x0000980e01007387 */ /* 0x000fe40000100a00 */
[----:B-1----:R-:W2:Y:S02]  /*7a470*/  LDL.LU.64 R8, [R1+0x1330] ;  /* 0x0013300001087983 */ /* 0x002ea40000300a00 */
[----:B------:R-:W-:-:S05]  /*7a480*/  IMAD.SHL.U32 R26, R19, 0x1000, RZ ;  /* 0x00001000131a7824 */ /* 0x000fca00078e00ff */
[----:B------:R-:W-:Y:S02]  /*7a490*/  LOP3.LUT R26, R26, 0x6000, RZ, 0xc0, !PT ;  /* 0x000060001a1a7812 */ /* 0x000fe400078ec0ff */
[----:B------:R-:W-:Y:S02]  /*7a4a0*/  PRMT R0, R27, 0x7632, R0 ;  /* 0x000076321b007816 */ /* 0x000fe40000000000 */
[----:B------:R-:W-:Y:S01]  /*7a4b0*/  LEA R26, R23, R26, 0x4 ;  /* 0x0000001a171a7211 */ /* 0x000fe200078e20ff */
[----:B------:R-:W-:Y:S03]  /*7a4c0*/  STG.E.U16 [R6.64], R27 ;  /* 0x0000001b06007986 */ /* 0x000fe6000c101504 */
[----:B------:R-:W-:Y:S01]  /*7a4d0*/  LOP3.LUT R26, R26, 0x20, RZ, 0x3c, !PT ;  /* 0x000000201a1a7812 */ /* 0x000fe200078e3cff */
[----:B------:R0:W-:Y:S01]  /*7a4e0*/  STG.E.U16 [R10.64], R0 ;  /* 0x000000000a007986 */ /* 0x0001e2000c101504 */
[----:B---3--:R-:W-:Y:S01]  /*7a4f0*/  STG.E.U16 [R28.64], R22 ;  /* 0x000000161c007986 */ /* 0x008fe2000c101504 */
[----:B------:R-:W-:-:S02]  /*7a500*/  SHF.L.U32 R5, R19, 0xc, RZ ;  /* 0x0000000c13057819 */ /* 0x000fc400000006ff */
[----:B0-----:R-:W-:Y:S02]  /*7a510*/  PRMT R0, R22, 0x7632, R0 ;  /* 0x0000763216007816 */ /* 0x001fe40000000000 */
[----:B------:R-:W-:-:S03]  /*7a520*/  SHF.L.U32 R27, R19, 0xc, RZ ;  /* 0x0000000c131b7819 */ /* 0x000fc600000006ff */
[----:B------:R0:W-:Y:S01]  /*7a530*/  STG.E.U16 [R24.64], R0 ;  /* 0x0000000018007986 */ /* 0x0001e2000c101504 */
[----:B----4-:R-:W-:Y:S01]  /*7a540*/  STG.E.U16 [R20.64], R18 ;  /* 0x0000001214007986 */ /* 0x010fe2000c101504 */
[----:B0-----:R-:W-:Y:S02]  /*7a550*/  PRMT R0, R18, 0x7632, R0 ;  /* 0x0000763212007816 */ /* 0x001fe40000000000 */
[----:B--2---:R-:W-:Y:S02]  /*7a560*/  STL.64 [R1+0x1a30], R8 ;  /* 0x001a300801007387 */ /* 0x004fe40000100a00 */
[----:B------:R-:W0:Y:S02]  /*7a570*/  LDS.128 R8, [R26] ;  /* 0x000000001a087984 */ /* 0x000e240000000c00 */
[----:B0-----:R-:W-:Y:S02]  /*7a580*/  STL [R1+0x54], R9 ;  /* 0x0000540901007387 */ /* 0x001fe40000100800 */
[----:B------:R-:W-:Y:S02]  /*7a590*/  STL.64 [R1+0x58], R10 ;  /* 0x0000580a01007387 */ /* 0x000fe40000100a00 */
[----:B------:R-:W2:Y:S02]  /*7a5a0*/  LDL.LU R29, [R1+0xec] ;  /* 0x0000ec00011d7983 */ /* 0x000ea40000300800 */
[----:B------:R-:W3:Y:S01]  /*7a5b0*/  LDL.LU R13, [R1+0xdc] ;  /* 0x0000dc00010d7983 */ /* 0x000ee20000300800 */
[----:B------:R-:W4:Y:S01]  /*7a5c0*/  LDL.LU.64 R18, [R1+0x1350] ;  /* 0x0013500001127983 */ /* 0x000f220000300a00 */
[----:B------:R-:W2:Y:S01]  /*7a5d0*/  LDL.LU.64 R24, [R1+0x1358] ;  /* 0x0013580001187983 */ /* 0x000ea20000300a00 */
[----:B------:R-:W-:-:S02]  /*7a5e0*/  LOP3.LUT R27, R27, 0x6000, RZ, 0xc0, !PT ;  /* 0x000060001b1b7812 */ /* 0x000fc400078ec0ff */
[----:B------:R-:W-:Y:S01]  /*7a5f0*/  MOV R16, R8 ;  /* 0x0000000800107202 */ /* 0x000fe20000000f00 */
[----:B------:R-:W3:Y:S02]  /*7a600*/  LDL.LU R22, [R1+0xfc] ;  /* 0x0000fc0001167983 */ /* 0x000ee40000300800 */
[----:B------:R-:W-:-:S05]  /*7a610*/  IMAD R27, R23, 0x10, R27 ;  /* 0x00000010171b7824 */ /* 0x000fca00078e021b */
[----:B------:R-:W-:-:S05]  /*7a620*/  LOP3.LUT R27, R27, 0x40, RZ, 0x3c, !PT ;  /* 0x000000401b1b7812 */ /* 0x000fca00078e3cff */
[----:B------:R-:W0:Y:S04]  /*7a630*/  LDS.128 R8, [R27] ;  /* 0x000000001b087984 */ /* 0x000e280000000c00 */
[----:B0-----:R0:W-:Y:S01]  /*7a640*/  STL [R1+0x14], R9 ;  /* 0x0000140901007387 */ /* 0x0011e20000100800 */
[----:B------:R-:W-:Y:S01]  /*7a650*/  STL.64 [R1+0x18], R10 ;  /* 0x0000180a01007387 */ /* 0x000fe20000100a00 */
[----:B------:R-:W-:Y:S02]  /*7a660*/  MOV R7, R8 ;  /* 0x0000000800077202 */ /* 0x000fe40000000f00 */
[----:B0-----:R-:W3:Y:S01]  /*7a670*/  LDL.LU.64 R8, [R1+0x1a30] ;  /* 0x001a300001087983 */ /* 0x001ee20000300a00 */
[----:B------:R0:W-:Y:S03]  /*7a680*/  STL.64 [R1+0x1a28], R26 ;  /* 0x001a281a01007387 */ /* 0x0001e60000100a00 */
[----:B0-----:R-:W3:Y:S04]  /*7a690*/  LDL.LU.64 R26, [R1+0x1348] ;  /* 0x00134800011a7983 */ /* 0x001ee80000300a00 */
[----:B--2---:R0:W-:Y:S04]  /*7a6a0*/  STL.64 [R1+0x1a20], R24 ;  /* 0x001a201801007387 */ /* 0x0041e80000100a00 */
[----:B0-----:R-:W2:Y:S01]  /*7a6b0*/  LDL.LU.64 R24, [R1+0x1338] ;  /* 0x0013380001187983 */ /* 0x001ea20000300a00 */
[----:B------:R-:W2:Y:S01]  /*7a6c0*/  LDL.LU.64 R20, [R1+0x1360] ;  /* 0x0013600001147983 */ /* 0x000ea20000300a00 */
[----:B------:R-:W-:-:S04]  /*7a6d0*/  LOP3.LUT R5, R5, 0x6000, RZ, 0xc0, !PT ;  /* 0x0000600005057812 */ /* 0x000fc800078ec0ff */
[----:B------:R-:W-:Y:S01]  /*7a6e0*/  LEA R5, R23, R5, 0x4 ;  /* 0x0000000517057211 */ /* 0x000fe200078e20ff */
[----:B------:R-:W-:-:S05]  /*7a6f0*/  MOV R23, R17 ;  /* 0x0000001100177202 */ /* 0x000fca0000000f00 */
[----:B------:R-:W-:Y:S04]  /*7a700*/  STL [R1+0x1a18], R23 ;  /* 0x001a181701007387 */ /* 0x000fe80000100800 */
[----:B--2---:R0:W-:Y:S04]  /*7a710*/  STL.64 [R1+0x1a10], R20 ;  /* 0x001a101401007387 */ /* 0x0041e80000100a00 */
[----:B0-----:R-:W2:Y:S01]  /*7a720*/  LDL.LU.64 R20, [R1+0x1340] ;  /* 0x0013400001147983 */ /* 0x001ea20000300a00 */
[----:B------:R-:W4:Y:S02]  /*7a730*/  LDL.LU R17, [R1+0x10c] ;  /* 0x00010c0001117983 */ /* 0x000f240000300800 */
[----:B------:R-:W4:Y:S01]  /*7a740*/  LDL.LU.64 R14, [R1+0x1378] ;  /* 0x00137800010e7983 */ /* 0x000f220000300a00 */
[----:B------:R-:W-:Y:S01]  /*7a750*/  LOP3.LUT R5, R5, 0x60, RZ, 0x3c, !PT ;  /* 0x0000006005057812 */ /* 0x000fe200078e3cff */
[----:B---3--:R0:W-:Y:S04]  /*7a760*/  STG.E.U16 [R8.64], R0 ;  /* 0x0000000008007986 */ /* 0x0081e8000c101504 */
[----:B------:R-:W1:Y:S01]  /*7a770*/  LDS.128 R8, [R5] ;  /* 0x0000000005087984 */ /* 0x000e620000000c00 */
[----:B0-----:R-:W-:-:S03]  /*7a780*/  PRMT R0, R29, 0x7632, R0 ;  /* 0x000076321d007816 */ /* 0x001fc60000000000 */
[----:B--2---:R-:W-:Y:S02]  /*7a790*/  STG.E.U16 [R20.64], R29 ;  /* 0x0000001d14007986 */ /* 0x004fe4000c101504 */
[----:B------:R-:W-:Y:S02]  /*7a7a0*/  STG.E.U16 [R24.64], R0 ;  /* 0x0000000018007986 */ /* 0x000fe4000c101504 */
[----:B------:R-:W-:Y:S02]  /*7a7b0*/  STG.E.U16 [R26.64], R13 ;  /* 0x0000000d1a007986 */ /* 0x000fe4000c101504 */
[----:B------:R-:W0:Y:S04]  /*7a7c0*/  LDS.128 R24, [R3+0x800] ;  /* 0x0008000003187984 */ /* 0x000e280000000c00 */
[----:B----4-:R2:W-:Y:S04]  /*7a7d0*/  STL.64 [R1+0x1a08], R14 ;  /* 0x001a080e01007387 */ /* 0x0105e80000100a00 */
[----:B--2---:R-:W2:Y:S01]  /*7a7e0*/  LDL.LU.64 R14, [R1+0x1368] ;  /* 0x00136800010e7983 */ /* 0x004ea20000300a00 */
[----:B------:R-:W-:Y:S02]  /*7a7f0*/  STL [R1+0x1a00], R12 ;  /* 0x001a000c01007387 */ /* 0x000fe40000100800 */
[----:B-1----:R-:W-:Y:S02]  /*7a800*/  STL [R1+0x19b0], R9 ;  /* 0x0019b00901007387 */ /* 0x002fe40000100800 */
[----:B------:R-:W-:Y:S01]  /*7a810*/  STL.64 [R1+0x1910], R10 ;  /* 0x0019100a01007387 */ /* 0x000fe20000100a00 */
[----:B------:R-:W3:Y:S04]  /*7a820*/  LDL.LU.64 R28, [R1+0x1388] ;  /* 0x00138800011c7983 */ /* 0x000ee80000300a00 */
[----:B0-----:R-:W-:Y:S01]  /*7a830*/  STL [R1+0x84], R25 ;  /* 0x0000841901007387 */ /* 0x001fe20000100800 */
[----:B------:R0:W-:Y:S01]  /*7a840*/  STL.64 [R1+0x88], R26 ;  /* 0x0000881a01007387 */ /* 0x0001e20000100a00 */
[----:B------:R-:W-:-:S02]  /*7a850*/  MOV R6, R24 ;  /* 0x0000001800067202 */ /* 0x000fc40000000f00 */
[----:B0-----:R-:W4:Y:S01]  /*7a860*/  LDL.LU.64 R26, [R1+0x1a28] ;  /* 0x001a2800011a7983 */ /* 0x001f220000300a00 */
[----:B------:R-:W2:Y:S01]  /*7a870*/  LDL.LU.64 R24, [R1+0x1a20] ;  /* 0x001a200001187983 */ /* 0x000ea20000300a00 */
[----:B------:R-:W-:-:S05]  /*7a880*/  PRMT R0, R13, 0x7632, R0 ;  /* 0x000076320d007816 */ /* 0x000fca0000000000 */
[----:B------:R0:W-:Y:S04]  /*7a890*/  STG.E.U16 [R18.64], R0 ;  /* 0x0000000012007986 */ /* 0x0001e8000c101504 */
[----:B0-----:R-:W3:Y:S01]  /*7a8a0*/  LDL.LU.64 R18, [R1+0x1398] ;  /* 0x0013980001127983 */ /* 0x001ee20000300a00 */
[----:B------:R-:W-:-:S03]  /*7a8b0*/  PRMT R0, R22, 0x7632, R0 ;  /* 0x0000763216007816 */ /* 0x000fc60000000000 */
[----:B--2---:R-:W-:Y:S02]  /*7a8c0*/  STG.E.U16 [R24.64], R22 ;  /* 0x0000001618007986 */ /* 0x004fe4000c101504 */
[----:B----4-:R-:W0:Y:S02]  /*7a8d0*/  LDS.128 R20, [R26+0x800] ;  /* 0x000800001a147984 */ /* 0x010e240000000c00 */
[----:B---3--:R1:W-:Y:S04]  /*7a8e0*/  STL.64 [R1+0x19f0], R18 ;  /* 0x0019f01201007387 */ /* 0x0083e80000100a00 */
[----:B-1----:R-:W2:Y:S04]  /*7a8f0*/  LDL.LU.64 R18, [R1+0x1390] ;  /* 0x0013900001127983 */ /* 0x002ea80000300a00 */
[----:B0-----:R-:W-:Y:S01]  /*7a900*/  STL [R1+0x44], R21 ;  /* 0x0000441501007387 */ /* 0x001fe20000100800 */
[----:B------:R0:W-:Y:S02]  /*7a910*/  STL.64 [R1+0x48], R22 ;  /* 0x0000481601007387 */ /* 0x0001e40000100a00 */
[----:B------:R-:W-:Y:S01]  /*7a920*/  IMAD.MOV.U32 R10, RZ, RZ, R20 ;  /* 0x000000ffff0a7224 */ /* 0x000fe200078e0014 */
[----:B0-----:R-:W3:Y:S01]  /*7a930*/  LDL.LU R23, [R1+0x1a18] ;  /* 0x001a180001177983 */ /* 0x001ee20000300800 */
[----:B------:R-:W4:Y:S03]  /*7a940*/  LDL.LU.64 R20, [R1+0x1a10] ;  /* 0x001a100001147983 */ /* 0x000f260000300a00 */
[----:B------:R0:W-:Y:S02]  /*7a950*/  STL [R1+0x19fc], R10 ;  /* 0x0019fc0a01007387 */ /* 0x0001e40000100800 */
[----:B0-----:R-:W2:Y:S01]  /*7a960*/  LDL.LU.64 R10, [R1+0x1380] ;  /* 0x00138000010a7983 */ /* 0x001ea20000300a00 */
[----:B------:R0:W-:Y:S03]  /*7a970*/  STL [R1+0x19f8], R8 ;  /* 0x0019f80801007387 */ /* 0x0001e60000100800 */
[----:B0-----:R-:W2:Y:S01]  /*7a980*/  LDL.LU.64 R8, [R1+0x1370] ;  /* 0x0013700001087983 */ /* 0x001ea20000300a00 */
[----:B------:R-:W2:Y:S03]  /*7a990*/  LDL.LU.64 R24, [R1+0x13a8] ;  /* 0x0013a80001187983 */ /* 0x000ea60000300a00 */
[----:B----4-:R0:W-:Y:S01]  /*7a9a0*/  STG.E.U16 [R20.64], R0 ;  /* 0x0000000014007986 */ /* 0x0101e2000c101504 */
[----:B------:R-:W-:Y:S02]  /*7a9b0*/  STG.E.U16 [R14.64], R17 ;  /* 0x000000110e007986 */ /* 0x000fe4000c101504 */
[----:B------:R-:W1:Y:S01]  /*7a9c0*/  LDS.128 R12, [R27+0x800] ;  /* 0x000800001b0c7984 */ /* 0x000e620000000c00 */
[----:B0-----:R-:W4:Y:S04]  /*7a9d0*/  LDL.LU.64 R20, [R1+0x13a0] ;  /* 0x0013a00001147983 */ /* 0x001f280000300a00 */
[----:B-1----:R-:W-:Y:S01]  /*7a9e0*/  STL.64 [R1], R12 ;  /* 0x0000000c01007387 */ /* 0x002fe20000100a00 */
[----:B------:R0:W-:Y:S03]  /*7a9f0*/  STL.64 [R1+0x8], R14 ;  /* 0x0000080e01007387 */ /* 0x0001e60000100a00 */
[----:B0-----:R-:W3:Y:S01]  /*7aa00*/  LDL.LU.64 R14, [R1+0x1a08] ;  /* 0x001a0800010e7983 */ /* 0x001ee20000300a00 */
[----:B------:R-:W3:Y:S01]  /*7aa10*/  LDL.LU R12, [R1+0x1a00] ;  /* 0x001a0000010c7983 */ /* 0x000ee20000300800 */
[----:B------:R-:W-:-:S05]  /*7aa20*/  PRMT R0, R17, 0x7632, R0 ;  /* 0x0000763211007816 */ /* 0x000fca0000000000 */
[----:B--2---:R3:W-:Y:S02]  /*7aa30*/  STG.E.U16 [R8.64], R0 ;  /* 0x0000000008007986 */ /* 0x0047e4000c101504 */
[----:B---3--:R-:W-:Y:S02]  /*7aa40*/  PRMT R0, R12, 0x7632, R0 ;  /* 0x000076320c007816 */ /* 0x008fe40000000000 */
[----:B------:R-:W-:Y:S02]  /*7aa50*/  STG.E.U16 [R14.64], R12 ;  /* 0x0000000c0e007986 */ /* 0x000fe4000c101504 */
[----:B------:R-:W0:Y:S02]  /*7aa60*/  LDS.128 R12, [R5+0x800] ;  /* 0x00080000050c7984 */ /* 0x000e240000000c00 */
[----:B------:R1:W-:Y:S02]  /*7aa70*/  STG.E.U16 [R10.64], R0 ;  /* 0x000000000a007986 */ /* 0x0003e4000c101504 */
[----:B------:R-:W2:Y:S04]  /*7aa80*/  LDS.128 R8, [R3+0x1000] ;  /* 0x0010000003087984 */ /* 0x000ea80000000c00 */
[----:B------:R-:W-:Y:S01]  /*7aa90*/  STG.E.U16 [R18.64], R16 ;  /* 0x0000001012007986 */ /* 0x000fe2000c101504 */
[----:B-1----:R-:W-:-:S02]  /*7aaa0*/  PRMT R0, R16, 0x7632, R0 ;  /* 0x0000763210007816 */ /* 0x002fc40000000000 */
[----:B------:R-:W1:Y:S04]  /*7aab0*/  LDS.128 R16, [R26+0x1000] ;  /* 0x001000001a107984 */ /* 0x000e680000000c00 */
[----:B------:R-:W-:Y:S04]  /*7aac0*/  STG.E.U16 [R28.64], R0 ;  /* 0x000000001c007986 */ /* 0x000fe8000c101504 */
[----:B0-----:R0:W-:Y:S04]  /*7aad0*/  STL.64 [R1+0x19e0], R12 ;  /* 0x0019e00c01007387 */ /* 0x0011e80000100a00 */
[----:B0-----:R-:W3:Y:S01]  /*7aae0*/  LDL.LU.64 R12, [R1+0x13b8] ;  /* 0x0013b800010c7983 */ /* 0x001ee20000300a00 */
[----:B------:R-:W-:Y:S02]  /*7aaf0*/  STL.64 [R1+0x18f0], R14 ;  /* 0x0018f00e01007387 */ /* 0x000fe40000100a00 */
[----:B--2---:R-:W-:Y:S02]  /*7ab00*/  STL.64 [R1+0x70], R8 ;  /* 0x0000700801007387 */ /* 0x004fe40000100a00 */
[----:B------:R0:W-:Y:S01]  /*7ab10*/  STL.64 [R1+0x78], R10 ;  /* 0x0000780a01007387 */ /* 0x0001e20000100a00 */
[----:B-1----:R-:W-:Y:S01]  /*7ab20*/  MOV R28, R19 ;  /* 0x00000013001c7202 */ /* 0x002fe20000000f00 */
[----:B0-----:R-:W2:Y:S01]  /*7ab30*/  LDL.LU R10, [R1+0x19fc] ;  /* 0x0019fc00010a7983 */ /* 0x001ea20000300800 */
[----:B------:R-:W2:Y:S02]  /*7ab40*/  LDL.LU R8, [R1+0x19f8] ;  /* 0x0019f80001087983 */ /* 0x000ea40000300800 */
[----:B------:R-:W3:Y:S02]  /*7ab50*/  LDL.LU.64 R14, [R1+0x13c0] ;  /* 0x0013c000010e7983 */ /* 0x000ee40000300a00 */
[----:B------:R-:W-:Y:S01]  /*7ab60*/  STL [R1+0x34], R17 ;  /* 0x0000341101007387 */ /* 0x000fe20000100800 */
[----:B------:R0:W-:Y:S04]  /*7ab70*/  STL [R1+0x38], R18 ;  /* 0x0000381201007387 */ /* 0x0001e80000100800 */
[----:B0-----:R-:W3:Y:S01]  /*7ab80*/  LDL.LU.64 R18, [R1+0x19f0] ;  /* 0x0019f00001127983 */ /* 0x001ee20000300a00 */
[----:B------:R0:W-:Y:S03]  /*7ab90*/  STL [R1+0x188c], R28 ;  /* 0x00188c1c01007387 */ /* 0x0001e60000100800 */
[----:B0-----:R-:W4:Y:S01]  /*7aba0*/  LDL.LU.64 R28, [R1+0x13b0] ;  /* 0x0013b000011c7983 */ /* 0x001f220000300a00 */
[----:B------:R-:W-:-:S02]  /*7abb0*/  PRMT R4, R7, 0x7632, R4 ;  /* 0x0000763207047816 */ /* 0x000fc40000000004 */
[----:B------:R-:W-:Y:S02]  /*7abc0*/  MOV R9, R16 ;  /* 0x0000001000097202 */ /* 0x000fe40000000f00 */
[----:B--2---:R-:W-:Y:S01]  /*7abd0*/  PRMT R0, R8, 0x7632, R0 ;  /* 0x0000763208007816 */ /* 0x004fe20000000000 */
[----:B---3--:R-:W-:Y:S02]  /*7abe0*/  STG.E.U16 [R18.64], R7 ;  /* 0x0000000712007986 */ /* 0x008fe4000c101504 */
[----:B------:R-:W0:Y:S02]  /*7abf0*/  LDS.128 R16, [R27+0x1000] ;  /* 0x001000001b107984 */ /* 0x000e240000000c00 */
[----:B----4-:R1:W-:Y:S02]  /*7ac00*/  STG.E.U16 [R28.64], R4 ;  /* 0x000000041c007986 */ /* 0x0103e4000c101504 */
[----:B------:R-:W-:Y:S02]  /*7ac10*/  STG.E.U16 [R24.64], R8 ;  /* 0x0000000818007986 */ /* 0x000fe4000c101504 */
[----:B------:R-:W-:Y:S01]  /*7ac20*/  STG.E.U16 [R20.64], R0 ;  /* 0x0000000014007986 */ /* 0x000fe2000c101504 */
[----:B-1----:R-:W-:-:S02]  /*7ac30*/  MOV R29, R23 ;  /* 0x00000017001d7202 */ /* 0x002fc40000000f00 */
[----:B------:R-:W1:Y:S04]  /*7ac40*/  LDS.128 R20, [R5+0x1000] ;  /* 0x0010000005147984 */ /* 0x000e680000000c00 */
[----:B0-----:R0:W-:Y:S04]  /*7ac50*/  STL.64 [R1+0x19b8], R16 ;  /* 0x0019b81001007387 */ /* 0x0011e80000100a00 */
[----:B0-----:R-:W2:Y:S01]  /*7ac60*/  LDL.LU.64 R16, [R1+0x13c8] ;  /* 0x0013c80001107983 */ /* 0x001ea20000300a00 */
[----:B------:R-:W-:Y:S02]  /*7ac70*/  STL.64 [R1+0x18c8], R18 ;  /* 0x0018c81201007387 */ /* 0x000fe40000100a00 */
[----:B------:R-:W-:Y:S02]  /*7ac80*/  STL.64 [R1+0x19e8], R8 ;  /* 0x0019e80801007387 */ /* 0x000fe40000100a00 */
[----:B------:R-:W3:Y:S01]  /*7ac90*/  LDL.LU.64 R24, [R1+0x13d0] ;  /* 0x0013d00001187983 */ /* 0x000ee20000300a00 */
[----:B------:R-:W4:Y:S04]  /*7aca0*/  LDL.LU R4, [R1] ;  /* 0x0000000001047983 */ /* 0x000f280000300800 */
[----:B-1----:R-:W-:Y:S01]  /*7acb0*/  STL.64 [R1+0x19a8], R20 ;  /* 0x0019a81401007387 */ /* 0x002fe20000100a00 */
[----:B------:R-:W-:Y:S02]  /*7acc0*/  STL.64 [R1+0x18b0], R22 ;  /* 0x0018b01601007387 */ /* 0x000fe40000100a00 */
[----:B------:R-:W0:Y:S01]  /*7acd0*/  LDS.128 R20, [R3+0x1800] ;  /* 0x0018000003147984 */ /* 0x000e220000000c00 */
[----:B------:R1:W-:Y:S01]  /*7ace0*/  STG.E.U16 [R12.64], R6 ;  /* 0x000000060c007986 */ /* 0x0003e2000c101504 */
[----:B------:R-:W-:-:S02]  /*7acf0*/  PRMT R0, R6, 0x7632, R0 ;  /* 0x0000763206007816 */ /* 0x000fc40000000000 */
[----:B0-----:R-:W-:Y:S01]  /*7ad00*/  MOV R18, R20 ;  /* 0x0000001400127202 */ /* 0x001fe20000000f00 */
[----:B------:R-:W-:Y:S01]  /*7ad10*/  STL [R1+0x64], R21 ;  /* 0x0000641501007387 */ /* 0x000fe20000100800 */
[----:B------:R-:W-:Y:S02]  /*7ad20*/  IMAD.MOV.U32 R3, RZ, RZ, R22 ;  /* 0x000000ffff037224 */ /* 0x000fe400078e0016 */
[----:B------:R-:W-:Y:S02]  /*7ad30*/  STL [R1+0x6c], R23 ;  /* 0x00006c1701007387 */ /* 0x000fe40000100800 */
[----:B-1----:R-:W4:Y:S01]  /*7ad40*/  LDL.LU.64 R12, [R1+0x13d8] ;  /* 0x0013d800010c7983 */ /* 0x002f220000300a00 */
[----:B------:R-:W2:Y:S01]  /*7ad50*/  LDL.LU.64 R6, [R1+0x1328] ;  /* 0x0013280001067983 */ /* 0x000ea20000300a00 */
[----:B------:R-:W-:Y:S02]  /*7ad60*/  STL [R1+0x19c0], R18 ;  /* 0x0019c01201007387 */ /* 0x000fe40000100800 */
[----:B------:R0:W-:Y:S02]  /*7ad70*/  STL.64 [R1+0x18b8], R2 ;  /* 0x0018b80201007387 */ /* 0x0001e40000100a00 */
[----:B0-----:R-:W2:Y:S01]  /*7ad80*/  LDL.LU R3, [R1+0x70] ;  /* 0x0000700001037983 */ /* 0x001ea20000300800 */
[----:B------:R-:W2:Y:S03]  /*7ad90*/  LDL.LU.64 R18, [R1+0xa00] ;  /* 0x000a000001127983 */ /* 0x000ea60000300a00 */
[----:B--2---:R0:W-:Y:S04]  /*7ada0*/  STL.64 [R1+0x19c8], R18 ;  /* 0x0019c81201007387 */ /* 0x0041e80000100a00 */
[----:B0-----:R-:W2:Y:S04]  /*7adb0*/  LDL.LU.64 R18, [R1+0xa18] ;  /* 0x000a180001127983 */ /* 0x001ea80000300a00 */
[----:B------:R0:W-:Y:S01]  /*7adc0*/  STG.E.U16 [R16.64], R0 ;  /* 0x0000000010007986 */ /* 0x0001e2000c101504 */
[----:B------:R-:W-:Y:S01]  /*7add0*/  STG.E.U16 [R14.64], R10 ;  /* 0x0000000a0e007986 */ /* 0x000fe2000c101504 */
[----:B0-----:R-:W-:-:S02]  /*7ade0*/  PRMT R0, R10, 0x7632, R0 ;  /* 0x000076320a007816 */ /* 0x001fc40000000000 */
[----:B------:R-:W0:Y:S04]  /*7adf0*/  LDS.128 R8, [R26+0x1800] ;  /* 0x001800001a087984 */ /* 0x000e280000000c00 */
[----:B---3--:R-:W-:Y:S02]  /*7ae00*/  STG.E.U16 [R24.64], R0 ;  /* 0x0000000018007986 */ /* 0x008fe4000c101504 */
[----:B------:R-:W1:Y:S02]  /*7ae10*/  LDS.128 R24, [R27+0x1800] ;  /* 0x001800001b187984 */ /* 0x000e640000000c00 */
[----:B--2---:R2:W-:Y:S04]  /*7ae20*/  STL.64 [R1+0x19d0], R18 ;  /* 0x0019d01201007387 */ /* 0x0045e80000100a00 */
[----:B--2---:R-:W2:Y:S01]  /*7ae30*/  LDL.LU.64 R18, [R1+0xa28] ;  /* 0x000a280001127983 */ /* 0x004ea20000300a00 */
[----:B0-----:R-:W-:-:S02]  /*7ae40*/  MOV R28, R10 ;  /* 0x0000000a001c7202 */ /* 0x001fc40000000f00 */
[----:B------:R-:W-:Y:S01]  /*7ae50*/  MOV R2, R8 ;  /* 0x0000000800027202 */ /* 0x000fe20000000f00 */
[----:B----4-:R-:W-:Y:S01]  /*7ae60*/  STG.E.U16 [R12.64], R4 ;  /* 0x000000040c007986 */ /* 0x010fe2000c101504 */
[----:B------:R-:W-:-:S05]  /*7ae70*/  PRMT R0, R4, 0x7632, R0 ;  /* 0x0000763204007816 */ /* 0x000fca0000000000 */
[----:B------:R-:W-:Y:S02]  /*7ae80*/  STG.E.U16 [R6.64], R0 ;  /* 0x0000000006007986 */ /* 0x000fe4000c101504 */
[----:B------:R-:W0:Y:S02]  /*7ae90*/  LDS.128 R4, [R5+0x1800] ;  /* 0x0018000005047984 */ /* 0x000e240000000c00 */
[----:B--2---:R2:W-:Y:S04]  /*7aea0*/  STL.64 [R1+0x19d8], R18 ;  /* 0x0019d81201007387 */ /* 0x0045e80000100a00 */
[----:B--2---:R-:W2:Y:S01]  /*7aeb0*/  LDL.LU.64 R18, [R1+0xf60] ;  /* 0x000f600001127983 */ /* 0x004ea20000300a00 */
[----:B------:R-:W3:Y:S02]  /*7aec0*/  LDL.LU.64 R16, [R1+0x9e8] ;  /* 0x0009e80001107983 */ /* 0x000ee40000300a00 */
[----:B------:R-:W4:Y:S02]  /*7aed0*/  LDL.LU.64 R20, [R1+0x9e0] ;  /* 0x0009e00001147983 */ /* 0x000f240000300a00 */
[----:B------:R0:W-:Y:S01]  /*7aee0*/  STL [R1+0x24], R9 ;  /* 0x0000240901007387 */ /* 0x0001e20000100800 */
[----:B------:R1:W-:Y:S04]  /*7aef0*/  STL [R1+0x2c], R11 ;  /* 0x00002c0b01007387 */ /* 0x0003e80000100800 */
[----:B0-----:R-:W2:Y:S01]  /*7af00*/  LDL.LU.64 R8, [R1+0x19e8] ;  /* 0x0019e80001087983 */ /* 0x001ea20000300a00 */
[----:B-1----:R-:W2:Y:S02]  /*7af10*/  LDL.LU.64 R10, [R1+0x9c0] ;  /* 0x0009c000010a7983 */ /* 0x002ea40000300a00 */
[----:B------:R-:W-:Y:S02]  /*7af20*/  STL [R1+0x18f8], R28 ;  /* 0x0018f81c01007387 */ /* 0x000fe40000100800 */
[----:B------:R-:W2:Y:S01]  /*7af30*/  LDL.LU.64 R22, [R1+0x9b8] ;  /* 0x0009b80001167983 */ /* 0x000ea20000300a00 */
[----:B------:R-:W2:Y:S01]  /*7af40*/  LDL.LU.64 R14, [R1+0x798] ;  /* 0x00079800010e7983 */ /* 0x000ea20000300a00 */
[----:B------:R-:W-:Y:S02]  /*7af50*/  STL [R1+0x1818], R27 ;  /* 0x0018181b01007387 */ /* 0x000fe40000100800 */
[----:B------:R0:W-:Y:S02]  /*7af60*/  STL [R1+0x18c0], R26 ;  /* 0x0018c01a01007387 */ /* 0x0001e40000100800 */
[----:B0-----:R-:W2:Y:S01]  /*7af70*/  LDL.LU.64 R26, [R1+0x7a0] ;  /* 0x0007a000011a7983 */ /* 0x001ea20000300a00 */
[----:B------:R-:W2:Y:S02]  /*7af80*/  LDL.LU.64 R12, [R1+0x19e0] ;  /* 0x0019e000010c7983 */ /* 0x000ea40000300a00 */
[----:B------:R-:W-:Y:S02]  /*7af90*/  STL [R1+0x1930], R5 ;  /* 0x0019300501007387 */ /* 0x000fe40000100800 */
[----:B------:R-:W-:Y:S01]  /*7afa0*/  STL [R1+0x1830], R7 ;  /* 0x0018300701007387 */ /* 0x000fe20000100800 */
[----:B------:R0:W-:Y:S04]  /*7afb0*/  STL [R1+0x1918], R6 ;  /* 0x0019180601007387 */ /* 0x0001e80000100800 */
[----:B0-----:R-:W3:Y:S04]  /*7afc0*/  LDL.LU.64 R6, [R1+0x9c8] ;  /* 0x0009c80001067983 */ /* 0x001ee80000300a00 */
[----:B--2---:R0:W-:Y:S04]  /*7afd0*/  STG.E.U16 [R18.64], R12 ;  /* 0x0000000c12007986 */ /* 0x0041e8000c101504 */
        /* <DEDUP_REMOVED lines=9> */
[----:B------:R-:W-:-:S03]  /*7b070*/  PRMT R8, R9, 0x7632, R8 ;  /* 0x0000763209087816 */ /* 0x000fc60000000008 */
[----:B--2---:R0:W-:Y:S01]  /*7b080*/  STG.E.U16 [R18.64], R0 ;  /* 0x0000000012007986 */ /* 0x0041e2000c101504 */
[----:B---3--:R1:W-:Y:S02]  /*7b090*/  STG.E.U16 [R16.64], R9 ;  /* 0x0000000910007986 */ /* 0x0083e4000c101504 */
[----:B----4-:R2:W-:Y:S01]  /*7b0a0*/  STG.E.U16 [R20.64], R8 ;  /* 0x0000000814007986 */ /* 0x0105e2000c101504 */
[----:B0-----:R-:W3:Y:S01]  /*7b0b0*/  LDL.LU R18, [R1+0x19c0] ;  /* 0x0019c00001127983 */ /* 0x001ee20000300800 */
[----:B-1----:R-:W4:Y:S02]  /*7b0c0*/  LDL.LU.64 R16, [R1+0x19b8] ;  /* 0x0019b80001107983 */ /* 0x002f240000300a00 */
[----:B------:R-:W3:Y:S02]  /*7b0d0*/  LDL.LU R9, [R1+0x19b0] ;  /* 0x0019b00001097983 */ /* 0x000ee40000300800 */
[----:B--2---:R-:W2:Y:S01]  /*7b0e0*/  LDL.LU.64 R20, [R1+0x19a8] ;  /* 0x0019a80001147983 */ /* 0x004ea20000300a00 */
[----:B----4-:R-:W-:Y:S01]  /*7b0f0*/  PRMT R0, R16, 0x7632, R0 ;  /* 0x0000763210007816 */ /* 0x010fe20000000000 */
[----:B------:R-:W-:Y:S01]  /*7b100*/  STG.E.U16 [R12.64], R16 ;  /* 0x000000100c007986 */ /* 0x000fe2000c101504 */
[----:B--2---:R-:W-:-:S03]  /*7b110*/  PRMT R8, R20, 0x7632, R8 ;  /* 0x0000763214087816 */ /* 0x004fc60000000008 */
[----:B------:R-:W-:Y:S04]  /*7b120*/  STL [R1+0x1964], R17 ;  /* 0x0019641101007387 */ /* 0x000fe80000100800 */
[----:B------:R0:W-:Y:S01]  /*7b130*/  STG.E.U16 [R6.64], R0 ;  /* 0x0000000006007986 */ /* 0x0001e2000c101504 */
[----:B------:R1:W-:Y:S02]  /*7b140*/  STG.E.U16 [R10.64], R20 ;  /* 0x000000140a007986 */ /* 0x0003e4000c101504 */
[----:B------:R2:W-:Y:S02]  /*7b150*/  STG.E.U16 [R22.64], R8 ;  /* 0x0000000816007986 */ /* 0x0005e4000c101504 */
[----:B---3--:R3:W-:Y:S01]  /*7b160*/  STG.E.U16 [R26.64], R18 ;  /* 0x000000121a007986 */ /* 0x0087e2000c101504 */
[----:B0-----:R-:W-:Y:S01]  /*7b170*/  PRMT R0, R18, 0x7632, R0 ;  /* 0x0000763212007816 */ /* 0x001fe20000000000 */
[----:B-1----:R-:W4:Y:S01]  /*7b180*/  LDL.LU.64 R10, [R1+0x790] ;  /* 0x00079000010a7983 */ /* 0x002f220000300a00 */
[----:B------:R-:W-:Y:S02]  /*7b190*/  STL [R1+0x1950], R21 ;  /* 0x0019501501007387 */ /* 0x000fe40000100800 */
[----:B--2---:R-:W2:Y:S02]  /*7b1a0*/  LDL.LU R22, [R1+0x14] ;  /* 0x0000140001167983 */ /* 0x004ea40000300800 */
[----:B------:R-:W2:Y:S01]  /*7b1b0*/  LDL.LU.64 R6, [R1+0x788] ;  /* 0x0007880001067983 */ /* 0x000ea20000300a00 */
[----:B------:R0:W-:Y:S04]  /*7b1c0*/  STG.E.U16 [R14.64], R0 ;  /* 0x000000000e007986 */ /* 0x0001e8000c101504 */
[----:B---3--:R-:W3:Y:S04]  /*7b1d0*/  LDL.LU.64 R26, [R1+0x780] ;  /* 0x00078000011a7983 */ /* 0x008ee80000300a00 */
[----:B0-----:R-:W2:Y:S01]  /*7b1e0*/  LDL.LU.64 R14, [R1+0x778] ;  /* 0x00077800010e7983 */ /* 0x001ea20000300a00 */
[----:B------:R-:W2:Y:S02]  /*7b1f0*/  LDL.LU R5, [R1+0x94] ;  /* 0x0000940001057983 */ /* 0x000ea40000300800 */
[----:B------:R-:W2:Y:S02]  /*7b200*/  LDL.LU R28, [R1+0x54] ;  /* 0x00005400011c7983 */ /* 0x000ea40000300800 */
[----:B--2---:R0:W-:Y:S04]  /*7b210*/  STL.64 [R1+0x19a0], R28 ;  /* 0x0019a01c01007387 */ /* 0x0041e80000100a00 */
[----:B0-----:R-:W2:Y:S01]  /*7b220*/  LDL.LU.64 R28, [R1+0x750] ;  /* 0x00075000011c7983 */ /* 0x001ea20000300a00 */
[----:B------:R-:W2:Y:S03]  /*7b230*/  LDL.LU.64 R16, [R1+0x6e0] ;  /* 0x0006e00001107983 */ /* 0x000ea60000300a00 */
        /* <DEDUP_REMOVED lines=13> */
[----:B----4-:R-:W-:Y:S01]  /*7b310*/  STG.E.U16 [R10.64], R2 ;  /* 0x000000020a007986 */ /* 0x010fe2000c101504 */
[----:B------:R-:W-:-:S03]  /*7b320*/  PRMT R0, R24, 0x7632, R0 ;  /* 0x0000763218007816 */ /* 0x000fc60000000000 */
[----:B--2---:R0:W-:Y:S04]  /*7b330*/  STL.64 [R1+0x1998], R16 ;  /* 0x0019981001007387 */ /* 0x0041e80000100a00 */
[----:B0-----:R-:W2:Y:S01]  /*7b340*/  LDL.LU.64 R16, [R1+0x748] ;  /* 0x0007480001107983 */ /* 0x001ea20000300a00 */
[----:B------:R-:W4:Y:S02]  /*7b350*/  LDL.LU R18, [R1+0x84] ;  /* 0x0000840001127983 */ /* 0x000f240000300800 */
[----:B------:R-:W4:Y:S02]  /*7b360*/  LDL.LU.64 R10, [R1+0x6d8] ;  /* 0x0006d800010a7983 */ /* 0x000f240000300a00 */
[----:B------:R-:W4:Y:S01]  /*7b370*/  LDL.LU.64 R12, [R1+0x6b0] ;  /* 0x0006b000010c7983 */ /* 0x000f220000300a00 */
[----:B------:R-:W4:Y:S01]  /*7b380*/  LDL.LU.64 R2, [R1+0x6a0] ;  /* 0x0006a00001027983 */ /* 0x000f220000300a00 */
[----:B------:R-:W4:Y:S03]  /*7b390*/  LDL.LU R19, [R1+0x44] ;  /* 0x0000440001137983 */ /* 0x000f260000300800 */
[----:B------:R0:W-:Y:S01]  /*7b3a0*/  STG.E.U16 [R6.64], R8 ;  /* 0x0000000806007986 */ /* 0x0001e2000c101504 */
[----:B------:R-:W4:Y:S02]  /*7b3b0*/  LDL.LU R23, [R1+0x4] ;  /* 0x0000040001177983 */ /* 0x000f240000300800 */
[----:B------:R-:W4:Y:S02]  /*7b3c0*/  LDL.LU.64 R20, [R1+0x698] ;  /* 0x0006980001147983 */ /* 0x000f240000300a00 */
[----:B---3--:R1:W-:Y:S01]  /*7b3d0*/  STG.E.U16 [R26.64], R24 ;  /* 0x000000181a007986 */ /* 0x0083e2000c101504 */
[----:B------:R3:W-:Y:S01]  /*7b3e0*/  STG.E.U16 [R14.64], R0 ;  /* 0x000000000e007986 */ /* 0x0007e2000c101504 */
[----:B------:R3:W-:Y:S01]  /*7b3f0*/  STG.E.U16 [R28.64], R4 ;  /* 0x000000041c007986 */ /* 0x0007e2000c101504 */
[----:B0-----:R-:W-:-:S02]  /*7b400*/  PRMT R8, R4, 0x7632, R8 ;  /* 0x0000763204087816 */ /* 0x001fc40000000008 */
[----:B------:R-:W4:Y:S01]  /*7b410*/  LDL.LU.64 R6, [R1+0x660] ;  /* 0x0006600001067983 */ /* 0x000f220000300a00 */
[----:B-1----:R-:W4:Y:S02]  /*7b420*/  LDL.LU.64 R26, [R1+0x658] ;  /* 0x00065800011a7983 */ /* 0x002f240000300a00 */
[----:B---3--:R-:W3:Y:S01]  /*7b430*/  LDL.LU.64 R14, [R1+0x650] ;  /* 0x00065000010e7983 */ /* 0x008ee20000300a00 */
[----:B------:R-:W3:Y:S04]  /*7b440*/  LDL.LU.64 R28, [R1+0x19a0] ;  /* 0x0019a000011c7983 */ /* 0x000ee80000300a00 */
[----:B--2---:R0:W-:Y:S04]  /*7b450*/  STG.E.U16 [R16.64], R8 ;  /* 0x0000000810007986 */ /* 0x0041e8000c101504 */
[----:B0-----:R-:W2:Y:S01]  /*7b460*/  LDL.LU.64 R16, [R1+0x1998] ;  /* 0x0019980001107983 */ /* 0x001ea20000300a00 */
[----:B------:R-:W-:-:S03]  /*7b470*/  PRMT R0, R5, 0x7632, R0 ;  /* 0x0000763205007816 */ /* 0x000fc60000000000 */
[----:B--2---:R0:W-:Y:S04]  /*7b480*/  STG.E.U16 [R16.64], R5 ;  /* 0x0000000510007986 */ /* 0x0041e8000c101504 */
[----:B0-----:R-:W2:Y:S04]  /*7b490*/  LDL.LU.64 R16, [R1+0x1990] ;  /* 0x0019900001107983 */ /* 0x001ea80000300a00 */
[----:B--2---:R0:W-:Y:S04]  /*7b4a0*/  STG.E.U16 [R16.64], R0 ;  /* 0x0000000010007986 */ /* 0x0041e8000c101504 */
[----:B0-----:R-:W2:Y:S01]  /*7b4b0*/  LDL.LU.64 R16, [R1+0x1988] ;  /* 0x0019880001107983 */ /* 0x001ea20000300a00 */
[----:B---3--:R-:W-:-:S03]  /*7b4c0*/  PRMT R4, R28, 0x7632, R4 ;  /* 0x000076321c047816 */ /* 0x008fc60000000004 */
[----:B--2---:R0:W-:Y:S04]  /*7b4d0*/  STG.E.U16 [R16.64], R28 ;  /* 0x0000001c10007986 */ /* 0x0041e8000c101504 */
[----:B0-----:R-:W2:Y:S04]  /*7b4e0*/  LDL.LU.64 R16, [R1+0x1980] ;  /* 0x0019800001107983 */ /* 0x001ea80000300a00 */
        /* <DEDUP_REMOVED lines=9> */
[----:B--2---:R0:W-:Y:S02]  /*7b580*/  STG.E.U16 [R16.64], R9 ;  /* 0x0000000910007986 */ /* 0x0041e4000c101504 */
[----:B------:R1:W-:Y:S02]  /*7b590*/  STG.E.U16 [R10.64], R4 ;  /* 0x000000040a007986 */ /* 0x0003e4000c101504 */
[----:B------:R2:W-:Y:S01]  /*7b5a0*/  STG.E.U16 [R12.64], R18 ;  /* 0x000000120c007986 */ /* 0x0005e2000c101504 */
[----:B0-----:R-:W3:Y:S01]  /*7b5b0*/  LDL.LU R17, [R1+0x1964] ;  /* 0x0019640001117983 */ /* 0x001ee20000300800 */
[----:B------:R-:W4:Y:S02]  /*7b5c0*/  LDL.LU.64 R8, [R1+0x6a8] ;  /* 0x0006a80001087983 */ /* 0x000f240000300a00 */
[----:B------:R-:W3:Y:S02]  /*7b5d0*/  LDL.LU R22, [R1+0x74] ;  /* 0x0000740001167983 */ /* 0x000ee40000300800 */
[----:B-1----:R-:W3:Y:S01]  /*7b5e0*/  LDL.LU.64 R10, [R1+0x648] ;  /* 0x00064800010a7983 */ /* 0x002ee20000300a00 */
[----:B--2---:R-:W2:Y:S01]  /*7b5f0*/  LDL.LU R13, [R1+0x1960] ;  /* 0x00196000010d7983 */ /* 0x004ea20000300800 */
[----:B------:R-:W-:-:S03]  /*7b600*/  PRMT R4, R19, 0x7632, R4 ;  /* 0x0000763213047816 */ /* 0x000fc60000000004 */
[----:B----4-:R0:W-:Y:S01]  /*7b610*/  STG.E.U16 [R8.64], R0 ;  /* 0x0000000008007986 */ /* 0x0101e2000c101504 */
[----:B------:R1:W-:Y:S02]  /*7b620*/  STG.E.U16 [R2.64], R19 ;  /* 0x0000001302007986 */ /* 0x0003e4000c101504 */
[----:B------:R-:W-:Y:S02]  /*7b630*/  STG.E.U16 [R20.64], R4 ;  /* 0x0000000414007986 */ /* 0x000fe4000c101504 */
[----:B------:R4:W-:Y:S01]  /*7b640*/  STG.E.U16 [R6.64], R23 ;  /* 0x0000001706007986 */ /* 0x0009e2000c101504 */
[----:B0-----:R-:W-:Y:S01]  /*7b650*/  PRMT R0, R23, 0x7632, R0 ;  /* 0x0000763217007816 */ /* 0x001fe20000000000 */
[----:B-1----:R-:W3:Y:S01]  /*7b660*/  LDL.LU.64 R2, [R1+0x640] ;  /* 0x0006400001027983 */ /* 0x002ee20000300a00 */
[----:B------:R-:W3:Y:S02]  /*7b670*/  LDL.LU.64 R18, [R1+0x638] ;  /* 0x0006380001127983 */ /* 0x000ee40000300a00 */
[----:B----4-:R-:W4:Y:S01]  /*7b680*/  LDL.LU R23, [R1+0x34] ;  /* 0x0000340001177983 */ /* 0x010f220000300800 */
[----:B------:R0:W-:Y:S01]  /*7b690*/  STG.E.U16 [R26.64], R0 ;  /* 0x000000001a007986 */ /* 0x0001e2000c101504 */
[----:B--2---:R1:W-:Y:S03]  /*7b6a0*/  STG.E.U16 [R14.64], R13 ;  /* 0x0000000d0e007986 */ /* 0x0043e6000c101504 */
[----:B0-----:R-:W4:Y:S01]  /*7b6b0*/  LDL.LU.64 R26, [R1+0x610] ;  /* 0x00061000011a7983 */ /* 0x001f220000300a00 */
[----:B-1----:R-:W2:Y:S03]  /*7b6c0*/  LDL.LU.64 R14, [R1+0x600] ;  /* 0x00060000010e7983 */ /* 0x002ea60000300a00 */
[----:B--2---:R0:W-:Y:S04]  /*7b6d0*/  STL.64 [R1+0x1958], R14 ;  /* 0x0019580e01007387 */ /* 0x0041e80000100a00 */
[----:B0-----:R-:W2:Y:S01]  /*7b6e0*/  LDL.LU.64 R14, [R1+0x608] ;  /* 0x00060800010e7983 */ /* 0x001ea20000300a00 */
[----:B------:R-:W2:Y:S02]  /*7b6f0*/  LDL.LU.64 R20, [R1+0x5f8] ;  /* 0x0005f80001147983 */ /* 0x000ea40000300a00 */
[----:B------:R-:W2:Y:S02]  /*7b700*/  LDL.LU R5, [R1+0x64] ;  /* 0x0000640001057983 */ /* 0x000ea40000300800 */
[----:B------:R-:W2:Y:S02]  /*7b710*/  LDL.LU R24, [R1+0x24] ;  /* 0x0000240001187983 */ /* 0x000ea40000300800 */
        /* <DEDUP_REMOVED lines=9> */
[----:B------:R-:W2:Y:S01]  /*7b7b0*/  LDL.LU.64 R6, [R1+0x598] ;  /* 0x0005980001067983 */ /* 0x000ea20000300a00 */
[----:B---3--:R-:W-:Y:S02]  /*7b7c0*/  PRMT R0, R22, 0x7632, R0 ;  /* 0x0000763216007816 */ /* 0x008fe40000000000 */
[----:B------:R0:W-:Y:S01]  /*7b7d0*/  STG.E.U16 [R10.64], R4 ;  /* 0x000000040a007986 */ /* 0x0001e2000c101504 */
[----:B------:R-:W-:Y:S03]  /*7b7e0*/  STG.E.U16 [R2.64], R22 ;  /* 0x0000001602007986 */ /* 0x000fe6000c101504 */
[----:B------:R-:W-:Y:S01]  /*7b7f0*/  STG.E.U16 [R18.64], R0 ;  /* 0x0000000012007986 */ /* 0x000fe2000c101504 */
[----:B----4-:R-:W-:Y:S01]  /*7b800*/  STG.E.U16 [R26.64], R23 ;  /* 0x000000171a007986 */ /* 0x010fe2000c101504 */
[----:B0-----:R-:W-:-:S05]  /*7b810*/  PRMT R4, R23, 0x7632, R4 ;  /* 0x0000763217047816 */ /* 0x001fca0000000004 */
[----:B------:R-:W-:Y:S04]  /*7b820*/  STG.E.U16 [R14.64], R4 ;  /* 0x000000040e007986 */ /* 0x000fe8000c101504 */
[----:B--2---:R0:W-:Y:S04]  /*7b830*/  STL.64 [R1+0x1920], R6 ;  /* 0x0019200601007387 */ /* 0x0041e80000100a00 */
[----:B0-----:R-:W2:Y:S01]  /*7b840*/  LDL.LU.64 R6, [R1+0x5a0] ;  /* 0x0005a00001067983 */ /* 0x001ea20000300a00 */
[----:B------:R-:W3:Y:S02]  /*7b850*/  LDL.LU.64 R10, [R1+0x570] ;  /* 0x00057000010a7983 */ /* 0x000ee40000300a00 */
[----:B------:R-:W4:Y:S02]  /*7b860*/  LDL.LU R28, [R1+0x98] ;  /* 0x00009800011c7983 */ /* 0x000f240000300800 */
[----:B------:R-:W4:Y:S01]  /*7b870*/  LDL.LU.64 R12, [R1+0x518] ;  /* 0x00051800010c7983 */ /* 0x000f220000300a00 */
[----:B------:R-:W2:Y:S01]  /*7b880*/  LDL.LU.64 R18, [R1+0x510] ;  /* 0x0005100001127983 */ /* 0x000ea20000300a00 */
[----:B------:R-:W2:Y:S02]  /*7b890*/  LDL.LU.64 R8, [R1+0x508] ;  /* 0x0005080001087983 */ /* 0x000ea40000300a00 */
[----:B------:R-:W2:Y:S02]  /*7b8a0*/  LDL.LU R2, [R1+0x58] ;  /* 0x0000580001027983 */ /* 0x000ea40000300800 */
[----:B------:R-:W2:Y:S01]  /*7b8b0*/  LDL.LU R3, [R1+0x18] ;  /* 0x0000180001037983 */ /* 0x000ea20000300800 */
[----:B------:R-:W2:Y:S01]  /*7b8c0*/  LDL.LU.64 R22, [R1+0x500] ;  /* 0x0005000001167983 */ /* 0x000ea20000300a00 */
[----:B------:R-:W2:Y:S02]  /*7b8d0*/  LDL.LU.64 R26, [R1+0x4f8] ;  /* 0x0004f800011a7983 */ /* 0x000ea40000300a00 */
[----:B------:R-:W2:Y:S01]  /*7b8e0*/  LDL.LU.64 R14, [R1+0x1958] ;  /* 0x00195800010e7983 */ /* 0x000ea20000300a00 */
[----:B------:R-:W-:Y:S01]  /*7b8f0*/  PRMT R0, R17, 0x7632, R0 ;  /* 0x0000763211007816 */ /* 0x000fe20000000000 */
[----:B--2---:R0:W-:Y:S04]  /*7b900*/  STG.E.U16 [R14.64], R17 ;  /* 0x000000110e007986 */ /* 0x0041e8000c101504 */
[----:B------:R1:W-:Y:S01]  /*7b910*/  STG.E.U16 [R20.64], R0 ;  /* 0x0000000014007986 */ /* 0x0003e2000c101504 */
[----:B0-----:R-:W2:Y:S01]  /*7b920*/  LDL.LU.64 R16, [R1+0x558] ;  /* 0x0005580001107983 */ /* 0x001ea20000300a00 */
[----:B------:R-:W2:Y:S02]  /*7b930*/  LDL.LU.64 R14, [R1+0x4f0] ;  /* 0x0004f000010e7983 */ /* 0x000ea40000300a00 */
[----:B-1----:R-:W2:Y:S02]  /*7b940*/  LDL.LU R21, [R1+0x1950] ;  /* 0x0019500001157983 */ /* 0x002ea40000300800 */
[----:B--2---:R0:W-:Y:S04]  /*7b950*/  STG.E.U16 [R24.64], R21 ;  /* 0x0000001518007986 */ /* 0x0041e8000c101504 */
[----:B0-----:R-:W2:Y:S01]  /*7b960*/  LDL.LU.64 R24, [R1+0x1948] ;  /* 0x0019480001187983 */ /* 0x001ea20000300a00 */
[----:B------:R-:W-:-:S02]  /*7b970*/  PRMT R4, R21, 0x7632, R4 ;  /* 0x0000763215047816 */ /* 0x000fc40000000004 */
[----:B------:R-:W3:Y:S03]  /*7b980*/  LDL.LU.64 R20, [R1+0x560] ;  /* 0x0005600001147983 */ /* 0x000ee60000300a00 */
[----:B--2---:R0:W-:Y:S04]  /*7b990*/  STG.E.U16 [R24.64], R4 ;  /* 0x0000000418007986 */ /* 0x0041e8000c101504 */
[----:B0-----:R-:W2:Y:S01]  /*7b9a0*/  LDL.LU.64 R24, [R1+0x1940] ;  /* 0x0019400001187983 */ /* 0x001ea20000300a00 */
[----:B------:R-:W-:-:S03]  /*7b9b0*/  PRMT R0, R5, 0x7632, R0 ;  /* 0x0000763205007816 */ /* 0x000fc60000000000 */
[----:B--2---:R0:W-:Y:S04]  /*7b9c0*/  STG.E.U16 [R24.64], R5 ;  /* 0x0000000518007986 */ /* 0x0041e8000c101504 */
[----:B0-----:R-:W2:Y:S01]  /*7b9d0*/  LDL.LU.64 R24, [R1+0x1938] ;  /* 0x0019380001187983 */ /* 0x001ea20000300a00 */
[----:B------:R-:W3:Y:S03]  /*7b9e0*/  LDL.LU R5, [R1+0x1930] ;  /* 0x0019300001057983 */ /* 0x000ee60000300800 */
[----:B--2---:R0:W-:Y:S04]  /*7b9f0*/  STG.E.U16 [R24.64], R0 ;  /* 0x0000000018007986 */ /* 0x0041e8000c101504 */
[----:B0-----:R-:W2:Y:S04]  /*7ba00*/  LDL.LU.64 R24, [R1+0x1928] ;  /* 0x0019280001187983 */ /* 0x001ea80000300a00 */
[----:B--2---:R0:W-:Y:S04]  /*7ba10*/  STG.E.U16 [R6.64], R24 ;  /* 0x0000001806007986 */ /* 0x0041e8000c101504 */
[----:B0-----:R-:W2:Y:S01]  /*7ba20*/  LDL.LU.64 R6, [R1+0x1920] ;  /* 0x0019200001067983 */ /* 0x001ea20000300a00 */
[----:B------:R-:W-:-:S02]  /*7ba30*/  PRMT R4, R24, 0x7632, R4 ;  /* 0x0000763218047816 */ /* 0x000fc40000000004 */
[----:B------:R-:W-:-:S03]  /*7ba40*/  PRMT R0, R25, 0x7632, R0 ;  /* 0x0000763219007816 */ /* 0x000fc60000000000 */
[----:B--2---:R0:W-:Y:S01]  /*7ba50*/  STG.E.U16 [R6.64], R4 ;  /* 0x0000000406007986 */ /* 0x0041e2000c101504 */
[----:B---3--:R1:W-:Y:S03]  /*7ba60*/  STG.E.U16 [R10.64], R25 ;  /* 0x000000190a007986 */ /* 0x0083e6000c101504 */
[----:B0-----:R-:W2:Y:S01]  /*7ba70*/  LDL.LU R6, [R1+0x1918] ;  /* 0x0019180001067983 */ /* 0x001ea20000300800 */
[----:B-1----:R-:W3:Y:S02]  /*7ba80*/  LDL.LU.64 R10, [R1+0x1910] ;  /* 0x00191000010a7983 */ /* 0x002ee40000300a00 */
[----:B------:R-:W2:Y:S01]  /*7ba90*/  LDL.LU.64 R24, [R1+0x568] ;  /* 0x0005680001187983 */ /* 0x000ea20000300a00 */
[----:B------:R-:W-:Y:S01]  /*7baa0*/  PRMT R4, R5, 0x7632, R4 ;  /* 0x0000763205047816 */ /* 0x000fe20000000004 */
[----:B--2---:R0:W-:Y:S01]  /*7bab0*/  STG.E.U16 [R24.64], R0 ;  /* 0x0000000018007986 */ /* 0x0041e2000c101504 */
[----:B------:R-:W-:Y:S03]  /*7bac0*/  STG.E.U16 [R20.64], R5 ;  /* 0x0000000514007986 */ /* 0x000fe6000c101504 */
[----:B------:R1:W-:Y:S02]  /*7bad0*/  STG.E.U16 [R16.64], R4 ;  /* 0x0000000410007986 */ /* 0x0003e4000c101504 */
[----:B----4-:R-:W-:Y:S01]  /*7bae0*/  STG.E.U16 [R12.64], R28 ;  /* 0x0000001c0c007986 */ /* 0x010fe2000c101504 */
[----:B0-----:R-:W-:-:S02]  /*7baf0*/  PRMT R0, R28, 0x7632, R0 ;  /* 0x000076321c007816 */ /* 0x001fc40000000000 */
[----:B-1----:R-:W-:-:S03]  /*7bb00*/  PRMT R4, R2, 0x7632, R4 ;  /* 0x0000763202047816 */ /* 0x002fc60000000004 */
[----:B------:R0:W-:Y:S01]  /*7bb10*/  STG.E.U16 [R18.64], R0 ;  /* 0x0000000012007986 */ /* 0x0001e2000c101504 */
[----:B------:R-:W-:Y:S02]  /*7bb20*/  STG.E.U16 [R8.64], R2 ;  /* 0x0000000208007986 */ /* 0x000fe4000c101504 */
[----:B------:R1:W-:Y:S02]  /*7bb30*/  STG.E.U16 [R22.64], R4 ;  /* 0x0000000416007986 */ /* 0x0003e4000c101504 */
[----:B------:R-:W-:Y:S01]  /*7bb40*/  STG.E.U16 [R26.64], R3 ;  /* 0x000000031a007986 */ /* 0x000fe2000c101504 */
[----:B0-----:R-:W2:Y:S01]  /*7bb50*/  LDL.LU.64 R18, [R1+0x4c8] ;  /* 0x0004c80001127983 */ /* 0x001ea20000300a00 */
[----:B------:R-:W4:Y:S01]  /*7bb60*/  LDL.LU R20, [R1+0x88] ;  /* 0x0000880001147983 */ /* 0x000f220000300800 */
[----:B------:R-:W-:Y:S01]  /*7bb70*/  PRMT R0, R3, 0x7632, R0 ;  /* 0x0000763203007816 */ /* 0x000fe20000000000 */
[----:B-1----:R-:W2:Y:S01]  /*7bb80*/  LDL.LU.64 R22, [R1+0x4c0] ;  /* 0x0004c00001167983 */ /* 0x002ea20000300a00 */
[----:B------:R-:W2:Y:S01]  /*7bb90*/  LDL.LU.64 R24, [R1+0x4b8] ;  /* 0x0004b80001187983 */ /* 0x000ea20000300a00 */
[----:B------:R-:W2:Y:S02]  /*7bba0*/  LDL.LU.64 R16, [R1+0x4b0] ;  /* 0x0004b00001107983 */ /* 0x000ea40000300a00 */
[----:B------:R-:W2:Y:S02]  /*7bbb0*/  LDL.LU.64 R8, [R1+0x490] ;  /* 0x0004900001087983 */ /* 0x000ea40000300a00 */
[----:B------:R-:W2:Y:S01]  /*7bbc0*/  LDL.LU R12, [R1+0x48] ;  /* 0x00004800010c7983 */ /* 0x000ea20000300800 */
[----:B------:R0:W-:Y:S04]  /*7bbd0*/  STG.E.U16 [R14.64], R0 ;  /* 0x000000000e007986 */ /* 0x0001e8000c101504 */
[----:B------:R-:W2:Y:S04]  /*7bbe0*/  LDL.LU R28, [R1+0x8] ;  /* 0x00000800011c7983 */ /* 0x000ea80000300800 */
[----:B0-----:R-:W2:Y:S04]  /*7bbf0*/  LDL.LU.64 R14, [R1+0x478] ;  /* 0x00047800010e7983 */ /* 0x001ea80000300a00 */
[----:B--2---:R0:W-:Y:S04]  /*7bc00*/  STL.64 [R1+0x1900], R14 ;  /* 0x0019000e01007387 */ /* 0x0041e80000100a00 */
[----:B0-----:R-:W2:Y:S04]  /*7bc10*/  LDL.LU.64 R14, [R1+0x480] ;  /* 0x00048000010e7983 */ /* 0x001ea80000300a00 */
[----:B--2---:R0:W-:Y:S04]  /*7bc20*/  STL.64 [R1+0x1908], R14 ;  /* 0x0019080e01007387 */ /* 0x0041e80000100a00 */
[----:B0-----:R-:W2:Y:S01]  /*7bc30*/  LDL.LU.64 R14, [R1+0x488] ;  /* 0x00048800010e7983 */ /* 0x001ea20000300a00 */
        /* <DEDUP_REMOVED lines=8> */
[----:B---3--:R-:W-:-:S03]  /*7bcc0*/  PRMT R4, R10, 0x7632, R4 ;  /* 0x000076320a047816 */ /* 0x008fc60000000004 */
[----:B------:R-:W-:Y:S01]  /*7bcd0*/  STG.E.U16 [R18.64], R10 ;  /* 0x0000000a12007986 */ /* 0x000fe2000c101504 */
[----:B----4-:R-:W-:-:S03]  /*7bce0*/  PRMT R0, R20, 0x7632, R0 ;  /* 0x0000763214007816 */ /* 0x010fc60000000000 */
[----:B------:R0:W-:Y:S01]  /*7bcf0*/  STG.E.U16 [R22.64], R4 ;  /* 0x0000000416007986 */ /* 0x0001e2000c101504 */
[----:B------:R-:W-:Y:S02]  /*7bd00*/  STG.E.U16 [R24.64], R20 ;  /* 0x0000001418007986 */ /* 0x000fe4000c101504 */
[----:B------:R-:W-:Y:S02]  /*7bd10*/  STG.E.U16 [R16.64], R0 ;  /* 0x0000000010007986 */ /* 0x000fe4000c101504 */
[----:B------:R-:W-:Y:S01]  /*7bd20*/  STG.E.U16 [R8.64], R12 ;  /* 0x0000000c08007986 */ /* 0x000fe2000c101504 */
[----:B0-----:R-:W-:-:S05]  /*7bd30*/  PRMT R4, R12, 0x7632, R4 ;  /* 0x000076320c047816 */ /* 0x001fca0000000004 */
[----:B------:R-:W-:Y:S04]  /*7bd40*/  STG.E.U16 [R14.64], R4 ;  /* 0x000000040e007986 */ /* 0x000fe8000c101504 */
[----:B--2---:R0:W-:Y:S04]  /*7bd50*/  STL.64 [R1+0x18e8], R6 ;  /* 0x0018e80601007387 */ /* 0x0041e80000100a00 */
[----:B0-----:R-:W2:Y:S01]  /*7bd60*/  LDL.LU.64 R6, [R1+0x470] ;  /* 0x0004700001067983 */ /* 0x001ea20000300a00 */
[----:B------:R-:W3:Y:S02]  /*7bd70*/  LDL.LU.64 R18, [R1+0x450] ;  /* 0x0004500001127983 */ /* 0x000ee40000300a00 */
[----:B------:R-:W4:Y:S02]  /*7bd80*/  LDL.LU.64 R26, [R1+0x448] ;  /* 0x00044800011a7983 */ /* 0x000f240000300a00 */
[----:B------:R-:W2:Y:S01]  /*7bd90*/  LDL.LU.64 R2, [R1+0x440] ;  /* 0x0004400001027983 */ /* 0x000ea20000300a00 */
[----:B------:R0:W-:Y:S01]  /*7bda0*/  STL [R1+0x1888], R11 ;  /* 0x0018880b01007387 */ /* 0x0001e20000100800 */
[----:B------:R-:W2:Y:S03]  /*7bdb0*/  LDL.LU.64 R22, [R1+0x438] ;  /* 0x0004380001167983 */ /* 0x000ea60000300a00 */
[----:B0-----:R-:W2:Y:S01]  /*7bdc0*/  LDL.LU.64 R10, [R1+0x420] ;  /* 0x00042000010a7983 */ /* 0x001ea20000300a00 */
[----:B------:R-:W2:Y:S02]  /*7bdd0*/  LDL.LU.64 R24, [R1+0x418] ;  /* 0x0004180001187983 */ /* 0x000ea40000300a00 */
[----:B------:R-:W2:Y:S02]  /*7bde0*/  LDL.LU.64 R20, [R1+0x400] ;  /* 0x0004000001147983 */ /* 0x000ea40000300a00 */
[----:B------:R-:W2:Y:S01]  /*7bdf0*/  LDL.LU.64 R16, [R1+0x3f8] ;  /* 0x0003f80001107983 */ /* 0x000ea20000300a00 */
[----:B------:R-:W2:Y:S01]  /*7be00*/  LDL.LU.64 R12, [R1+0x3f0] ;  /* 0x0003f000010c7983 */ /* 0x000ea20000300a00 */
[----:B------:R-:W2:Y:S02]  /*7be10*/  LDL.LU.64 R8, [R1+0x3e8] ;  /* 0x0003e80001087983 */ /* 0x000ea40000300a00 */
[----:B------:R-:W2:Y:S01]  /*7be20*/  LDL.LU.64 R14, [R1+0x1908] ;  /* 0x00190800010e7983 */ /* 0x000ea20000300a00 */
[----:B------:R-:W-:Y:S01]  /*7be30*/  PRMT R0, R28, 0x7632, R0 ;  /* 0x000076321c007816 */ /* 0x000fe20000000000 */
[----:B--2---:R0:W-:Y:S04]  /*7be40*/  STG.E.U16 [R14.64], R28 ;  /* 0x0000001c0e007986 */ /* 0x0041e8000c101504 */
[----:B0-----:R-:W2:Y:S01]  /*7be50*/  LDL.LU.64 R14, [R1+0x1900] ;  /* 0x00190000010e7983 */ /* 0x001ea20000300a00 */
[----:B------:R-:W3:Y:S03]  /*7be60*/  LDL.LU R28, [R1+0x18f8] ;  /* 0x0018f800011c7983 */ /* 0x000ee60000300800 */
[----:B--2---:R0:W-:Y:S04]  /*7be70*/  STG.E.U16 [R14.64], R0 ;  /* 0x000000000e007986 */ /* 0x0041e8000c101504 */
[----:B0-----:R-:W2:Y:S04]  /*7be80*/  LDL.LU.64 R14, [R1+0x18f0] ;  /* 0x0018f000010e7983 */ /* 0x001ea80000300a00 */
        /* <DEDUP_REMOVED lines=9> */
[----:B0-----:R-:W2:Y:S04]  /*7bf20*/  LDL.LU.64 R6, [R1+0x18d8] ;  /* 0x0018d80001067983 */ /* 0x001ea80000300a00 */
[----:B--2---:R0:W-:Y:S04]  /*7bf30*/  STG.E.U16 [R6.64], R0 ;  /* 0x0000000006007986 */ /* 0x0041e8000c101504 */
[----:B0-----:R-:W3:Y:S04]  /*7bf40*/  LDL.LU.64 R6, [R1+0x18d0] ;  /* 0x0018d00001067983 */ /* 0x001ee80000300a00 */
[----:B---3--:R0:W-:Y:S04]  /*7bf50*/  STG.E.U16 [R18.64], R7 ;  /* 0x0000000712007986 */ /* 0x0081e8000c101504 */
[----:B0-----:R-:W2:Y:S01]  /*7bf60*/  LDL.LU.64 R18, [R1+0x18c8] ;  /* 0x0018c80001127983 */ /* 0x001ea20000300a00 */
[----:B------:R-:W-:-:S05]  /*7bf70*/  PRMT R4, R7, 0x7632, R4 ;  /* 0x0000763207047816 */ /* 0x000fca0000000004 */
[----:B----4-:R0:W-:Y:S04]  /*7bf80*/  STG.E.U16 [R26.64], R4 ;  /* 0x000000041a007986 */ /* 0x0101e8000c101504 */
[----:B0-----:R-:W3:Y:S01]  /*7bf90*/  LDL.LU R26, [R1+0x18c0] ;  /* 0x0018c000011a7983 */ /* 0x001ee20000300800 */
[----:B--2---:R-:W-:-:S03]  /*7bfa0*/  PRMT R0, R18, 0x7632, R0 ;  /* 0x0000763212007816 */ /* 0x004fc60000000000 */
[----:B------:R0:W-:Y:S04]  /*7bfb0*/  STG.E.U16 [R2.64], R18 ;  /* 0x0000001202007986 */ /* 0x0001e8000c101504 */
[----:B------:R-:W-:Y:S04]  /*7bfc0*/  STG.E.U16 [R22.64], R0 ;  /* 0x0000000016007986 */ /* 0x000fe8000c101504 */
[----:B0-----:R-:W2:Y:S01]  /*7bfd0*/  LDL.LU.64 R2, [R1+0x18b8] ;  /* 0x0018b80001027983 */ /* 0x001ea20000300a00 */
[----:B------:R0:W-:Y:S03]  /*7bfe0*/  STL [R1+0x1848], R19 ;  /* 0x0018481301007387 */ /* 0x0001e60000100800 */
[----:B0-----:R-:W4:Y:S01]  /*7bff0*/  LDL.LU.64 R18, [R1+0x430] ;  /* 0x0004300001127983 */ /* 0x001f220000300a00 */
[----:B------:R-:W3:Y:S01]  /*7c000*/  LDL.LU.64 R22, [R1+0x18b0] ;  /* 0x0018b00001167983 */ /* 0x000ee20000300a00 */
[----:B--2---:R-:W-:-:S02]  /*7c010*/  PRMT R0, R3, 0x7632, R0 ;  /* 0x0000763203007816 */ /* 0x004fc40000000000 */
[----:B---3--:R-:W-:Y:S01]  /*7c020*/  PRMT R4, R22, 0x7632, R4 ;  /* 0x0000763216047816 */ /* 0x008fe20000000004 */
[----:B----4-:R-:W-:Y:S04]  /*7c030*/  STG.E.U16 [R18.64], R22 ;  /* 0x0000001612007986 */ /* 0x010fe8000c101504 */
[----:B------:R0:W-:Y:S01]  /*7c040*/  STG.E.U16 [R14.64], R4 ;  /* 0x000000040e007986 */ /* 0x0001e2000c101504 */
[----:B------:R1:W-:Y:S02]  /*7c050*/  STG.E.U16 [R10.64], R3 ;  /* 0x000000030a007986 */ /* 0x0003e4000c101504 */
[----:B------:R2:W-:Y:S02]  /*7c060*/  STG.E.U16 [R24.64], R0 ;  /* 0x0000000018007986 */ /* 0x0005e4000c101504 */
[----:B------:R3:W-:Y:S01]  /*7c070*/  STG.E.U16 [R20.64], R28 ;  /* 0x0000001c14007986 */ /* 0x0007e2000c101504 */
[----:B0-----:R-:W-:Y:S01]  /*7c080*/  PRMT R4, R28, 0x7632, R4 ;  /* 0x000076321c047816 */ /* 0x001fe20000000004 */
[----:B-1----:R-:W4:Y:S01]  /*7c090*/  LDL.LU R3, [R1+0x18a8] ;  /* 0x0018a80001037983 */ /* 0x002f220000300800 */
[----:B--2---:R-:W-:Y:S01]  /*7c0a0*/  PRMT R0, R26, 0x7632, R0 ;  /* 0x000076321a007816 */ /* 0x004fe20000000000 */
[----:B---3--:R-:W2:Y:S02]  /*7c0b0*/  LDL.LU.64 R20, [R1+0x3e0] ;  /* 0x0003e00001147983 */ /* 0x008ea40000300a00 */
[----:B------:R0:W-:Y:S01]  /*7c0c0*/  STG.E.U16 [R16.64], R4 ;  /* 0x0000000410007986 */ /* 0x0001e2000c101504 */
[----:B------:R1:W-:Y:S02]  /*7c0d0*/  STG.E.U16 [R12.64], R26 ;  /* 0x0000001a0c007986 */ /* 0x0003e4000c101504 */
[----:B------:R3:W-:Y:S01]  /*7c0e0*/  STG.E.U16 [R8.64], R0 ;  /* 0x0000000008007986 */ /* 0x0007e2000c101504 */
[----:B0-----:R-:W2:Y:S01]  /*7c0f0*/  LDL.LU.64 R16, [R1+0x3d8] ;  /* 0x0003d80001107983 */ /* 0x001ea20000300a00 */
[----:B------:R-:W2:Y:S02]  /*7c100*/  LDL.LU R7, [R1+0x9c] ;  /* 0x00009c0001077983 */ /* 0x000ea40000300800 */
[----:B-1----:R-:W2:Y:S02]  /*7c110*/  LDL.LU.64 R12, [R1+0x3d0] ;  /* 0x0003d000010c7983 */ /* 0x002ea40000300a00 */
[----:B---3--:R-:W3:Y:S01]  /*7c120*/  LDL.LU R8, [R1+0x5c] ;  /* 0x00005c0001087983 */ /* 0x008ee20000300800 */
[----:B------:R-:W2:Y:S04]  /*7c130*/  LDL.LU R28, [R1+0x1c] ;  /* 0x00001c00011c7983 */ /* 0x000ea80000300800 */
[----:B--2---:R0:W-:Y:S04]  /*7c140*/  STL.64 [R1+0x18a0], R28 ;  /* 0x0018a01c01007387 */ /* 0x0041e80000100a00 */
[----:B0-----:R-:W2:Y:S01]  /*7c150*/  LDL.LU.64 R28, [R1+0x408] ;  /* 0x00040800011c7983 */ /* 0x001ea20000300a00 */
[----:B------:R-:W2:Y:S03]  /*7c160*/  LDL.LU.64 R10, [R1+0x390] ;  /* 0x00039000010a7983 */ /* 0x000ea60000300a00 */
        /* <DEDUP_REMOVED lines=16> */
[----:B------:R-:W2:Y:S01]  /*7c270*/  LDL.LU.64 R14, [R1+0x3b0] ;  /* 0x0003b000010e7983 */ /* 0x000ea20000300a00 */
[----:B------:R-:W-:-:S02]  /*7c280*/  PRMT R0, R6, 0x7632, R0 ;  /* 0x0000763206007816 */ /* 0x000fc40000000000 */
[----:B--2---:R0:W-:Y:S04]  /*7c290*/  STL.64 [R1+0x1850], R14 ;  /* 0x0018500e01007387 */ /* 0x0041e80000100a00 */
[----:B0-----:R-:W2:Y:S04]  /*7c2a0*/  LDL.LU.64 R14, [R1+0x3b8] ;  /* 0x0003b800010e7983 */ /* 0x001ea80000300a00 */
[----:B----4-:R0:W-:Y:S01]  /*7c2b0*/  STG.E.U16 [R2.64], R6 ;  /* 0x0000000602007986 */ /* 0x0101e2000c101504 */
[----:B------:R3:W-:Y:S02]  /*7c2c0*/  STG.E.U16 [R20.64], R0 ;  /* 0x0000000014007986 */ /* 0x0007e4000c101504 */
[----:B------:R-:W-:Y:S01]  /*7c2d0*/  STG.E.U16 [R16.64], R7 ;  /* 0x0000000710007986 */ /* 0x000fe2000c101504 */
[----:B0-----:R-:W-:-:S02]  /*7c2e0*/  PRMT R2, R7, 0x7632, R2 ;  /* 0x0000763207027816 */ /* 0x001fc40000000002 */
[----:B---3--:R-:W-:-:S03]  /*7c2f0*/  PRMT R0, R8, 0x7632, R0 ;  /* 0x0000763208007816 */ /* 0x008fc60000000000 */
[----:B------:R-:W-:Y:S01]  /*7c300*/  STG.E.U16 [R12.64], R2 ;  /* 0x000000020c007986 */ /* 0x000fe2000c101504 */
[----:B------:R-:W-:Y:S02]  /*7c310*/  STG.E.U16 [R28.64], R8 ;  /* 0x000000081c007986 */ /* 0x000fe4000c101504 */
[----:B------:R-:W-:Y:S01]  /*7c320*/  STG.E.U16 [R10.64], R0 ;  /* 0x000000000a007986 */ /* 0x000fe2000c101504 */
[----:B--2---:R0:W-:Y:S04]  /*7c330*/  STL.64 [R1+0x1858], R14 ;  /* 0x0018580e01007387 */ /* 0x0041e80000100a00 */
[----:B0-----:R-:W2:Y:S01]  /*7c340*/  LDL.LU.64 R14, [R1+0x3c0] ;  /* 0x0003c000010e7983 */ /* 0x001ea20000300a00 */
[----:B------:R-:W3:Y:S02]  /*7c350*/  LDL.LU R27, [R1+0x7c] ;  /* 0x00007c00011b7983 */ /* 0x000ee40000300800 */
[----:B------:R-:W4:Y:S02]  /*7c360*/  LDL.LU R3, [R1+0x8c] ;  /* 0x00008c0001037983 */ /* 0x000f240000300800 */
[----:B------:R-:W2:Y:S01]  /*7c370*/  LDL.LU.64 R18, [R1+0x378] ;  /* 0x0003780001127983 */ /* 0x000ea20000300a00 */
[----:B------:R-:W2:Y:S01]  /*7c380*/  LDL.LU.64 R6, [R1+0x368] ;  /* 0x0003680001067983 */ /* 0x000ea20000300a00 */
[----:B------:R-:W2:Y:S02]  /*7c390*/  LDL.LU.64 R4, [R1+0x350] ;  /* 0x0003500001047983 */ /* 0x000ea40000300a00 */
[----:B------:R-:W2:Y:S02]  /*7c3a0*/  LDL.LU.64 R24, [R1+0x360] ;  /* 0x0003600001187983 */ /* 0x000ea40000300a00 */
[----:B------:R-:W2:Y:S01]  /*7c3b0*/  LDL.LU.64 R20, [R1+0x358] ;  /* 0x0003580001147983 */ /* 0x000ea20000300a00 */
[----:B------:R-:W2:Y:S01]  /*7c3c0*/  LDL.LU.64 R16, [R1+0x348] ;  /* 0x0003480001107983 */ /* 0x000ea20000300a00 */
[----:B------:R-:W2:Y:S02]  /*7c3d0*/  LDL.LU.64 R12, [R1+0x318] ;  /* 0x00031800010c7983 */ /* 0x000ea40000300a00 */
[----:B------:R-:W2:Y:S02]  /*7c3e0*/  LDL.LU.64 R28, [R1+0x18a0] ;  /* 0x0018a000011c7983 */ /* 0x000ea40000300a00 */
[----:B------:R-:W2:Y:S01]  /*7c3f0*/  LDL.LU.64 R8, [R1+0x340] ;  /* 0x0003400001087983 */ /* 0x000ea20000300a00 */
[----:B------:R-:W2:Y:S04]  /*7c400*/  LDL.LU.64 R10, [R1+0x1898] ;  /* 0x00189800010a7983 */ /* 0x000ea80000300a00 */
[----:B--2---:R0:W-:Y:S04]  /*7c410*/  STG.E.U16 [R10.64], R28 ;  /* 0x0000001c0a007986 */ /* 0x0041e8000c101504 */
[----:B0-----:R-:W2:Y:S01]  /*7c420*/  LDL.LU.64 R10, [R1+0x1890] ;  /* 0x00189000010a7983 */ /* 0x001ea20000300a00 */
[----:B------:R-:W-:-:S02]  /*7c430*/  PRMT R2, R28, 0x7632, R2 ;  /* 0x000076321c027816 */ /* 0x000fc40000000002 */
[----:B------:R-:W3:Y:S03]  /*7c440*/  LDL.LU R28, [R1+0x188c] ;  /* 0x00188c00011c7983 */ /* 0x000ee60000300800 */
[----:B--2---:R0:W-:Y:S04]  /*7c450*/  STG.E.U16 [R10.64], R2 ;  /* 0x000000020a007986 */ /* 0x0041e8000c101504 */
[----:B0-----:R-:W2:Y:S04]  /*7c460*/  LDL.LU R11, [R1+0x1888] ;  /* 0x00188800010b7983 */ /* 0x001ea80000300800 */
[----:B--2---:R0:W-:Y:S04]  /*7c470*/  STG.E.U16 [R22.64], R11 ;  /* 0x0000000b16007986 */ /* 0x0041e8000c101504 */
[----:B0-----:R-:W2:Y:S01]  /*7c480*/  LDL.LU.64 R22, [R1+0x1880] ;  /* 0x0018800001167983 */ /* 0x001ea20000300a00 */
[----:B------:R-:W-:-:S02]  /*7c490*/  PRMT R0, R11, 0x7632, R0 ;  /* 0x000076320b007816 */ /* 0x000fc40000000000 */
[----:B------:R-:W3:Y:S03]  /*7c4a0*/  LDL.LU.64 R10, [R1+0x370] ;  /* 0x00037000010a7983 */ /* 0x000ee60000300a00 */
[----:B--2---:R0:W-:Y:S04]  /*7c4b0*/  STG.E.U16 [R22.64], R0 ;  /* 0x0000000016007986 */ /* 0x0041e8000c101504 */
[----:B0-----:R-:W2:Y:S01]  /*7c4c0*/  LDL.LU.64 R22, [R1+0x1878] ;  /* 0x0018780001167983 */ /* 0x001ea20000300a00 */
[----:B----4-:R-:W-:-:S03]  /*7c4d0*/  PRMT R2, R3, 0x7632, R2 ;  /* 0x0000763203027816 */ /* 0x010fc60000000002 */
        /* <DEDUP_REMOVED lines=8> */
[----:B-1----:R-:W2:Y:S03]  /*7c560*/  LDL.LU.64 R14, [R1+0x1858] ;  /* 0x00185800010e7983 */ /* 0x002ea60000300a00 */
[----:B--2---:R0:W-:Y:S04]  /*7c570*/  STG.E.U16 [R14.64], R22 ;  /* 0x000000160e007986 */ /* 0x0041e8000c101504 */
[----:B0-----:R-:W2:Y:S01]  /*7c580*/  LDL.LU.64 R14, [R1+0x1850] ;  /* 0x00185000010e7983 */ /* 0x001ea20000300a00 */
[----:B------:R-:W-:-:S05]  /*7c590*/  PRMT R2, R22, 0x7632, R2 ;  /* 0x0000763216027816 */ /* 0x000fca0000000002 */
[----:B--2---:R0:W-:Y:S04]  /*7c5a0*/  STG.E.U16 [R14.64], R2 ;  /* 0x000000020e007986 */ /* 0x0041e8000c101504 */
[----:B0-----:R-:W2:Y:S01]  /*7c5b0*/  LDL.LU R15, [R1+0x184c] ;  /* 0x00184c00010f7983 */ /* 0x001ea20000300800 */
[----:B---3--:R-:W-:-:S03]  /*7c5c0*/  PRMT R2, R27, 0x7632, R2 ;  /* 0x000076321b027816 */ /* 0x008fc60000000002 */
[----:B--2---:R0:W-:Y:S04]  /*7c5d0*/  STG.E.U16 [R18.64], R15 ;  /* 0x0000000f12007986 */ /* 0x0041e8000c101504 */
[----:B0-----:R-:W2:Y:S01]  /*7c5e0*/  LDL.LU R19, [R1+0x1848] ;  /* 0x0018480001137983 */ /* 0x001ea20000300800 */
[----:B------:R-:W-:-:S05]  /*7c5f0*/  PRMT R0, R15, 0x7632, R0 ;  /* 0x000076320f007816 */ /* 0x000fca0000000000 */
[----:B------:R0:W-:Y:S01]  /*7c600*/  STG.E.U16 [R10.64], R0 ;  /* 0x000000000a007986 */ /* 0x0001e2000c101504 */
[----:B------:R1:W-:Y:S02]  /*7c610*/  STG.E.U16 [R6.64], R27 ;  /* 0x0000001b06007986 */ /* 0x0003e4000c101504 */
[----:B------:R-:W-:Y:S02]  /*7c620*/  STG.E.U16 [R4.64], R2 ;  /* 0x0000000204007986 */ /* 0x000fe4000c101504 */
[----:B------:R-:W-:Y:S01]  /*7c630*/  STG.E.U16 [R24.64], R28 ;  /* 0x0000001c18007986 */ /* 0x000fe2000c101504 */
[----:B0-----:R-:W-:Y:S01]  /*7c640*/  PRMT R0, R28, 0x7632, R0 ;  /* 0x000076321c007816 */ /* 0x001fe20000000000 */
[----:B-1----:R-:W3:Y:S01]  /*7c650*/  LDL.LU R7, [R1+0x6c] ;  /* 0x00006c0001077983 */ /* 0x002ee20000300800 */
[----:B------:R-:W4:Y:S03]  /*7c660*/  LDL.LU R27, [R1+0x2c] ;  /* 0x00002c00011b7983 */ /* 0x000f260000300800 */
[----:B------:R-:W-:Y:S04]  /*7c670*/  STG.E.U16 [R20.64], R0 ;  /* 0x0000000014007986 */ /* 0x000fe8000c101504 */
[----:B--2---:R0:W-:Y:S04]  /*7c680*/  STG.E.U16 [R16.64], R19 ;  /* 0x0000001310007986 */ /* 0x0041e8000c101504 */
[----:B0-----:R-:W2:Y:S01]  /*7c690*/  LDL.LU R16, [R1+0x2f0] ;  /* 0x0002f00001107983 */ /* 0x001ea20000300800 */
[----:B------:R-:W2:Y:S03]  /*7c6a0*/  LDL.LU R17, [R1+0x2f4] ;  /* 0x0002f40001117983 */ /* 0x000ea60000300800 */
        /* <DEDUP_REMOVED lines=12> */
[----:B------:R-:W-:-:S02]  /*7c770*/  PRMT R2, R19, 0x7632, R2 ;  /* 0x0000763213027816 */ /* 0x000fc40000000002 */
[----:B------:R-:W-:Y:S02]  /*7c780*/  MOV R20, R29 ;  /* 0x0000001d00147202 */ /* 0x000fe40000000f00 */
[----:B------:R-:W-:Y:S01]  /*7c790*/  PRMT R0, R23, 0x7632, R0 ;  /* 0x0000763217007816 */ /* 0x000fe20000000000 */
[----:B------:R-:W-:Y:S01]  /*7c7a0*/  STG.E.U16 [R12.64], R2 ;  /* 0x000000020c007986 */ /* 0x000fe2000c101504 */
[----:B------:R-:W-:Y:S03]  /*7c7b0*/  STG.E.U16 [R8.64], R23 ;  /* 0x0000001708007986 */ /* 0x000fe6000c101504 */
[----:B--2---:R0:W-:Y:S04]  /*7c7c0*/  STL.64 [R1+0x1840], R16 ;  /* 0x0018401001007387 */ /* 0x0041e80000100a00 */
[----:B0-----:R-:W2:Y:S01]  /*7c7d0*/  LDL.LU.64 R16, [R1+0x338] ;  /* 0x0003380001107983 */ /* 0x001ea20000300a00 */
[----:B------:R-:W3:Y:S02]  /*7c7e0*/  LDL.LU R18, [R1+0x2f8] ;  /* 0x0002f80001127983 */ /* 0x000ee40000300800 */
[----:B------:R-:W3:Y:S02]  /*7c7f0*/  LDL.LU R19, [R1+0x2fc] ;  /* 0x0002fc0001137983 */ /* 0x000ee40000300800 */
[----:B------:R-:W3:Y:S01]  /*7c800*/  LDL.LU.64 R28, [R1+0x2d8] ;  /* 0x0002d800011c7983 */ /* 0x000ee20000300a00 */
        /* <DEDUP_REMOVED lines=10> */
[----:B------:R-:W4:Y:S02]  /*7c8b0*/  LDL.LU R10, [R1+0xe90] ;  /* 0x000e9000010a7983 */ /* 0x000f240000300800 */
[----:B------:R-:W4:Y:S01]  /*7c8c0*/  LDL.LU R25, [R1+0xe8c] ;  /* 0x000e8c0001197983 */ /* 0x000f220000300800 */
[----:B------:R-:W4:Y:S01]  /*7c8d0*/  LDL.LU R9, [R1+0xe80] ;  /* 0x000e800001097983 */ /* 0x000f220000300800 */
[----:B------:R-:W4:Y:S02]  /*7c8e0*/  LDL.LU R24, [R1+0xe74] ;  /* 0x000e740001187983 */ /* 0x000f240000300800 */
[----:B------:R-:W4:Y:S02]  /*7c8f0*/  LDL.LU R12, [R1+0x2e0] ;  /* 0x0002e000010c7983 */ /* 0x000f240000300800 */
[----:B------:R-:W4:Y:S01]  /*7c900*/  LDL.LU R13, [R1+0x2e4] ;  /* 0x0002e400010d7983 */ /* 0x000f220000300800 */
[----:B------:R-:W4:Y:S01]  /*7c910*/  LDL.LU R14, [R1+0x2e8] ;  /* 0x0002e800010e7983 */ /* 0x000f220000300800 */
[----:B------:R-:W4:Y:S03]  /*7c920*/  LDL.LU R15, [R1+0x2ec] ;  /* 0x0002ec00010f7983 */ /* 0x000f260000300800 */
        /* <DEDUP_REMOVED lines=17> */
[----:B------:R-:W-:Y:S01]  /*7ca40*/  FFMA R21, R21, 0.69314718246459960938, R22 ;  /* 0x3f31721815157823 */ /* 0x000fe20000000016 */
[----:B---3--:R-:W-:Y:S02]  /*7ca50*/  PRMT R0, R7, 0x7632, R0 ;  /* 0x0000763207007816 */ /* 0x008fe40000000000 */
[----:B--2---:R0:W-:Y:S01]  /*7ca60*/  STG.E.U16 [R16.64], R2 ;  /* 0x0000000210007986 */ /* 0x0041e2000c101504 */
[----:B------:R1:W-:Y:S03]  /*7ca70*/  STG.E.U16 [R28.64], R7 ;  /* 0x000000071c007986 */ /* 0x0003e6000c101504 */
[----:B0-----:R-:W2:Y:S01]  /*7ca80*/  LDL.LU.64 R16, [R1+0x1800] ;  /* 0x0018000001107983 */ /* 0x001ea20000300a00 */
[----:B-1----:R-:W3:Y:S01]  /*7ca90*/  LDL.LU.64 R28, [R1+0x17f8] ;  /* 0x0017f800011c7983 */ /* 0x002ee20000300a00 */
[----:B------:R-:W-:-:S05]  /*7caa0*/  FSEL R2, R23, -INF , P0 ;  /* 0xff80000017027808 */ /* 0x000fca0000000000 */
[----:B------:R-:W-:Y:S02]  /*7cab0*/  FFMA R22, R2, 0.69314718246459960938, R8 ;  /* 0x3f31721802167823 */ /* 0x000fe40000000008 */
[----:B------:R-:W0:Y:S01]  /*7cac0*/  S2R R8, SR_TID.X ;  /* 0x0000000000087919 */ /* 0x000e220000002100 */
[----:B------:R-:W-:Y:S02]  /*7cad0*/  FSEL R3, R3, -INF , P1 ;  /* 0xff80000003037808 */ /* 0x000fe40000800000 */
[----:B------:R-:W-:Y:S02]  /*7cae0*/  FSEL R4, R4, -INF , P2 ;  /* 0xff80000004047808 */ /* 0x000fe40001000000 */
[----:B------:R-:W-:Y:S02]  /*7caf0*/  FSEL R5, R5, -INF , P3 ;  /* 0xff80000005057808 */ /* 0x000fe40001800000 */
[----:B------:R-:W-:Y:S02]  /*7cb00*/  FSEL R6, R6, -INF , P4 ;  /* 0xff80000006067808 */ /* 0x000fe40002000000 */
[----:B------:R-:W-:-:S02]  /*7cb10*/  FSEL R2, R26, -INF , P6 ;  /* 0xff8000001a027808 */ /* 0x000fc40003000000 */
[----:B0-----:R-:W-:-:S04]  /*7cb20*/  SHF.L.U32 R8, R8, 0x2, RZ ;  /* 0x0000000208087819 */ /* 0x001fc800000006ff */
[----:B------:R-:W-:Y:S01]  /*7cb30*/  LOP3.LUT R8, R8, 0x70, RZ, 0xc0, !PT ;  /* 0x0000007008087812 */ /* 0x000fe200078ec0ff */
[----:B------:R-:W-:Y:S02]  /*7cb40*/  FFMA R23, R3, 0.69314718246459960938, R11 ;  /* 0x3f31721803177823 */ /* 0x000fe4000000000b */
[----:B------:R-:W-:Y:S02]  /*7cb50*/  FFMA R4, R4, 0.69314718246459960938, R10 ;  /* 0x3f31721804047823 */ /* 0x000fe4000000000a */
[----:B------:R-:W-:Y:S02]  /*7cb60*/  FFMA R5, R5, 0.69314718246459960938, R25 ;  /* 0x3f31721805057823 */ /* 0x000fe40000000019 */
[----:B------:R-:W-:Y:S02]  /*7cb70*/  FFMA R6, R6, 0.69314718246459960938, R9 ;  /* 0x3f31721806067823 */ /* 0x000fe40000000009 */
[----:B------:R-:W-:Y:S01]  /*7cb80*/  FFMA R7, R2, 0.69314718246459960938, R24 ;  /* 0x3f31721802077823 */ /* 0x000fe20000000018 */
[----:B------:R-:W0:Y:S04]  /*7cb90*/  S2R R9, SR_CTAID.X ;  /* 0x0000000000097919 */ /* 0x000e280000002500 */
[----:B---3--:R-:W-:Y:S01]  /*7cba0*/  STG.E.U16 [R28.64], R0 ;  /* 0x000000001c007986 */ /* 0x008fe2000c101504 */
[----:B------:R-:W-:Y:S06]  /*7cbb0*/  BAR.SYNC.DEFER_BLOCKING 0x0 ;  /* 0x0000000000007b1d */ /* 0x000fec0000010000 */
[----:B------:R1:W-:Y:S04]  /*7cbc0*/  STS.128 [R8+0x80], R12 ;  /* 0x0000800c08007388 */ /* 0x0003e80000000c00 */
[----:B--2---:R2:W-:Y:S04]  /*7cbd0*/  STS.128 [R8], R16 ;  /* 0x0000001008007388 */ /* 0x0045e80000000c00 */
[----:B-1----:R-:W1:Y:S04]  /*7cbe0*/  S2R R12, SR_TID.X ;  /* 0x00000000000c7919 */ /* 0x002e680000002100 */
[----:B--2---:R-:W2:Y:S04]  /*7cbf0*/  S2R R16, SR_TID.X ;  /* 0x0000000000107919 */ /* 0x004ea80000002100 */
[----:B------:R-:W-:Y:S04]  /*7cc00*/  STS.128 [R8+0x100], R20 ;  /* 0x0001001408007388 */ /* 0x000fe80000000c00 */
[----:B------:R-:W-:Y:S01]  /*7cc10*/  STS.128 [R8+0x180], R4 ;  /* 0x0001800408007388 */ /* 0x000fe20000000c00 */
[----:B------:R-:W-:Y:S06]  /*7cc20*/  BAR.SYNC.DEFER_BLOCKING 0x0 ;  /* 0x0000000000007b1d */ /* 0x000fec0000010000 */
[----:B------:R-:W3:Y:S01]  /*7cc30*/  S2R R0, SR_CTAID.Y ;  /* 0x0000000000007919 */ /* 0x000ee20000002600 */
[----:B-1----:R-:W-:Y:S01]  /*7cc40*/  IMAD.SHL.U32 R10, R12, 0x10, RZ ;  /* 0x000000100c0a7824 */ /* 0x002fe200078e00ff */
[----:B--2---:R-:W-:-:S04]  /*7cc50*/  LOP3.LUT R16, R16, 0x60, RZ, 0xc0, !PT ;  /* 0x0000006010107812 */ /* 0x004fc800078ec0ff */
[----:B------:R-:W-:Y:S02]  /*7cc60*/  LOP3.LUT R10, R10, 0x70, RZ, 0xc0, !PT ;  /* 0x000000700a0a7812 */ /* 0x000fe400078ec0ff */
[----:B------:R-:W-:Y:S02]  /*7cc70*/  LOP3.LUT R3, R12, 0x18, RZ, 0xc0, !PT ;  /* 0x000000180c037812 */ /* 0x000fe400078ec0ff */
[----:B------:R-:W-:-:S04]  /*7cc80*/  LEA R10, R16, R10, 0x2 ;  /* 0x0000000a100a7211 */ /* 0x000fc800078e10ff */
[----:B------:R-:W-:-:S05]  /*7cc90*/  LEA.HI R3, R3, R10, RZ, 0x1f ;  /* 0x0000000a03037211 */ /* 0x000fca00078ff8ff */
[----:B------:R1:W2:Y:S01]  /*7cca0*/  LDS R11, [R3] ;  /* 0x00000000030b7984 */ /* 0x0002a20000000800 */
[----:B------:R-:W-:Y:S01]  /*7ccb0*/  LOP3.LUT R12, R12, 0x7f, RZ, 0xc0, !PT ;  /* 0x0000007f0c0c7812 */ /* 0x000fe200078ec0ff */
[----:B---3--:R-:W-:-:S03]  /*7ccc0*/  IMAD R0, R0, c[0x0][0x1cc], RZ ;  /* 0x0000730000007a24 */ /* 0x008fc600078e02ff */
[----:B0-----:R-:W-:Y:S02]  /*7ccd0*/  LEA R9, R9, R12, 0x7 ;  /* 0x0000000c09097211 */ /* 0x001fe400078e38ff */
[C---:B------:R-:W-:Y:S02]  /*7cce0*/  SHF.L.U32 R2, R0.reuse, 0x2, RZ ;  /* 0x0000000200027819 */ /* 0x040fe400000006ff */
[----:B-1----:R-:W-:Y:S01]  /*7ccf0*/  SHF.L.U32 R3, R9, 0x2, RZ ;  /* 0x0000000209037819 */ /* 0x002fe200000006ff */
[----:B------:R-:W-:-:S04]  /*7cd00*/  IMAD.HI R0, R0, 0x4, RZ ;  /* 0x0000000400007827 */ /* 0x000fc800078e02ff */
[----:B------:R-:W-:Y:S01]  /*7cd10*/  IMAD.HI R9, R9, 0x4, RZ ;  /* 0x0000000409097827 */ /* 0x000fe200078e02ff */
[----:B------:R-:W-:-:S04]  /*7cd20*/  IADD3 R2, P0, P1, R3, c[0x0][0x180], R2 ;  /* 0x0000600003027a10 */ /* 0x000fc8000791e002 */
[----:B------:R-:W-:-:S05]  /*7cd30*/  IADD3.X R3, R9, c[0x0][0x184], R0, P0, P1 ;  /* 0x0000610009037a10 */ /* 0x000fca00007e2400 */
[----:B--2---:R-:W-:Y:S01]  /*7cd40*/  STG.E [R2.64], R11 ;  /* 0x0000000b02007986 */ /* 0x004fe2000c101904 */
[----:B------:R-:W-:Y:S05]  /*7cd50*/  EXIT ;  /* 0x000000000000794d */ /* 0x000fea0003800000 */
.L_x_2:
[----:B------:R-:W-:-:S00]  /*7cd60*/  BRA `(.L_x_2) ;  /* 0xfffffff000007947 */ /* 0x000fc0000383ffff */
[----:B------:R-:W-:-:S00]  /*7cd70*/  NOP ;  /* 0x0000000000007918 */ /* 0x000fc00000000000 */
        /* <DEDUP_REMOVED lines=8> */
.L_x_3:


//--------------------- .nv.global.init           --------------------------
	.section	.nv.global.init,"aw",@progbits
.nv.global.init:
	.type		_$_str,@object
	.size		_$_str,(.L_0 - _$_str)
_$_str:
        /*0000*/ 	.byte	0x5f, 0x5f, 0x43, 0x55, 0x44, 0x41, 0x5f, 0x46, 0x54, 0x5a, 0x00
.L_0:


//--------------------- .nv.shared.attn_fwd       --------------------------
	.section	.nv.shared.attn_fwd,"aw",@nobits
	.sectionflags	@""
	.align	16
